//
// Generated by NVIDIA NVVM Compiler
//
// Compiler Build ID: CL-36424714
// Cuda compilation tools, release 13.0, V13.0.88
// Based on NVVM 20.0.0
//

.version 9.0
.target sm_100
.address_size 64

	// .globl	_ZN3cub18CUB_300001_SM_10006detail11EmptyKernelIvEEvv
// _ZZN3cub18CUB_300001_SM_10006detail6reduce28DeviceReduceSingleTileKernelINS2_10policy_hubIijN4cuda3std3__44plusIiEEE10Policy1000EN6thrust24THRUST_300001_SM_1000_NS6detail15normal_iteratorINSD_10device_ptrIiEEEEPijS9_iiNS7_10__identityEEEvT0_T1_T2_T3_T4_T6_E12temp_storage has been demoted
// _ZZN3cub18CUB_300001_SM_10006detail6reduce18DeviceReduceKernelINS2_10policy_hubIijN4cuda3std3__44plusIiEEE10Policy1000EN6thrust24THRUST_300001_SM_1000_NS6detail15normal_iteratorINSD_10device_ptrIiEEEEjS9_iNS7_10__identityEEEvT0_PT3_T1_NS0_13GridEvenShareISN_EET2_T4_E12temp_storage has been demoted
// _ZZN3cub18CUB_300001_SM_10006detail6reduce28DeviceReduceSingleTileKernelINS2_10policy_hubIijN4cuda3std3__44plusIiEEE10Policy1000EPiSC_iS9_iiNS7_10__identityEEEvT0_T1_T2_T3_T4_T6_E12temp_storage has been demoted
// _ZZN3cub18CUB_300001_SM_10006detail6reduce28DeviceReduceSingleTileKernelINS2_10policy_hubIiyN4cuda3std3__44plusIiEEE10Policy1000EN6thrust24THRUST_300001_SM_1000_NS6detail15normal_iteratorINSD_10device_ptrIiEEEEPiyS9_iiNS7_10__identityEEEvT0_T1_T2_T3_T4_T6_E12temp_storage has been demoted
// _ZZN3cub18CUB_300001_SM_10006detail6reduce18DeviceReduceKernelINS2_10policy_hubIiyN4cuda3std3__44plusIiEEE10Policy1000EN6thrust24THRUST_300001_SM_1000_NS6detail15normal_iteratorINSD_10device_ptrIiEEEEyS9_iNS7_10__identityEEEvT0_PT3_T1_NS0_13GridEvenShareISN_EET2_T4_E12temp_storage has been demoted
// _ZZN3cub18CUB_300001_SM_10006detail6reduce28DeviceReduceSingleTileKernelINS2_10policy_hubIiyN4cuda3std3__44plusIiEEE10Policy1000EPiSC_iS9_iiNS7_10__identityEEEvT0_T1_T2_T3_T4_T6_E12temp_storage has been demoted
.global .align 1 .b8 _ZN30_INTERNAL_420438ed_4_k_cu_main4cuda3std3__45__cpo5beginE[1];
.global .align 1 .b8 _ZN30_INTERNAL_420438ed_4_k_cu_main4cuda3std3__45__cpo3endE[1];
.global .align 1 .b8 _ZN30_INTERNAL_420438ed_4_k_cu_main4cuda3std3__45__cpo6cbeginE[1];
.global .align 1 .b8 _ZN30_INTERNAL_420438ed_4_k_cu_main4cuda3std3__45__cpo4cendE[1];
.global .align 1 .b8 _ZN30_INTERNAL_420438ed_4_k_cu_main4cuda3std3__45__cpo6rbeginE[1];
.global .align 1 .b8 _ZN30_INTERNAL_420438ed_4_k_cu_main4cuda3std3__45__cpo4rendE[1];
.global .align 1 .b8 _ZN30_INTERNAL_420438ed_4_k_cu_main4cuda3std3__45__cpo7crbeginE[1];
.global .align 1 .b8 _ZN30_INTERNAL_420438ed_4_k_cu_main4cuda3std3__45__cpo5crendE[1];
.global .align 1 .b8 _ZN30_INTERNAL_420438ed_4_k_cu_main4cuda3std3__432_GLOBAL__N__420438ed_4_k_cu_main6ignoreE[1];
.global .align 1 .b8 _ZN30_INTERNAL_420438ed_4_k_cu_main4cuda3std3__419piecewise_constructE[1];
.global .align 1 .b8 _ZN30_INTERNAL_420438ed_4_k_cu_main4cuda3std3__48in_placeE[1];
.global .align 1 .b8 _ZN30_INTERNAL_420438ed_4_k_cu_main4cuda3std3__420unreachable_sentinelE[1];
.global .align 1 .b8 _ZN30_INTERNAL_420438ed_4_k_cu_main4cuda3std3__47nulloptE[1];
.global .align 1 .b8 _ZN30_INTERNAL_420438ed_4_k_cu_main4cuda3std3__48unexpectE[1];
.global .align 1 .b8 _ZN30_INTERNAL_420438ed_4_k_cu_main4cuda3std6ranges3__45__cpo4swapE[1];
.global .align 1 .b8 _ZN30_INTERNAL_420438ed_4_k_cu_main4cuda3std6ranges3__45__cpo9iter_moveE[1];
.global .align 1 .b8 _ZN30_INTERNAL_420438ed_4_k_cu_main4cuda3std6ranges3__45__cpo5beginE[1];
.global .align 1 .b8 _ZN30_INTERNAL_420438ed_4_k_cu_main4cuda3std6ranges3__45__cpo3endE[1];
.global .align 1 .b8 _ZN30_INTERNAL_420438ed_4_k_cu_main4cuda3std6ranges3__45__cpo6cbeginE[1];
.global .align 1 .b8 _ZN30_INTERNAL_420438ed_4_k_cu_main4cuda3std6ranges3__45__cpo4cendE[1];
.global .align 1 .b8 _ZN30_INTERNAL_420438ed_4_k_cu_main4cuda3std6ranges3__45__cpo7advanceE[1];
.global .align 1 .b8 _ZN30_INTERNAL_420438ed_4_k_cu_main4cuda3std6ranges3__45__cpo9iter_swapE[1];
.global .align 1 .b8 _ZN30_INTERNAL_420438ed_4_k_cu_main4cuda3std6ranges3__45__cpo4nextE[1];
.global .align 1 .b8 _ZN30_INTERNAL_420438ed_4_k_cu_main4cuda3std6ranges3__45__cpo4prevE[1];
.global .align 1 .b8 _ZN30_INTERNAL_420438ed_4_k_cu_main4cuda3std6ranges3__45__cpo4dataE[1];
.global .align 1 .b8 _ZN30_INTERNAL_420438ed_4_k_cu_main4cuda3std6ranges3__45__cpo5cdataE[1];
.global .align 1 .b8 _ZN30_INTERNAL_420438ed_4_k_cu_main4cuda3std6ranges3__45__cpo4sizeE[1];
.global .align 1 .b8 _ZN30_INTERNAL_420438ed_4_k_cu_main4cuda3std6ranges3__45__cpo5ssizeE[1];
.global .align 1 .b8 _ZN30_INTERNAL_420438ed_4_k_cu_main4cuda3std6ranges3__45__cpo8distanceE[1];
.global .align 1 .b8 _ZN30_INTERNAL_420438ed_4_k_cu_main6thrust24THRUST_300001_SM_1000_NS8cuda_cub3parE[1];
.global .align 1 .b8 _ZN30_INTERNAL_420438ed_4_k_cu_main6thrust24THRUST_300001_SM_1000_NS8cuda_cub10par_nosyncE[1];
.global .align 1 .b8 _ZN30_INTERNAL_420438ed_4_k_cu_main6thrust24THRUST_300001_SM_1000_NS6system6detail10sequential3seqE[1];
.global .align 1 .b8 _ZN30_INTERNAL_420438ed_4_k_cu_main6thrust24THRUST_300001_SM_1000_NS12placeholders2_1E[1];
.global .align 1 .b8 _ZN30_INTERNAL_420438ed_4_k_cu_main6thrust24THRUST_300001_SM_1000_NS12placeholders2_2E[1];
.global .align 1 .b8 _ZN30_INTERNAL_420438ed_4_k_cu_main6thrust24THRUST_300001_SM_1000_NS12placeholders2_3E[1];
.global .align 1 .b8 _ZN30_INTERNAL_420438ed_4_k_cu_main6thrust24THRUST_300001_SM_1000_NS12placeholders2_4E[1];
.global .align 1 .b8 _ZN30_INTERNAL_420438ed_4_k_cu_main6thrust24THRUST_300001_SM_1000_NS12placeholders2_5E[1];
.global .align 1 .b8 _ZN30_INTERNAL_420438ed_4_k_cu_main6thrust24THRUST_300001_SM_1000_NS12placeholders2_6E[1];
.global .align 1 .b8 _ZN30_INTERNAL_420438ed_4_k_cu_main6thrust24THRUST_300001_SM_1000_NS12placeholders2_7E[1];
.global .align 1 .b8 _ZN30_INTERNAL_420438ed_4_k_cu_main6thrust24THRUST_300001_SM_1000_NS12placeholders2_8E[1];
.global .align 1 .b8 _ZN30_INTERNAL_420438ed_4_k_cu_main6thrust24THRUST_300001_SM_1000_NS12placeholders2_9E[1];
.global .align 1 .b8 _ZN30_INTERNAL_420438ed_4_k_cu_main6thrust24THRUST_300001_SM_1000_NS12placeholders3_10E[1];
.global .align 1 .b8 _ZN30_INTERNAL_420438ed_4_k_cu_main6thrust24THRUST_300001_SM_1000_NS3seqE[1];

.visible .entry _ZN3cub18CUB_300001_SM_10006detail11EmptyKernelIvEEvv()
{


	ret;

}
	// .globl	_ZN3cub18CUB_300001_SM_10006detail8for_each13static_kernelINS2_12policy_hub_t12policy_500_tEmN6thrust24THRUST_300001_SM_1000_NS8cuda_cub20__uninitialized_fill7functorINS7_10device_ptrIiEEiEEEEvT0_T1_
.visible .entry _ZN3cub18CUB_300001_SM_10006detail8for_each13static_kernelINS2_12policy_hub_t12policy_500_tEmN6thrust24THRUST_300001_SM_1000_NS8cuda_cub20__uninitialized_fill7functorINS7_10device_ptrIiEEiEEEEvT0_T1_(
	.param .u64 _ZN3cub18CUB_300001_SM_10006detail8for_each13static_kernelINS2_12policy_hub_t12policy_500_tEmN6thrust24THRUST_300001_SM_1000_NS8cuda_cub20__uninitialized_fill7functorINS7_10device_ptrIiEEiEEEEvT0_T1__param_0,
	.param .align 8 .b8 _ZN3cub18CUB_300001_SM_10006detail8for_each13static_kernelINS2_12policy_hub_t12policy_500_tEmN6thrust24THRUST_300001_SM_1000_NS8cuda_cub20__uninitialized_fill7functorINS7_10device_ptrIiEEiEEEEvT0_T1__param_1[16]
)
.maxntid 256
{
	.reg .pred 	%p<4>;
	.reg .b16 	%rs<5>;
	.reg .b32 	%r<12>;
	.reg .b64 	%rd<16>;

	ld.param.u32 	%r3, [_ZN3cub18CUB_300001_SM_10006detail8for_each13static_kernelINS2_12policy_hub_t12policy_500_tEmN6thrust24THRUST_300001_SM_1000_NS8cuda_cub20__uninitialized_fill7functorINS7_10device_ptrIiEEiEEEEvT0_T1__param_1+8];
	ld.param.u64 	%rd4, [_ZN3cub18CUB_300001_SM_10006detail8for_each13static_kernelINS2_12policy_hub_t12policy_500_tEmN6thrust24THRUST_300001_SM_1000_NS8cuda_cub20__uninitialized_fill7functorINS7_10device_ptrIiEEiEEEEvT0_T1__param_1];
	ld.param.u64 	%rd5, [_ZN3cub18CUB_300001_SM_10006detail8for_each13static_kernelINS2_12policy_hub_t12policy_500_tEmN6thrust24THRUST_300001_SM_1000_NS8cuda_cub20__uninitialized_fill7functorINS7_10device_ptrIiEEiEEEEvT0_T1__param_0];
	mov.u32 	%r9, %ctaid.x;
	mul.wide.u32 	%rd1, %r9, 512;
	sub.s64 	%rd2, %rd5, %rd1;
	setp.lt.u64 	%p1, %rd2, 512;
	@%p1 bra 	$L__BB1_2;
	mov.u32 	%r11, %tid.x;
	cvta.to.global.u64 	%rd11, %rd4;
	cvt.u64.u32 	%rd12, %r11;
	add.s64 	%rd13, %rd1, %rd12;
	shl.b64 	%rd14, %rd13, 2;
	add.s64 	%rd15, %rd11, %rd14;
	st.global.u32 	[%rd15], %r3;
	st.global.u32 	[%rd15+1024], %r3;
	bra.uni 	$L__BB1_6;
$L__BB1_2:
	cvta.to.global.u64 	%rd6, %rd4;
	mov.u32 	%r2, %tid.x;
	cvt.u64.u32 	%rd7, %r2;
	setp.le.u64 	%p2, %rd2, %rd7;
	add.s64 	%rd8, %rd1, %rd7;
	shl.b64 	%rd9, %rd8, 2;
	add.s64 	%rd3, %rd6, %rd9;
	@%p2 bra 	$L__BB1_4;
	st.global.u32 	[%rd3], %r3;
$L__BB1_4:
	add.s32 	%r10, %r2, 256;
	cvt.u64.u32 	%rd10, %r10;
	setp.le.u64 	%p3, %rd2, %rd10;
	@%p3 bra 	$L__BB1_6;
	st.global.u32 	[%rd3+1024], %r3;
$L__BB1_6:
	ret;

}
	// .globl	_ZN3cub18CUB_300001_SM_10006detail9transform16transform_kernelINS2_10policy_hubILb1EN4cuda3std3__45tupleIJN6thrust24THRUST_300001_SM_1000_NS6detail15normal_iteratorINSA_10device_ptrIcEEEESF_EEEE10policy1000Ei15calculate_scoreIcENSC_INSD_IiEEEEJPcSN_EEEvT0_iT1_T2_DpNS2_10kernel_argIT3_EE
.visible .entry _ZN3cub18CUB_300001_SM_10006detail9transform16transform_kernelINS2_10policy_hubILb1EN4cuda3std3__45tupleIJN6thrust24THRUST_300001_SM_1000_NS6detail15normal_iteratorINSA_10device_ptrIcEEEESF_EEEE10policy1000Ei15calculate_scoreIcENSC_INSD_IiEEEEJPcSN_EEEvT0_iT1_T2_DpNS2_10kernel_argIT3_EE(
	.param .u32 _ZN3cub18CUB_300001_SM_10006detail9transform16transform_kernelINS2_10policy_hubILb1EN4cuda3std3__45tupleIJN6thrust24THRUST_300001_SM_1000_NS6detail15normal_iteratorINSA_10device_ptrIcEEEESF_EEEE10policy1000Ei15calculate_scoreIcENSC_INSD_IiEEEEJPcSN_EEEvT0_iT1_T2_DpNS2_10kernel_argIT3_EE_param_0,
	.param .u32 _ZN3cub18CUB_300001_SM_10006detail9transform16transform_kernelINS2_10policy_hubILb1EN4cuda3std3__45tupleIJN6thrust24THRUST_300001_SM_1000_NS6detail15normal_iteratorINSA_10device_ptrIcEEEESF_EEEE10policy1000Ei15calculate_scoreIcENSC_INSD_IiEEEEJPcSN_EEEvT0_iT1_T2_DpNS2_10kernel_argIT3_EE_param_1,
	.param .align 4 .b8 _ZN3cub18CUB_300001_SM_10006detail9transform16transform_kernelINS2_10policy_hubILb1EN4cuda3std3__45tupleIJN6thrust24THRUST_300001_SM_1000_NS6detail15normal_iteratorINSA_10device_ptrIcEEEESF_EEEE10policy1000Ei15calculate_scoreIcENSC_INSD_IiEEEEJPcSN_EEEvT0_iT1_T2_DpNS2_10kernel_argIT3_EE_param_2[4],
	.param .align 8 .b8 _ZN3cub18CUB_300001_SM_10006detail9transform16transform_kernelINS2_10policy_hubILb1EN4cuda3std3__45tupleIJN6thrust24THRUST_300001_SM_1000_NS6detail15normal_iteratorINSA_10device_ptrIcEEEESF_EEEE10policy1000Ei15calculate_scoreIcENSC_INSD_IiEEEEJPcSN_EEEvT0_iT1_T2_DpNS2_10kernel_argIT3_EE_param_3[8],
	.param .align 8 .b8 _ZN3cub18CUB_300001_SM_10006detail9transform16transform_kernelINS2_10policy_hubILb1EN4cuda3std3__45tupleIJN6thrust24THRUST_300001_SM_1000_NS6detail15normal_iteratorINSA_10device_ptrIcEEEESF_EEEE10policy1000Ei15calculate_scoreIcENSC_INSD_IiEEEEJPcSN_EEEvT0_iT1_T2_DpNS2_10kernel_argIT3_EE_param_4[16],
	.param .align 8 .b8 _ZN3cub18CUB_300001_SM_10006detail9transform16transform_kernelINS2_10policy_hubILb1EN4cuda3std3__45tupleIJN6thrust24THRUST_300001_SM_1000_NS6detail15normal_iteratorINSA_10device_ptrIcEEEESF_EEEE10policy1000Ei15calculate_scoreIcENSC_INSD_IiEEEEJPcSN_EEEvT0_iT1_T2_DpNS2_10kernel_argIT3_EE_param_5[16]
)
.maxntid 128
{
	.reg .pred 	%p<68>;
	.reg .b16 	%rs<61>;
	.reg .b32 	%r<109>;
	.reg .b64 	%rd<105>;

	ld.param.u32 	%r43, [_ZN3cub18CUB_300001_SM_10006detail9transform16transform_kernelINS2_10policy_hubILb1EN4cuda3std3__45tupleIJN6thrust24THRUST_300001_SM_1000_NS6detail15normal_iteratorINSA_10device_ptrIcEEEESF_EEEE10policy1000Ei15calculate_scoreIcENSC_INSD_IiEEEEJPcSN_EEEvT0_iT1_T2_DpNS2_10kernel_argIT3_EE_param_0];
	ld.param.u64 	%rd25, [_ZN3cub18CUB_300001_SM_10006detail9transform16transform_kernelINS2_10policy_hubILb1EN4cuda3std3__45tupleIJN6thrust24THRUST_300001_SM_1000_NS6detail15normal_iteratorINSA_10device_ptrIcEEEESF_EEEE10policy1000Ei15calculate_scoreIcENSC_INSD_IiEEEEJPcSN_EEEvT0_iT1_T2_DpNS2_10kernel_argIT3_EE_param_5];
	ld.param.u64 	%rd26, [_ZN3cub18CUB_300001_SM_10006detail9transform16transform_kernelINS2_10policy_hubILb1EN4cuda3std3__45tupleIJN6thrust24THRUST_300001_SM_1000_NS6detail15normal_iteratorINSA_10device_ptrIcEEEESF_EEEE10policy1000Ei15calculate_scoreIcENSC_INSD_IiEEEEJPcSN_EEEvT0_iT1_T2_DpNS2_10kernel_argIT3_EE_param_4];
	ld.param.u64 	%rd27, [_ZN3cub18CUB_300001_SM_10006detail9transform16transform_kernelINS2_10policy_hubILb1EN4cuda3std3__45tupleIJN6thrust24THRUST_300001_SM_1000_NS6detail15normal_iteratorINSA_10device_ptrIcEEEESF_EEEE10policy1000Ei15calculate_scoreIcENSC_INSD_IiEEEEJPcSN_EEEvT0_iT1_T2_DpNS2_10kernel_argIT3_EE_param_3];
	ld.param.u32 	%r42, [_ZN3cub18CUB_300001_SM_10006detail9transform16transform_kernelINS2_10policy_hubILb1EN4cuda3std3__45tupleIJN6thrust24THRUST_300001_SM_1000_NS6detail15normal_iteratorINSA_10device_ptrIcEEEESF_EEEE10policy1000Ei15calculate_scoreIcENSC_INSD_IiEEEEJPcSN_EEEvT0_iT1_T2_DpNS2_10kernel_argIT3_EE_param_1];
	cvta.to.global.u64 	%rd1, %rd27;
	cvta.to.global.u64 	%rd2, %rd26;
	cvta.to.global.u64 	%rd3, %rd25;
	shl.b32 	%r1, %r42, 7;
	mov.u32 	%r44, %ctaid.x;
	mul.lo.s32 	%r45, %r1, %r44;
	sub.s32 	%r2, %r43, %r45;
	min.s32 	%r3, %r1, %r2;
	cvt.s64.s32 	%rd4, %r45;
	mov.u32 	%r4, %tid.x;
	shl.b32 	%r99, %r4, 7;
	setp.ge.s32 	%p1, %r99, %r3;
	@%p1 bra 	$L__BB2_5;
	mul.wide.u32 	%rd5, %r4, 128;
	add.s64 	%rd28, %rd2, %rd5;
	add.s64 	%rd101, %rd28, %rd4;
	mov.u32 	%r98, %r99;
$L__BB2_2:
	.pragma "nounroll";
	// begin inline asm
	prefetch.global.L2 [%rd101];
	// end inline asm
	add.s32 	%r98, %r98, 16384;
	add.s64 	%rd101, %rd101, 16384;
	setp.lt.s32 	%p2, %r98, %r3;
	@%p2 bra 	$L__BB2_2;
	add.s64 	%rd30, %rd3, %rd5;
	add.s64 	%rd102, %rd30, %rd4;
$L__BB2_4:
	.pragma "nounroll";
	// begin inline asm
	prefetch.global.L2 [%rd102];
	// end inline asm
	add.s32 	%r99, %r99, 16384;
	add.s64 	%rd102, %rd102, 16384;
	setp.lt.s32 	%p3, %r99, %r3;
	@%p3 bra 	$L__BB2_4;
$L__BB2_5:
	add.s64 	%rd12, %rd2, %rd4;
	add.s64 	%rd13, %rd3, %rd4;
	shl.b64 	%rd32, %rd4, 2;
	add.s64 	%rd14, %rd1, %rd32;
	setp.gt.s32 	%p4, %r1, %r2;
	@%p4 bra 	$L__BB2_18;
	setp.lt.s32 	%p5, %r42, 1;
	@%p5 bra 	$L__BB2_59;
	and.b32  	%r10, %r42, 7;
	setp.lt.u32 	%p6, %r42, 8;
	mov.b32 	%r106, 0;
	@%p6 bra 	$L__BB2_10;
	and.b32  	%r106, %r42, 2147483640;
	neg.s32 	%r101, %r106;
	cvt.u64.u32 	%rd103, %r4;
	mul.wide.u32 	%rd34, %r4, 4;
	add.s64 	%rd35, %rd32, %rd1;
	add.s64 	%rd104, %rd35, %rd34;
	add.s32 	%r100, %r4, 128;
	add.s64 	%rd17, %rd35, 1536;
$L__BB2_9:
	.pragma "nounroll";
	cvt.s64.s32 	%rd36, %r100;
	add.s64 	%rd37, %rd36, 384;
	mul.wide.s32 	%rd38, %r100, 4;
	add.s64 	%rd39, %rd17, %rd38;
	add.s64 	%rd40, %rd12, %rd103;
	add.s64 	%rd41, %rd13, %rd103;
	ld.global.u8 	%rs1, [%rd40];
	ld.global.u8 	%rs2, [%rd41];
	setp.eq.s16 	%p7, %rs1, %rs2;
	selp.b32 	%r47, 2, -1, %p7;
	st.global.u32 	[%rd104], %r47;
	add.s64 	%rd42, %rd12, %rd37;
	add.s64 	%rd43, %rd13, %rd37;
	ld.global.u8 	%rs3, [%rd42+-384];
	ld.global.u8 	%rs4, [%rd43+-384];
	setp.eq.s16 	%p8, %rs3, %rs4;
	selp.b32 	%r48, 2, -1, %p8;
	st.global.u32 	[%rd39+-1536], %r48;
	ld.global.u8 	%rs5, [%rd42+-256];
	ld.global.u8 	%rs6, [%rd43+-256];
	setp.eq.s16 	%p9, %rs5, %rs6;
	selp.b32 	%r49, 2, -1, %p9;
	st.global.u32 	[%rd39+-1024], %r49;
	ld.global.u8 	%rs7, [%rd42+-128];
	ld.global.u8 	%rs8, [%rd43+-128];
	setp.eq.s16 	%p10, %rs7, %rs8;
	selp.b32 	%r50, 2, -1, %p10;
	st.global.u32 	[%rd39+-512], %r50;
	ld.global.u8 	%rs9, [%rd42];
	ld.global.u8 	%rs10, [%rd43];
	setp.eq.s16 	%p11, %rs9, %rs10;
	selp.b32 	%r51, 2, -1, %p11;
	st.global.u32 	[%rd39], %r51;
	ld.global.u8 	%rs11, [%rd42+128];
	ld.global.u8 	%rs12, [%rd43+128];
	setp.eq.s16 	%p12, %rs11, %rs12;
	selp.b32 	%r52, 2, -1, %p12;
	st.global.u32 	[%rd39+512], %r52;
	ld.global.u8 	%rs13, [%rd42+256];
	ld.global.u8 	%rs14, [%rd43+256];
	setp.eq.s16 	%p13, %rs13, %rs14;
	selp.b32 	%r53, 2, -1, %p13;
	st.global.u32 	[%rd39+1024], %r53;
	ld.global.u8 	%rs15, [%rd42+384];
	ld.global.u8 	%rs16, [%rd43+384];
	setp.eq.s16 	%p14, %rs15, %rs16;
	selp.b32 	%r54, 2, -1, %p14;
	st.global.u32 	[%rd39+1536], %r54;
	add.s32 	%r101, %r101, 8;
	add.s64 	%rd104, %rd104, 4096;
	add.s64 	%rd103, %rd103, 1024;
	add.s32 	%r100, %r100, 1024;
	setp.eq.s32 	%p15, %r101, 0;
	@%p15 bra 	$L__BB2_10;
	bra.uni 	$L__BB2_9;
$L__BB2_10:
	setp.eq.s32 	%p16, %r10, 0;
	@%p16 bra 	$L__BB2_59;
	and.b32  	%r37, %r42, 3;
	setp.lt.u32 	%p17, %r10, 4;
	@%p17 bra 	$L__BB2_13;
	shl.b32 	%r55, %r106, 7;
	add.s32 	%r56, %r55, %r4;
	cvt.s64.s32 	%rd44, %r56;
	add.s64 	%rd45, %rd12, %rd44;
	add.s64 	%rd46, %rd13, %rd44;
	ld.global.u8 	%rs17, [%rd45];
	ld.global.u8 	%rs18, [%rd46];
	setp.eq.s16 	%p18, %rs17, %rs18;
	selp.b32 	%r57, 2, -1, %p18;
	mul.wide.s32 	%rd47, %r56, 4;
	add.s64 	%rd48, %rd14, %rd47;
	st.global.u32 	[%rd48], %r57;
	ld.global.u8 	%rs19, [%rd45+128];
	ld.global.u8 	%rs20, [%rd46+128];
	setp.eq.s16 	%p19, %rs19, %rs20;
	selp.b32 	%r58, 2, -1, %p19;
	st.global.u32 	[%rd48+512], %r58;
	ld.global.u8 	%rs21, [%rd45+256];
	ld.global.u8 	%rs22, [%rd46+256];
	setp.eq.s16 	%p20, %rs21, %rs22;
	selp.b32 	%r59, 2, -1, %p20;
	st.global.u32 	[%rd48+1024], %r59;
	ld.global.u8 	%rs23, [%rd45+384];
	ld.global.u8 	%rs24, [%rd46+384];
	setp.eq.s16 	%p21, %rs23, %rs24;
	selp.b32 	%r60, 2, -1, %p21;
	st.global.u32 	[%rd48+1536], %r60;
	add.s32 	%r106, %r106, 4;
$L__BB2_13:
	setp.eq.s32 	%p22, %r37, 0;
	@%p22 bra 	$L__BB2_59;
	setp.eq.s32 	%p23, %r37, 1;
	@%p23 bra 	$L__BB2_16;
	shl.b32 	%r61, %r106, 7;
	add.s32 	%r62, %r61, %r4;
	cvt.s64.s32 	%rd49, %r62;
	add.s64 	%rd50, %rd12, %rd49;
	add.s64 	%rd51, %rd13, %rd49;
	ld.global.u8 	%rs25, [%rd50];
	ld.global.u8 	%rs26, [%rd51];
	setp.eq.s16 	%p24, %rs25, %rs26;
	selp.b32 	%r63, 2, -1, %p24;
	mul.wide.s32 	%rd52, %r62, 4;
	add.s64 	%rd53, %rd14, %rd52;
	st.global.u32 	[%rd53], %r63;
	ld.global.u8 	%rs27, [%rd50+128];
	ld.global.u8 	%rs28, [%rd51+128];
	setp.eq.s16 	%p25, %rs27, %rs28;
	selp.b32 	%r64, 2, -1, %p25;
	st.global.u32 	[%rd53+512], %r64;
	add.s32 	%r106, %r106, 2;
$L__BB2_16:
	and.b32  	%r65, %r42, 1;
	setp.eq.b32 	%p26, %r65, 1;
	not.pred 	%p27, %p26;
	@%p27 bra 	$L__BB2_59;
	shl.b32 	%r66, %r106, 7;
	add.s32 	%r67, %r66, %r4;
	cvt.s64.s32 	%rd54, %r67;
	add.s64 	%rd55, %rd12, %rd54;
	add.s64 	%rd56, %rd13, %rd54;
	ld.global.u8 	%rs29, [%rd55];
	ld.global.u8 	%rs30, [%rd56];
	setp.eq.s16 	%p28, %rs29, %rs30;
	selp.b32 	%r68, 2, -1, %p28;
	mul.wide.s32 	%rd57, %r67, 4;
	add.s64 	%rd58, %rd14, %rd57;
	st.global.u32 	[%rd58], %r68;
	bra.uni 	$L__BB2_59;
$L__BB2_18:
	setp.lt.s32 	%p29, %r42, 1;
	@%p29 bra 	$L__BB2_59;
	and.b32  	%r14, %r42, 7;
	setp.lt.u32 	%p30, %r42, 8;
	mov.b32 	%r103, 0;
	@%p30 bra 	$L__BB2_38;
	and.b32  	%r103, %r42, 2147483640;
	mov.b32 	%r102, 0;
$L__BB2_21:
	.pragma "nounroll";
	shl.b32 	%r71, %r102, 7;
	add.s32 	%r21, %r71, %r4;
	setp.ge.s32 	%p31, %r21, %r3;
	@%p31 bra 	$L__BB2_23;
	cvt.u64.u32 	%rd59, %r21;
	add.s64 	%rd60, %rd12, %rd59;
	add.s64 	%rd61, %rd13, %rd59;
	ld.global.u8 	%rs31, [%rd60];
	ld.global.u8 	%rs32, [%rd61];
	setp.eq.s16 	%p32, %rs31, %rs32;
	selp.b32 	%r72, 2, -1, %p32;
	mul.wide.u32 	%rd62, %r21, 4;
	add.s64 	%rd63, %rd14, %rd62;
	st.global.u32 	[%rd63], %r72;
$L__BB2_23:
	add.s32 	%r73, %r21, 128;
	setp.ge.s32 	%p33, %r73, %r3;
	cvt.s64.s32 	%rd64, %r73;
	add.s64 	%rd22, %rd12, %rd64;
	add.s64 	%rd23, %rd13, %rd64;
	mul.wide.s32 	%rd65, %r73, 4;
	add.s64 	%rd24, %rd14, %rd65;
	@%p33 bra 	$L__BB2_25;
	ld.global.u8 	%rs33, [%rd22];
	ld.global.u8 	%rs34, [%rd23];
	setp.eq.s16 	%p34, %rs33, %rs34;
	selp.b32 	%r74, 2, -1, %p34;
	st.global.u32 	[%rd24], %r74;
$L__BB2_25:
	add.s32 	%r75, %r21, 256;
	setp.ge.s32 	%p35, %r75, %r3;
	@%p35 bra 	$L__BB2_27;
	ld.global.u8 	%rs35, [%rd22+128];
	ld.global.u8 	%rs36, [%rd23+128];
	setp.eq.s16 	%p36, %rs35, %rs36;
	selp.b32 	%r76, 2, -1, %p36;
	st.global.u32 	[%rd24+512], %r76;
$L__BB2_27:
	add.s32 	%r77, %r21, 384;
	setp.ge.s32 	%p37, %r77, %r3;
	@%p37 bra 	$L__BB2_29;
	ld.global.u8 	%rs37, [%rd22+256];
	ld.global.u8 	%rs38, [%rd23+256];
	setp.eq.s16 	%p38, %rs37, %rs38;
	selp.b32 	%r78, 2, -1, %p38;
	st.global.u32 	[%rd24+1024], %r78;
$L__BB2_29:
	add.s32 	%r79, %r21, 512;
	setp.ge.s32 	%p39, %r79, %r3;
	@%p39 bra 	$L__BB2_31;
	ld.global.u8 	%rs39, [%rd22+384];
	ld.global.u8 	%rs40, [%rd23+384];
	setp.eq.s16 	%p40, %rs39, %rs40;
	selp.b32 	%r80, 2, -1, %p40;
	st.global.u32 	[%rd24+1536], %r80;
$L__BB2_31:
	add.s32 	%r81, %r21, 640;
	setp.ge.s32 	%p41, %r81, %r3;
	@%p41 bra 	$L__BB2_33;
	ld.global.u8 	%rs41, [%rd22+512];
	ld.global.u8 	%rs42, [%rd23+512];
	setp.eq.s16 	%p42, %rs41, %rs42;
	selp.b32 	%r82, 2, -1, %p42;
	st.global.u32 	[%rd24+2048], %r82;
$L__BB2_33:
	add.s32 	%r83, %r21, 768;
	setp.ge.s32 	%p43, %r83, %r3;
	@%p43 bra 	$L__BB2_35;
	ld.global.u8 	%rs43, [%rd22+640];
	ld.global.u8 	%rs44, [%rd23+640];
	setp.eq.s16 	%p44, %rs43, %rs44;
	selp.b32 	%r84, 2, -1, %p44;
	st.global.u32 	[%rd24+2560], %r84;
$L__BB2_35:
	add.s32 	%r85, %r21, 896;
	setp.ge.s32 	%p45, %r85, %r3;
	@%p45 bra 	$L__BB2_37;
	ld.global.u8 	%rs45, [%rd22+768];
	ld.global.u8 	%rs46, [%rd23+768];
	setp.eq.s16 	%p46, %rs45, %rs46;
	selp.b32 	%r86, 2, -1, %p46;
	st.global.u32 	[%rd24+3072], %r86;
$L__BB2_37:
	add.s32 	%r102, %r102, 8;
	setp.ne.s32 	%p47, %r102, %r103;
	@%p47 bra 	$L__BB2_21;
$L__BB2_38:
	setp.eq.s32 	%p48, %r14, 0;
	@%p48 bra 	$L__BB2_59;
	and.b32  	%r24, %r42, 3;
	setp.lt.u32 	%p49, %r14, 4;
	@%p49 bra 	$L__BB2_49;
	shl.b32 	%r87, %r103, 7;
	add.s32 	%r25, %r87, %r4;
	setp.ge.s32 	%p50, %r25, %r3;
	@%p50 bra 	$L__BB2_42;
	cvt.s64.s32 	%rd66, %r25;
	add.s64 	%rd67, %rd12, %rd66;
	add.s64 	%rd68, %rd13, %rd66;
	ld.global.u8 	%rs47, [%rd67];
	ld.global.u8 	%rs48, [%rd68];
	setp.eq.s16 	%p51, %rs47, %rs48;
	selp.b32 	%r88, 2, -1, %p51;
	mul.wide.s32 	%rd69, %r25, 4;
	add.s64 	%rd70, %rd14, %rd69;
	st.global.u32 	[%rd70], %r88;
$L__BB2_42:
	add.s32 	%r26, %r25, 128;
	setp.ge.s32 	%p52, %r26, %r3;
	@%p52 bra 	$L__BB2_44;
	cvt.s64.s32 	%rd71, %r26;
	add.s64 	%rd72, %rd12, %rd71;
	add.s64 	%rd73, %rd13, %rd71;
	ld.global.u8 	%rs49, [%rd72];
	ld.global.u8 	%rs50, [%rd73];
	setp.eq.s16 	%p53, %rs49, %rs50;
	selp.b32 	%r89, 2, -1, %p53;
	mul.wide.s32 	%rd74, %r26, 4;
	add.s64 	%rd75, %rd14, %rd74;
	st.global.u32 	[%rd75], %r89;
$L__BB2_44:
	add.s32 	%r27, %r25, 256;
	setp.ge.s32 	%p54, %r27, %r3;
	@%p54 bra 	$L__BB2_46;
	cvt.s64.s32 	%rd76, %r27;
	add.s64 	%rd77, %rd12, %rd76;
	add.s64 	%rd78, %rd13, %rd76;
	ld.global.u8 	%rs51, [%rd77];
	ld.global.u8 	%rs52, [%rd78];
	setp.eq.s16 	%p55, %rs51, %rs52;
	selp.b32 	%r90, 2, -1, %p55;
	mul.wide.s32 	%rd79, %r27, 4;
	add.s64 	%rd80, %rd14, %rd79;
	st.global.u32 	[%rd80], %r90;
$L__BB2_46:
	add.s32 	%r28, %r25, 384;
	setp.ge.s32 	%p56, %r28, %r3;
	@%p56 bra 	$L__BB2_48;
	cvt.s64.s32 	%rd81, %r28;
	add.s64 	%rd82, %rd12, %rd81;
	add.s64 	%rd83, %rd13, %rd81;
	ld.global.u8 	%rs53, [%rd82];
	ld.global.u8 	%rs54, [%rd83];
	setp.eq.s16 	%p57, %rs53, %rs54;
	selp.b32 	%r91, 2, -1, %p57;
	mul.wide.s32 	%rd84, %r28, 4;
	add.s64 	%rd85, %rd14, %rd84;
	st.global.u32 	[%rd85], %r91;
$L__BB2_48:
	add.s32 	%r103, %r103, 4;
$L__BB2_49:
	setp.eq.s32 	%p58, %r24, 0;
	@%p58 bra 	$L__BB2_59;
	setp.eq.s32 	%p59, %r24, 1;
	@%p59 bra 	$L__BB2_56;
	shl.b32 	%r92, %r103, 7;
	add.s32 	%r31, %r92, %r4;
	setp.ge.s32 	%p60, %r31, %r3;
	@%p60 bra 	$L__BB2_53;
	cvt.s64.s32 	%rd86, %r31;
	add.s64 	%rd87, %rd12, %rd86;
	add.s64 	%rd88, %rd13, %rd86;
	ld.global.u8 	%rs55, [%rd87];
	ld.global.u8 	%rs56, [%rd88];
	setp.eq.s16 	%p61, %rs55, %rs56;
	selp.b32 	%r93, 2, -1, %p61;
	mul.wide.s32 	%rd89, %r31, 4;
	add.s64 	%rd90, %rd14, %rd89;
	st.global.u32 	[%rd90], %r93;
$L__BB2_53:
	add.s32 	%r32, %r31, 128;
	setp.ge.s32 	%p62, %r32, %r3;
	@%p62 bra 	$L__BB2_55;
	cvt.s64.s32 	%rd91, %r32;
	add.s64 	%rd92, %rd12, %rd91;
	add.s64 	%rd93, %rd13, %rd91;
	ld.global.u8 	%rs57, [%rd92];
	ld.global.u8 	%rs58, [%rd93];
	setp.eq.s16 	%p63, %rs57, %rs58;
	selp.b32 	%r94, 2, -1, %p63;
	mul.wide.s32 	%rd94, %r32, 4;
	add.s64 	%rd95, %rd14, %rd94;
	st.global.u32 	[%rd95], %r94;
$L__BB2_55:
	add.s32 	%r103, %r103, 2;
$L__BB2_56:
	and.b32  	%r95, %r42, 1;
	setp.eq.b32 	%p64, %r95, 1;
	not.pred 	%p65, %p64;
	@%p65 bra 	$L__BB2_59;
	shl.b32 	%r96, %r103, 7;
	add.s32 	%r35, %r96, %r4;
	setp.ge.s32 	%p66, %r35, %r3;
	@%p66 bra 	$L__BB2_59;
	cvt.s64.s32 	%rd96, %r35;
	add.s64 	%rd97, %rd12, %rd96;
	add.s64 	%rd98, %rd13, %rd96;
	ld.global.u8 	%rs59, [%rd97];
	ld.global.u8 	%rs60, [%rd98];
	setp.eq.s16 	%p67, %rs59, %rs60;
	selp.b32 	%r97, 2, -1, %p67;
	mul.wide.s32 	%rd99, %r35, 4;
	add.s64 	%rd100, %rd14, %rd99;
	st.global.u32 	[%rd100], %r97;
$L__BB2_59:
	ret;

}
	// .globl	_ZN3cub18CUB_300001_SM_10006detail9transform16transform_kernelINS2_10policy_hubILb1EN4cuda3std3__45tupleIJN6thrust24THRUST_300001_SM_1000_NS6detail15normal_iteratorINSA_10device_ptrIcEEEESF_EEEE10policy1000El15calculate_scoreIcENSC_INSD_IiEEEEJPcSN_EEEvT0_iT1_T2_DpNS2_10kernel_argIT3_EE
.visible .entry _ZN3cub18CUB_300001_SM_10006detail9transform16transform_kernelINS2_10policy_hubILb1EN4cuda3std3__45tupleIJN6thrust24THRUST_300001_SM_1000_NS6detail15normal_iteratorINSA_10device_ptrIcEEEESF_EEEE10policy1000El15calculate_scoreIcENSC_INSD_IiEEEEJPcSN_EEEvT0_iT1_T2_DpNS2_10kernel_argIT3_EE(
	.param .u64 _ZN3cub18CUB_300001_SM_10006detail9transform16transform_kernelINS2_10policy_hubILb1EN4cuda3std3__45tupleIJN6thrust24THRUST_300001_SM_1000_NS6detail15normal_iteratorINSA_10device_ptrIcEEEESF_EEEE10policy1000El15calculate_scoreIcENSC_INSD_IiEEEEJPcSN_EEEvT0_iT1_T2_DpNS2_10kernel_argIT3_EE_param_0,
	.param .u32 _ZN3cub18CUB_300001_SM_10006detail9transform16transform_kernelINS2_10policy_hubILb1EN4cuda3std3__45tupleIJN6thrust24THRUST_300001_SM_1000_NS6detail15normal_iteratorINSA_10device_ptrIcEEEESF_EEEE10policy1000El15calculate_scoreIcENSC_INSD_IiEEEEJPcSN_EEEvT0_iT1_T2_DpNS2_10kernel_argIT3_EE_param_1,
	.param .align 4 .b8 _ZN3cub18CUB_300001_SM_10006detail9transform16transform_kernelINS2_10policy_hubILb1EN4cuda3std3__45tupleIJN6thrust24THRUST_300001_SM_1000_NS6detail15normal_iteratorINSA_10device_ptrIcEEEESF_EEEE10policy1000El15calculate_scoreIcENSC_INSD_IiEEEEJPcSN_EEEvT0_iT1_T2_DpNS2_10kernel_argIT3_EE_param_2[4],
	.param .align 8 .b8 _ZN3cub18CUB_300001_SM_10006detail9transform16transform_kernelINS2_10policy_hubILb1EN4cuda3std3__45tupleIJN6thrust24THRUST_300001_SM_1000_NS6detail15normal_iteratorINSA_10device_ptrIcEEEESF_EEEE10policy1000El15calculate_scoreIcENSC_INSD_IiEEEEJPcSN_EEEvT0_iT1_T2_DpNS2_10kernel_argIT3_EE_param_3[8],
	.param .align 8 .b8 _ZN3cub18CUB_300001_SM_10006detail9transform16transform_kernelINS2_10policy_hubILb1EN4cuda3std3__45tupleIJN6thrust24THRUST_300001_SM_1000_NS6detail15normal_iteratorINSA_10device_ptrIcEEEESF_EEEE10policy1000El15calculate_scoreIcENSC_INSD_IiEEEEJPcSN_EEEvT0_iT1_T2_DpNS2_10kernel_argIT3_EE_param_4[16],
	.param .align 8 .b8 _ZN3cub18CUB_300001_SM_10006detail9transform16transform_kernelINS2_10policy_hubILb1EN4cuda3std3__45tupleIJN6thrust24THRUST_300001_SM_1000_NS6detail15normal_iteratorINSA_10device_ptrIcEEEESF_EEEE10policy1000El15calculate_scoreIcENSC_INSD_IiEEEEJPcSN_EEEvT0_iT1_T2_DpNS2_10kernel_argIT3_EE_param_5[16]
)
.maxntid 128
{
	.reg .pred 	%p<68>;
	.reg .b16 	%rs<61>;
	.reg .b32 	%r<106>;
	.reg .b64 	%rd<110>;

	ld.param.u64 	%rd25, [_ZN3cub18CUB_300001_SM_10006detail9transform16transform_kernelINS2_10policy_hubILb1EN4cuda3std3__45tupleIJN6thrust24THRUST_300001_SM_1000_NS6detail15normal_iteratorINSA_10device_ptrIcEEEESF_EEEE10policy1000El15calculate_scoreIcENSC_INSD_IiEEEEJPcSN_EEEvT0_iT1_T2_DpNS2_10kernel_argIT3_EE_param_0];
	ld.param.u64 	%rd26, [_ZN3cub18CUB_300001_SM_10006detail9transform16transform_kernelINS2_10policy_hubILb1EN4cuda3std3__45tupleIJN6thrust24THRUST_300001_SM_1000_NS6detail15normal_iteratorINSA_10device_ptrIcEEEESF_EEEE10policy1000El15calculate_scoreIcENSC_INSD_IiEEEEJPcSN_EEEvT0_iT1_T2_DpNS2_10kernel_argIT3_EE_param_5];
	ld.param.u64 	%rd27, [_ZN3cub18CUB_300001_SM_10006detail9transform16transform_kernelINS2_10policy_hubILb1EN4cuda3std3__45tupleIJN6thrust24THRUST_300001_SM_1000_NS6detail15normal_iteratorINSA_10device_ptrIcEEEESF_EEEE10policy1000El15calculate_scoreIcENSC_INSD_IiEEEEJPcSN_EEEvT0_iT1_T2_DpNS2_10kernel_argIT3_EE_param_4];
	ld.param.u64 	%rd28, [_ZN3cub18CUB_300001_SM_10006detail9transform16transform_kernelINS2_10policy_hubILb1EN4cuda3std3__45tupleIJN6thrust24THRUST_300001_SM_1000_NS6detail15normal_iteratorINSA_10device_ptrIcEEEESF_EEEE10policy1000El15calculate_scoreIcENSC_INSD_IiEEEEJPcSN_EEEvT0_iT1_T2_DpNS2_10kernel_argIT3_EE_param_3];
	ld.param.u32 	%r41, [_ZN3cub18CUB_300001_SM_10006detail9transform16transform_kernelINS2_10policy_hubILb1EN4cuda3std3__45tupleIJN6thrust24THRUST_300001_SM_1000_NS6detail15normal_iteratorINSA_10device_ptrIcEEEESF_EEEE10policy1000El15calculate_scoreIcENSC_INSD_IiEEEEJPcSN_EEEvT0_iT1_T2_DpNS2_10kernel_argIT3_EE_param_1];
	cvta.to.global.u64 	%rd1, %rd28;
	cvta.to.global.u64 	%rd2, %rd27;
	cvta.to.global.u64 	%rd3, %rd26;
	shl.b32 	%r1, %r41, 7;
	mov.u32 	%r42, %ctaid.x;
	cvt.u64.u32 	%rd29, %r42;
	cvt.s64.s32 	%rd30, %r1;
	mul.lo.s64 	%rd4, %rd30, %rd29;
	sub.s64 	%rd31, %rd25, %rd4;
	min.s64 	%rd32, %rd31, %rd30;
	cvt.u32.u64 	%r2, %rd32;
	mov.u32 	%r3, %tid.x;
	shl.b32 	%r96, %r3, 7;
	setp.ge.s32 	%p1, %r96, %r2;
	@%p1 bra 	$L__BB3_5;
	add.s64 	%rd33, %rd2, %rd4;
	mul.wide.u32 	%rd5, %r3, 128;
	add.s64 	%rd106, %rd33, %rd5;
	mov.u32 	%r95, %r96;
$L__BB3_2:
	.pragma "nounroll";
	// begin inline asm
	prefetch.global.L2 [%rd106];
	// end inline asm
	add.s32 	%r95, %r95, 16384;
	add.s64 	%rd106, %rd106, 16384;
	setp.lt.s32 	%p2, %r95, %r2;
	@%p2 bra 	$L__BB3_2;
	add.s64 	%rd35, %rd3, %rd4;
	add.s64 	%rd107, %rd35, %rd5;
$L__BB3_4:
	.pragma "nounroll";
	// begin inline asm
	prefetch.global.L2 [%rd107];
	// end inline asm
	add.s32 	%r96, %r96, 16384;
	add.s64 	%rd107, %rd107, 16384;
	setp.lt.s32 	%p3, %r96, %r2;
	@%p3 bra 	$L__BB3_4;
$L__BB3_5:
	add.s64 	%rd12, %rd2, %rd4;
	add.s64 	%rd13, %rd3, %rd4;
	shl.b64 	%rd37, %rd4, 2;
	add.s64 	%rd14, %rd1, %rd37;
	setp.eq.s32 	%p4, %r1, %r2;
	@%p4 bra 	$L__BB3_47;
	setp.lt.s32 	%p5, %r41, 1;
	@%p5 bra 	$L__BB3_59;
	and.b32  	%r9, %r41, 7;
	setp.lt.u32 	%p6, %r41, 8;
	mov.b32 	%r103, 0;
	@%p6 bra 	$L__BB3_26;
	and.b32  	%r103, %r41, 2147483640;
	mov.b32 	%r99, 0;
$L__BB3_9:
	.pragma "nounroll";
	shl.b32 	%r45, %r99, 7;
	add.s32 	%r20, %r45, %r3;
	setp.ge.s32 	%p7, %r20, %r2;
	@%p7 bra 	$L__BB3_11;
	cvt.u64.u32 	%rd38, %r20;
	add.s64 	%rd39, %rd12, %rd38;
	add.s64 	%rd40, %rd13, %rd38;
	ld.global.u8 	%rs1, [%rd39];
	ld.global.u8 	%rs2, [%rd40];
	setp.eq.s16 	%p8, %rs1, %rs2;
	selp.b32 	%r46, 2, -1, %p8;
	mul.wide.u32 	%rd41, %r20, 4;
	add.s64 	%rd42, %rd14, %rd41;
	st.global.u32 	[%rd42], %r46;
$L__BB3_11:
	add.s32 	%r47, %r20, 128;
	setp.ge.s32 	%p9, %r47, %r2;
	cvt.s64.s32 	%rd43, %r47;
	add.s64 	%rd22, %rd12, %rd43;
	add.s64 	%rd23, %rd13, %rd43;
	mul.wide.s32 	%rd44, %r47, 4;
	add.s64 	%rd24, %rd14, %rd44;
	@%p9 bra 	$L__BB3_13;
	ld.global.u8 	%rs3, [%rd22];
	ld.global.u8 	%rs4, [%rd23];
	setp.eq.s16 	%p10, %rs3, %rs4;
	selp.b32 	%r48, 2, -1, %p10;
	st.global.u32 	[%rd24], %r48;
$L__BB3_13:
	add.s32 	%r49, %r20, 256;
	setp.ge.s32 	%p11, %r49, %r2;
	@%p11 bra 	$L__BB3_15;
	ld.global.u8 	%rs5, [%rd22+128];
	ld.global.u8 	%rs6, [%rd23+128];
	setp.eq.s16 	%p12, %rs5, %rs6;
	selp.b32 	%r50, 2, -1, %p12;
	st.global.u32 	[%rd24+512], %r50;
$L__BB3_15:
	add.s32 	%r51, %r20, 384;
	setp.ge.s32 	%p13, %r51, %r2;
	@%p13 bra 	$L__BB3_17;
	ld.global.u8 	%rs7, [%rd22+256];
	ld.global.u8 	%rs8, [%rd23+256];
	setp.eq.s16 	%p14, %rs7, %rs8;
	selp.b32 	%r52, 2, -1, %p14;
	st.global.u32 	[%rd24+1024], %r52;
$L__BB3_17:
	add.s32 	%r53, %r20, 512;
	setp.ge.s32 	%p15, %r53, %r2;
	@%p15 bra 	$L__BB3_19;
	ld.global.u8 	%rs9, [%rd22+384];
	ld.global.u8 	%rs10, [%rd23+384];
	setp.eq.s16 	%p16, %rs9, %rs10;
	selp.b32 	%r54, 2, -1, %p16;
	st.global.u32 	[%rd24+1536], %r54;
$L__BB3_19:
	add.s32 	%r55, %r20, 640;
	setp.ge.s32 	%p17, %r55, %r2;
	@%p17 bra 	$L__BB3_21;
	ld.global.u8 	%rs11, [%rd22+512];
	ld.global.u8 	%rs12, [%rd23+512];
	setp.eq.s16 	%p18, %rs11, %rs12;
	selp.b32 	%r56, 2, -1, %p18;
	st.global.u32 	[%rd24+2048], %r56;
$L__BB3_21:
	add.s32 	%r57, %r20, 768;
	setp.ge.s32 	%p19, %r57, %r2;
	@%p19 bra 	$L__BB3_23;
	ld.global.u8 	%rs13, [%rd22+640];
	ld.global.u8 	%rs14, [%rd23+640];
	setp.eq.s16 	%p20, %rs13, %rs14;
	selp.b32 	%r58, 2, -1, %p20;
	st.global.u32 	[%rd24+2560], %r58;
$L__BB3_23:
	add.s32 	%r59, %r20, 896;
	setp.ge.s32 	%p21, %r59, %r2;
	@%p21 bra 	$L__BB3_25;
	ld.global.u8 	%rs15, [%rd22+768];
	ld.global.u8 	%rs16, [%rd23+768];
	setp.eq.s16 	%p22, %rs15, %rs16;
	selp.b32 	%r60, 2, -1, %p22;
	st.global.u32 	[%rd24+3072], %r60;
$L__BB3_25:
	add.s32 	%r99, %r99, 8;
	setp.eq.s32 	%p23, %r99, %r103;
	@%p23 bra 	$L__BB3_26;
	bra.uni 	$L__BB3_9;
$L__BB3_26:
	setp.eq.s32 	%p24, %r9, 0;
	@%p24 bra 	$L__BB3_59;
	and.b32  	%r29, %r41, 3;
	setp.lt.u32 	%p25, %r9, 4;
	@%p25 bra 	$L__BB3_37;
	shl.b32 	%r61, %r103, 7;
	add.s32 	%r30, %r61, %r3;
	setp.ge.s32 	%p26, %r30, %r2;
	@%p26 bra 	$L__BB3_30;
	cvt.s64.s32 	%rd45, %r30;
	add.s64 	%rd46, %rd12, %rd45;
	add.s64 	%rd47, %rd13, %rd45;
	ld.global.u8 	%rs17, [%rd46];
	ld.global.u8 	%rs18, [%rd47];
	setp.eq.s16 	%p27, %rs17, %rs18;
	selp.b32 	%r62, 2, -1, %p27;
	mul.wide.s32 	%rd48, %r30, 4;
	add.s64 	%rd49, %rd14, %rd48;
	st.global.u32 	[%rd49], %r62;
$L__BB3_30:
	add.s32 	%r31, %r30, 128;
	setp.ge.s32 	%p28, %r31, %r2;
	@%p28 bra 	$L__BB3_32;
	cvt.s64.s32 	%rd50, %r31;
	add.s64 	%rd51, %rd12, %rd50;
	add.s64 	%rd52, %rd13, %rd50;
	ld.global.u8 	%rs19, [%rd51];
	ld.global.u8 	%rs20, [%rd52];
	setp.eq.s16 	%p29, %rs19, %rs20;
	selp.b32 	%r63, 2, -1, %p29;
	mul.wide.s32 	%rd53, %r31, 4;
	add.s64 	%rd54, %rd14, %rd53;
	st.global.u32 	[%rd54], %r63;
$L__BB3_32:
	add.s32 	%r32, %r30, 256;
	setp.ge.s32 	%p30, %r32, %r2;
	@%p30 bra 	$L__BB3_34;
	cvt.s64.s32 	%rd55, %r32;
	add.s64 	%rd56, %rd12, %rd55;
	add.s64 	%rd57, %rd13, %rd55;
	ld.global.u8 	%rs21, [%rd56];
	ld.global.u8 	%rs22, [%rd57];
	setp.eq.s16 	%p31, %rs21, %rs22;
	selp.b32 	%r64, 2, -1, %p31;
	mul.wide.s32 	%rd58, %r32, 4;
	add.s64 	%rd59, %rd14, %rd58;
	st.global.u32 	[%rd59], %r64;
$L__BB3_34:
	add.s32 	%r33, %r30, 384;
	setp.ge.s32 	%p32, %r33, %r2;
	@%p32 bra 	$L__BB3_36;
	cvt.s64.s32 	%rd60, %r33;
	add.s64 	%rd61, %rd12, %rd60;
	add.s64 	%rd62, %rd13, %rd60;
	ld.global.u8 	%rs23, [%rd61];
	ld.global.u8 	%rs24, [%rd62];
	setp.eq.s16 	%p33, %rs23, %rs24;
	selp.b32 	%r65, 2, -1, %p33;
	mul.wide.s32 	%rd63, %r33, 4;
	add.s64 	%rd64, %rd14, %rd63;
	st.global.u32 	[%rd64], %r65;
$L__BB3_36:
	add.s32 	%r103, %r103, 4;
$L__BB3_37:
	setp.eq.s32 	%p34, %r29, 0;
	@%p34 bra 	$L__BB3_59;
	setp.eq.s32 	%p35, %r29, 1;
	@%p35 bra 	$L__BB3_44;
	shl.b32 	%r66, %r103, 7;
	add.s32 	%r36, %r66, %r3;
	setp.ge.s32 	%p36, %r36, %r2;
	@%p36 bra 	$L__BB3_41;
	cvt.s64.s32 	%rd65, %r36;
	add.s64 	%rd66, %rd12, %rd65;
	add.s64 	%rd67, %rd13, %rd65;
	ld.global.u8 	%rs25, [%rd66];
	ld.global.u8 	%rs26, [%rd67];
	setp.eq.s16 	%p37, %rs25, %rs26;
	selp.b32 	%r67, 2, -1, %p37;
	mul.wide.s32 	%rd68, %r36, 4;
	add.s64 	%rd69, %rd14, %rd68;
	st.global.u32 	[%rd69], %r67;
$L__BB3_41:
	add.s32 	%r37, %r36, 128;
	setp.ge.s32 	%p38, %r37, %r2;
	@%p38 bra 	$L__BB3_43;
	cvt.s64.s32 	%rd70, %r37;
	add.s64 	%rd71, %rd12, %rd70;
	add.s64 	%rd72, %rd13, %rd70;
	ld.global.u8 	%rs27, [%rd71];
	ld.global.u8 	%rs28, [%rd72];
	setp.eq.s16 	%p39, %rs27, %rs28;
	selp.b32 	%r68, 2, -1, %p39;
	mul.wide.s32 	%rd73, %r37, 4;
	add.s64 	%rd74, %rd14, %rd73;
	st.global.u32 	[%rd74], %r68;
$L__BB3_43:
	add.s32 	%r103, %r103, 2;
$L__BB3_44:
	and.b32  	%r69, %r41, 1;
	setp.eq.b32 	%p40, %r69, 1;
	not.pred 	%p41, %p40;
	@%p41 bra 	$L__BB3_59;
	shl.b32 	%r70, %r103, 7;
	add.s32 	%r40, %r70, %r3;
	setp.ge.s32 	%p42, %r40, %r2;
	@%p42 bra 	$L__BB3_59;
	cvt.s64.s32 	%rd75, %r40;
	add.s64 	%rd76, %rd12, %rd75;
	add.s64 	%rd77, %rd13, %rd75;
	ld.global.u8 	%rs29, [%rd76];
	ld.global.u8 	%rs30, [%rd77];
	setp.eq.s16 	%p43, %rs29, %rs30;
	selp.b32 	%r71, 2, -1, %p43;
	mul.wide.s32 	%rd78, %r40, 4;
	add.s64 	%rd79, %rd14, %rd78;
	st.global.u32 	[%rd79], %r71;
	bra.uni 	$L__BB3_59;
$L__BB3_47:
	setp.lt.s32 	%p44, %r41, 1;
	@%p44 bra 	$L__BB3_59;
	and.b32  	%r11, %r41, 7;
	setp.lt.u32 	%p45, %r41, 8;
	mov.b32 	%r101, 0;
	@%p45 bra 	$L__BB3_51;
	and.b32  	%r101, %r41, 2147483640;
	neg.s32 	%r98, %r101;
	cvt.u64.u32 	%rd108, %r3;
	mul.wide.u32 	%rd81, %r3, 4;
	add.s64 	%rd82, %rd37, %rd1;
	add.s64 	%rd109, %rd82, %rd81;
	add.s32 	%r97, %r3, 128;
	add.s64 	%rd17, %rd82, 1536;
$L__BB3_50:
	.pragma "nounroll";
	cvt.s64.s32 	%rd83, %r97;
	add.s64 	%rd84, %rd83, 384;
	mul.wide.s32 	%rd85, %r97, 4;
	add.s64 	%rd86, %rd17, %rd85;
	add.s64 	%rd87, %rd12, %rd108;
	add.s64 	%rd88, %rd13, %rd108;
	ld.global.u8 	%rs31, [%rd87];
	ld.global.u8 	%rs32, [%rd88];
	setp.eq.s16 	%p46, %rs31, %rs32;
	selp.b32 	%r73, 2, -1, %p46;
	st.global.u32 	[%rd109], %r73;
	add.s64 	%rd89, %rd12, %rd84;
	add.s64 	%rd90, %rd13, %rd84;
	ld.global.u8 	%rs33, [%rd89+-384];
	ld.global.u8 	%rs34, [%rd90+-384];
	setp.eq.s16 	%p47, %rs33, %rs34;
	selp.b32 	%r74, 2, -1, %p47;
	st.global.u32 	[%rd86+-1536], %r74;
	ld.global.u8 	%rs35, [%rd89+-256];
	ld.global.u8 	%rs36, [%rd90+-256];
	setp.eq.s16 	%p48, %rs35, %rs36;
	selp.b32 	%r75, 2, -1, %p48;
	st.global.u32 	[%rd86+-1024], %r75;
	ld.global.u8 	%rs37, [%rd89+-128];
	ld.global.u8 	%rs38, [%rd90+-128];
	setp.eq.s16 	%p49, %rs37, %rs38;
	selp.b32 	%r76, 2, -1, %p49;
	st.global.u32 	[%rd86+-512], %r76;
	ld.global.u8 	%rs39, [%rd89];
	ld.global.u8 	%rs40, [%rd90];
	setp.eq.s16 	%p50, %rs39, %rs40;
	selp.b32 	%r77, 2, -1, %p50;
	st.global.u32 	[%rd86], %r77;
	ld.global.u8 	%rs41, [%rd89+128];
	ld.global.u8 	%rs42, [%rd90+128];
	setp.eq.s16 	%p51, %rs41, %rs42;
	selp.b32 	%r78, 2, -1, %p51;
	st.global.u32 	[%rd86+512], %r78;
	ld.global.u8 	%rs43, [%rd89+256];
	ld.global.u8 	%rs44, [%rd90+256];
	setp.eq.s16 	%p52, %rs43, %rs44;
	selp.b32 	%r79, 2, -1, %p52;
	st.global.u32 	[%rd86+1024], %r79;
	ld.global.u8 	%rs45, [%rd89+384];
	ld.global.u8 	%rs46, [%rd90+384];
	setp.eq.s16 	%p53, %rs45, %rs46;
	selp.b32 	%r80, 2, -1, %p53;
	st.global.u32 	[%rd86+1536], %r80;
	add.s32 	%r98, %r98, 8;
	add.s64 	%rd109, %rd109, 4096;
	add.s64 	%rd108, %rd108, 1024;
	add.s32 	%r97, %r97, 1024;
	setp.eq.s32 	%p54, %r98, 0;
	@%p54 bra 	$L__BB3_51;
	bra.uni 	$L__BB3_50;
$L__BB3_51:
	setp.eq.s32 	%p55, %r11, 0;
	@%p55 bra 	$L__BB3_59;
	and.b32  	%r23, %r41, 3;
	setp.lt.u32 	%p56, %r11, 4;
	@%p56 bra 	$L__BB3_54;
	shl.b32 	%r81, %r101, 7;
	add.s32 	%r82, %r81, %r3;
	cvt.s64.s32 	%rd91, %r82;
	add.s64 	%rd92, %rd12, %rd91;
	add.s64 	%rd93, %rd13, %rd91;
	ld.global.u8 	%rs47, [%rd92];
	ld.global.u8 	%rs48, [%rd93];
	setp.eq.s16 	%p57, %rs47, %rs48;
	selp.b32 	%r83, 2, -1, %p57;
	mul.wide.s32 	%rd94, %r82, 4;
	add.s64 	%rd95, %rd14, %rd94;
	st.global.u32 	[%rd95], %r83;
	ld.global.u8 	%rs49, [%rd92+128];
	ld.global.u8 	%rs50, [%rd93+128];
	setp.eq.s16 	%p58, %rs49, %rs50;
	selp.b32 	%r84, 2, -1, %p58;
	st.global.u32 	[%rd95+512], %r84;
	ld.global.u8 	%rs51, [%rd92+256];
	ld.global.u8 	%rs52, [%rd93+256];
	setp.eq.s16 	%p59, %rs51, %rs52;
	selp.b32 	%r85, 2, -1, %p59;
	st.global.u32 	[%rd95+1024], %r85;
	ld.global.u8 	%rs53, [%rd92+384];
	ld.global.u8 	%rs54, [%rd93+384];
	setp.eq.s16 	%p60, %rs53, %rs54;
	selp.b32 	%r86, 2, -1, %p60;
	st.global.u32 	[%rd95+1536], %r86;
	add.s32 	%r101, %r101, 4;
$L__BB3_54:
	setp.eq.s32 	%p61, %r23, 0;
	@%p61 bra 	$L__BB3_59;
	setp.eq.s32 	%p62, %r23, 1;
	@%p62 bra 	$L__BB3_57;
	shl.b32 	%r87, %r101, 7;
	add.s32 	%r88, %r87, %r3;
	cvt.s64.s32 	%rd96, %r88;
	add.s64 	%rd97, %rd12, %rd96;
	add.s64 	%rd98, %rd13, %rd96;
	ld.global.u8 	%rs55, [%rd97];
	ld.global.u8 	%rs56, [%rd98];
	setp.eq.s16 	%p63, %rs55, %rs56;
	selp.b32 	%r89, 2, -1, %p63;
	mul.wide.s32 	%rd99, %r88, 4;
	add.s64 	%rd100, %rd14, %rd99;
	st.global.u32 	[%rd100], %r89;
	ld.global.u8 	%rs57, [%rd97+128];
	ld.global.u8 	%rs58, [%rd98+128];
	setp.eq.s16 	%p64, %rs57, %rs58;
	selp.b32 	%r90, 2, -1, %p64;
	st.global.u32 	[%rd100+512], %r90;
	add.s32 	%r101, %r101, 2;
$L__BB3_57:
	and.b32  	%r91, %r41, 1;
	setp.eq.b32 	%p65, %r91, 1;
	not.pred 	%p66, %p65;
	@%p66 bra 	$L__BB3_59;
	shl.b32 	%r92, %r101, 7;
	add.s32 	%r93, %r92, %r3;
	cvt.s64.s32 	%rd101, %r93;
	add.s64 	%rd102, %rd12, %rd101;
	add.s64 	%rd103, %rd13, %rd101;
	ld.global.u8 	%rs59, [%rd102];
	ld.global.u8 	%rs60, [%rd103];
	setp.eq.s16 	%p67, %rs59, %rs60;
	selp.b32 	%r94, 2, -1, %p67;
	mul.wide.s32 	%rd104, %r93, 4;
	add.s64 	%rd105, %rd14, %rd104;
	st.global.u32 	[%rd105], %r94;
$L__BB3_59:
	ret;

}
	// .globl	_ZN3cub18CUB_300001_SM_10006detail6reduce28DeviceReduceSingleTileKernelINS2_10policy_hubIijN4cuda3std3__44plusIiEEE10Policy1000EN6thrust24THRUST_300001_SM_1000_NS6detail15normal_iteratorINSD_10device_ptrIiEEEEPijS9_iiNS7_10__identityEEEvT0_T1_T2_T3_T4_T6_
.visible .entry _ZN3cub18CUB_300001_SM_10006detail6reduce28DeviceReduceSingleTileKernelINS2_10policy_hubIijN4cuda3std3__44plusIiEEE10Policy1000EN6thrust24THRUST_300001_SM_1000_NS6detail15normal_iteratorINSD_10device_ptrIiEEEEPijS9_iiNS7_10__identityEEEvT0_T1_T2_T3_T4_T6_(
	.param .align 8 .b8 _ZN3cub18CUB_300001_SM_10006detail6reduce28DeviceReduceSingleTileKernelINS2_10policy_hubIijN4cuda3std3__44plusIiEEE10Policy1000EN6thrust24THRUST_300001_SM_1000_NS6detail15normal_iteratorINSD_10device_ptrIiEEEEPijS9_iiNS7_10__identityEEEvT0_T1_T2_T3_T4_T6__param_0[8],
	.param .u64 .ptr .align 1 _ZN3cub18CUB_300001_SM_10006detail6reduce28DeviceReduceSingleTileKernelINS2_10policy_hubIijN4cuda3std3__44plusIiEEE10Policy1000EN6thrust24THRUST_300001_SM_1000_NS6detail15normal_iteratorINSD_10device_ptrIiEEEEPijS9_iiNS7_10__identityEEEvT0_T1_T2_T3_T4_T6__param_1,
	.param .u32 _ZN3cub18CUB_300001_SM_10006detail6reduce28DeviceReduceSingleTileKernelINS2_10policy_hubIijN4cuda3std3__44plusIiEEE10Policy1000EN6thrust24THRUST_300001_SM_1000_NS6detail15normal_iteratorINSD_10device_ptrIiEEEEPijS9_iiNS7_10__identityEEEvT0_T1_T2_T3_T4_T6__param_2,
	.param .align 1 .b8 _ZN3cub18CUB_300001_SM_10006detail6reduce28DeviceReduceSingleTileKernelINS2_10policy_hubIijN4cuda3std3__44plusIiEEE10Policy1000EN6thrust24THRUST_300001_SM_1000_NS6detail15normal_iteratorINSD_10device_ptrIiEEEEPijS9_iiNS7_10__identityEEEvT0_T1_T2_T3_T4_T6__param_3[1],
	.param .u32 _ZN3cub18CUB_300001_SM_10006detail6reduce28DeviceReduceSingleTileKernelINS2_10policy_hubIijN4cuda3std3__44plusIiEEE10Policy1000EN6thrust24THRUST_300001_SM_1000_NS6detail15normal_iteratorINSD_10device_ptrIiEEEEPijS9_iiNS7_10__identityEEEvT0_T1_T2_T3_T4_T6__param_4,
	.param .align 1 .b8 _ZN3cub18CUB_300001_SM_10006detail6reduce28DeviceReduceSingleTileKernelINS2_10policy_hubIijN4cuda3std3__44plusIiEEE10Policy1000EN6thrust24THRUST_300001_SM_1000_NS6detail15normal_iteratorINSD_10device_ptrIiEEEEPijS9_iiNS7_10__identityEEEvT0_T1_T2_T3_T4_T6__param_5[1]
)
.maxntid 256
.minnctapersm 1
{
	.reg .pred 	%p<59>;
	.reg .b32 	%r<511>;
	.reg .b64 	%rd<84>;
	// demoted variable
	.shared .align 4 .b8 _ZZN3cub18CUB_300001_SM_10006detail6reduce28DeviceReduceSingleTileKernelINS2_10policy_hubIijN4cuda3std3__44plusIiEEE10Policy1000EN6thrust24THRUST_300001_SM_1000_NS6detail15normal_iteratorINSD_10device_ptrIiEEEEPijS9_iiNS7_10__identityEEEvT0_T1_T2_T3_T4_T6_E12temp_storage[44];
	ld.param.u64 	%rd9, [_ZN3cub18CUB_300001_SM_10006detail6reduce28DeviceReduceSingleTileKernelINS2_10policy_hubIijN4cuda3std3__44plusIiEEE10Policy1000EN6thrust24THRUST_300001_SM_1000_NS6detail15normal_iteratorINSD_10device_ptrIiEEEEPijS9_iiNS7_10__identityEEEvT0_T1_T2_T3_T4_T6__param_0];
	ld.param.u64 	%rd10, [_ZN3cub18CUB_300001_SM_10006detail6reduce28DeviceReduceSingleTileKernelINS2_10policy_hubIijN4cuda3std3__44plusIiEEE10Policy1000EN6thrust24THRUST_300001_SM_1000_NS6detail15normal_iteratorINSD_10device_ptrIiEEEEPijS9_iiNS7_10__identityEEEvT0_T1_T2_T3_T4_T6__param_1];
	ld.param.u32 	%r90, [_ZN3cub18CUB_300001_SM_10006detail6reduce28DeviceReduceSingleTileKernelINS2_10policy_hubIijN4cuda3std3__44plusIiEEE10Policy1000EN6thrust24THRUST_300001_SM_1000_NS6detail15normal_iteratorINSD_10device_ptrIiEEEEPijS9_iiNS7_10__identityEEEvT0_T1_T2_T3_T4_T6__param_2];
	ld.param.u32 	%r91, [_ZN3cub18CUB_300001_SM_10006detail6reduce28DeviceReduceSingleTileKernelINS2_10policy_hubIijN4cuda3std3__44plusIiEEE10Policy1000EN6thrust24THRUST_300001_SM_1000_NS6detail15normal_iteratorINSD_10device_ptrIiEEEEPijS9_iiNS7_10__identityEEEvT0_T1_T2_T3_T4_T6__param_4];
	cvta.to.global.u64 	%rd1, %rd10;
	setp.ne.s32 	%p1, %r90, 0;
	@%p1 bra 	$L__BB4_3;
	mov.u32 	%r471, %tid.x;
	setp.ne.s32 	%p58, %r471, 0;
	@%p58 bra 	$L__BB4_52;
	st.global.u32 	[%rd1], %r91;
	bra.uni 	$L__BB4_52;
$L__BB4_3:
	cvta.to.global.u64 	%rd2, %rd9;
	setp.gt.u32 	%p2, %r90, 4095;
	@%p2 bra 	$L__BB4_28;
	mov.u32 	%r1, %tid.x;
	setp.ge.u32 	%p24, %r1, %r90;
	mov.b32 	%r488, 0;
	mov.u32 	%r478, %r1;
	@%p24 bra 	$L__BB4_6;
	mul.wide.u32 	%rd73, %r1, 4;
	add.s64 	%rd74, %rd2, %rd73;
	ld.global.u32 	%r488, [%rd74];
	add.s32 	%r478, %r1, 256;
$L__BB4_6:
	setp.ge.u32 	%p25, %r478, %r90;
	@%p25 bra 	$L__BB4_19;
	not.b32 	%r298, %r478;
	add.s32 	%r299, %r90, %r298;
	shr.u32 	%r300, %r299, 8;
	add.s32 	%r6, %r300, 1;
	and.b32  	%r7, %r6, 15;
	setp.lt.u32 	%p26, %r299, 3840;
	@%p26 bra 	$L__BB4_10;
	and.b32  	%r301, %r6, 33554416;
	neg.s32 	%r474, %r301;
	mul.wide.u32 	%rd75, %r478, 4;
	add.s64 	%rd76, %rd75, %rd2;
	add.s64 	%rd82, %rd76, 8192;
$L__BB4_9:
	.pragma "nounroll";
	ld.global.u32 	%r302, [%rd82+-8192];
	add.s32 	%r303, %r302, %r488;
	ld.global.u32 	%r304, [%rd82+-7168];
	add.s32 	%r305, %r304, %r303;
	ld.global.u32 	%r306, [%rd82+-6144];
	add.s32 	%r307, %r306, %r305;
	ld.global.u32 	%r308, [%rd82+-5120];
	add.s32 	%r309, %r308, %r307;
	ld.global.u32 	%r310, [%rd82+-4096];
	add.s32 	%r311, %r310, %r309;
	ld.global.u32 	%r312, [%rd82+-3072];
	add.s32 	%r313, %r312, %r311;
	ld.global.u32 	%r314, [%rd82+-2048];
	add.s32 	%r315, %r314, %r313;
	ld.global.u32 	%r316, [%rd82+-1024];
	add.s32 	%r317, %r316, %r315;
	ld.global.u32 	%r318, [%rd82];
	add.s32 	%r319, %r318, %r317;
	ld.global.u32 	%r320, [%rd82+1024];
	add.s32 	%r321, %r320, %r319;
	ld.global.u32 	%r322, [%rd82+2048];
	add.s32 	%r323, %r322, %r321;
	ld.global.u32 	%r324, [%rd82+3072];
	add.s32 	%r325, %r324, %r323;
	ld.global.u32 	%r326, [%rd82+4096];
	add.s32 	%r327, %r326, %r325;
	ld.global.u32 	%r328, [%rd82+5120];
	add.s32 	%r329, %r328, %r327;
	ld.global.u32 	%r330, [%rd82+6144];
	add.s32 	%r331, %r330, %r329;
	ld.global.u32 	%r332, [%rd82+7168];
	add.s32 	%r488, %r332, %r331;
	add.s32 	%r478, %r478, 4096;
	add.s32 	%r474, %r474, 16;
	add.s64 	%rd82, %rd82, 16384;
	setp.ne.s32 	%p27, %r474, 0;
	@%p27 bra 	$L__BB4_9;
$L__BB4_10:
	setp.eq.s32 	%p28, %r7, 0;
	@%p28 bra 	$L__BB4_19;
	and.b32  	%r18, %r6, 7;
	setp.lt.u32 	%p29, %r7, 8;
	@%p29 bra 	$L__BB4_13;
	mul.wide.u32 	%rd77, %r478, 4;
	add.s64 	%rd78, %rd2, %rd77;
	ld.global.u32 	%r334, [%rd78];
	add.s32 	%r335, %r334, %r488;
	ld.global.u32 	%r336, [%rd78+1024];
	add.s32 	%r337, %r336, %r335;
	ld.global.u32 	%r338, [%rd78+2048];
	add.s32 	%r339, %r338, %r337;
	ld.global.u32 	%r340, [%rd78+3072];
	add.s32 	%r341, %r340, %r339;
	ld.global.u32 	%r342, [%rd78+4096];
	add.s32 	%r343, %r342, %r341;
	ld.global.u32 	%r344, [%rd78+5120];
	add.s32 	%r345, %r344, %r343;
	ld.global.u32 	%r346, [%rd78+6144];
	add.s32 	%r347, %r346, %r345;
	ld.global.u32 	%r348, [%rd78+7168];
	add.s32 	%r488, %r348, %r347;
	add.s32 	%r478, %r478, 2048;
$L__BB4_13:
	setp.eq.s32 	%p30, %r18, 0;
	@%p30 bra 	$L__BB4_19;
	and.b32  	%r24, %r6, 3;
	setp.lt.u32 	%p31, %r18, 4;
	@%p31 bra 	$L__BB4_16;
	mul.wide.u32 	%rd79, %r478, 4;
	add.s64 	%rd80, %rd2, %rd79;
	ld.global.u32 	%r350, [%rd80];
	add.s32 	%r351, %r350, %r488;
	ld.global.u32 	%r352, [%rd80+1024];
	add.s32 	%r353, %r352, %r351;
	ld.global.u32 	%r354, [%rd80+2048];
	add.s32 	%r355, %r354, %r353;
	ld.global.u32 	%r356, [%rd80+3072];
	add.s32 	%r488, %r356, %r355;
	add.s32 	%r478, %r478, 1024;
$L__BB4_16:
	setp.eq.s32 	%p32, %r24, 0;
	@%p32 bra 	$L__BB4_19;
	mul.wide.u32 	%rd81, %r478, 4;
	add.s64 	%rd83, %rd2, %rd81;
	neg.s32 	%r486, %r24;
$L__BB4_18:
	.pragma "nounroll";
	ld.global.u32 	%r357, [%rd83];
	add.s32 	%r488, %r357, %r488;
	add.s64 	%rd83, %rd83, 1024;
	add.s32 	%r486, %r486, 1;
	setp.ne.s32 	%p33, %r486, 0;
	@%p33 bra 	$L__BB4_18;
$L__BB4_19:
	setp.lt.u32 	%p34, %r90, 256;
	@%p34 bra 	$L__BB4_24;
	// begin inline asm
	mov.u32 %r421, %laneid;
	// end inline asm
	mov.b32 	%r424, 1;
	mov.b32 	%r445, 31;
	mov.b32 	%r446, -1;
	// begin inline asm
	shfl.sync.down.b32 %r422, %r488, %r424, %r445, %r446;
	// end inline asm
	setp.gt.s32 	%p50, %r421, 30;
	selp.b32 	%r447, 0, %r422, %p50;
	add.s32 	%r428, %r447, %r488;
	mov.b32 	%r429, 2;
	// begin inline asm
	shfl.sync.down.b32 %r427, %r428, %r429, %r445, %r446;
	// end inline asm
	setp.gt.s32 	%p51, %r421, 29;
	selp.b32 	%r448, 0, %r427, %p51;
	add.s32 	%r433, %r428, %r448;
	mov.b32 	%r434, 4;
	// begin inline asm
	shfl.sync.down.b32 %r432, %r433, %r434, %r445, %r446;
	// end inline asm
	setp.gt.s32 	%p52, %r421, 27;
	selp.b32 	%r449, 0, %r432, %p52;
	add.s32 	%r438, %r433, %r449;
	mov.b32 	%r439, 8;
	// begin inline asm
	shfl.sync.down.b32 %r437, %r438, %r439, %r445, %r446;
	// end inline asm
	setp.gt.s32 	%p53, %r421, 23;
	selp.b32 	%r450, 0, %r437, %p53;
	add.s32 	%r443, %r438, %r450;
	mov.b32 	%r444, 16;
	// begin inline asm
	shfl.sync.down.b32 %r442, %r443, %r444, %r445, %r446;
	// end inline asm
	setp.gt.s32 	%p54, %r421, 15;
	selp.b32 	%r451, 0, %r442, %p54;
	add.s32 	%r510, %r443, %r451;
	setp.ne.s32 	%p55, %r421, 0;
	@%p55 bra 	$L__BB4_22;
	shr.u32 	%r452, %r1, 3;
	and.b32  	%r453, %r452, 124;
	mov.u32 	%r454, _ZZN3cub18CUB_300001_SM_10006detail6reduce28DeviceReduceSingleTileKernelINS2_10policy_hubIijN4cuda3std3__44plusIiEEE10Policy1000EN6thrust24THRUST_300001_SM_1000_NS6detail15normal_iteratorINSD_10device_ptrIiEEEEPijS9_iiNS7_10__identityEEEvT0_T1_T2_T3_T4_T6_E12temp_storage;
	add.s32 	%r455, %r454, %r453;
	st.shared.u32 	[%r455+8], %r510;
$L__BB4_22:
	bar.sync 	0;
	setp.ne.s32 	%p56, %r1, 0;
	@%p56 bra 	$L__BB4_50;
	ld.shared.u32 	%r456, [_ZZN3cub18CUB_300001_SM_10006detail6reduce28DeviceReduceSingleTileKernelINS2_10policy_hubIijN4cuda3std3__44plusIiEEE10Policy1000EN6thrust24THRUST_300001_SM_1000_NS6detail15normal_iteratorINSD_10device_ptrIiEEEEPijS9_iiNS7_10__identityEEEvT0_T1_T2_T3_T4_T6_E12temp_storage+12];
	add.s32 	%r457, %r456, %r510;
	ld.shared.u32 	%r458, [_ZZN3cub18CUB_300001_SM_10006detail6reduce28DeviceReduceSingleTileKernelINS2_10policy_hubIijN4cuda3std3__44plusIiEEE10Policy1000EN6thrust24THRUST_300001_SM_1000_NS6detail15normal_iteratorINSD_10device_ptrIiEEEEPijS9_iiNS7_10__identityEEEvT0_T1_T2_T3_T4_T6_E12temp_storage+16];
	add.s32 	%r459, %r457, %r458;
	ld.shared.u32 	%r460, [_ZZN3cub18CUB_300001_SM_10006detail6reduce28DeviceReduceSingleTileKernelINS2_10policy_hubIijN4cuda3std3__44plusIiEEE10Policy1000EN6thrust24THRUST_300001_SM_1000_NS6detail15normal_iteratorINSD_10device_ptrIiEEEEPijS9_iiNS7_10__identityEEEvT0_T1_T2_T3_T4_T6_E12temp_storage+20];
	add.s32 	%r461, %r459, %r460;
	ld.shared.u32 	%r462, [_ZZN3cub18CUB_300001_SM_10006detail6reduce28DeviceReduceSingleTileKernelINS2_10policy_hubIijN4cuda3std3__44plusIiEEE10Policy1000EN6thrust24THRUST_300001_SM_1000_NS6detail15normal_iteratorINSD_10device_ptrIiEEEEPijS9_iiNS7_10__identityEEEvT0_T1_T2_T3_T4_T6_E12temp_storage+24];
	add.s32 	%r463, %r461, %r462;
	ld.shared.u32 	%r464, [_ZZN3cub18CUB_300001_SM_10006detail6reduce28DeviceReduceSingleTileKernelINS2_10policy_hubIijN4cuda3std3__44plusIiEEE10Policy1000EN6thrust24THRUST_300001_SM_1000_NS6detail15normal_iteratorINSD_10device_ptrIiEEEEPijS9_iiNS7_10__identityEEEvT0_T1_T2_T3_T4_T6_E12temp_storage+28];
	add.s32 	%r465, %r463, %r464;
	ld.shared.u32 	%r466, [_ZZN3cub18CUB_300001_SM_10006detail6reduce28DeviceReduceSingleTileKernelINS2_10policy_hubIijN4cuda3std3__44plusIiEEE10Policy1000EN6thrust24THRUST_300001_SM_1000_NS6detail15normal_iteratorINSD_10device_ptrIiEEEEPijS9_iiNS7_10__identityEEEvT0_T1_T2_T3_T4_T6_E12temp_storage+32];
	add.s32 	%r467, %r465, %r466;
	ld.shared.u32 	%r468, [_ZZN3cub18CUB_300001_SM_10006detail6reduce28DeviceReduceSingleTileKernelINS2_10policy_hubIijN4cuda3std3__44plusIiEEE10Policy1000EN6thrust24THRUST_300001_SM_1000_NS6detail15normal_iteratorINSD_10device_ptrIiEEEEPijS9_iiNS7_10__identityEEEvT0_T1_T2_T3_T4_T6_E12temp_storage+36];
	add.s32 	%r510, %r467, %r468;
	bra.uni 	$L__BB4_50;
$L__BB4_24:
	// begin inline asm
	mov.u32 %r358, %laneid;
	// end inline asm
	and.b32  	%r384, %r1, 992;
	add.s32 	%r385, %r384, 32;
	setp.gt.u32 	%p35, %r385, %r90;
	not.b32 	%r386, %r384;
	add.s32 	%r387, %r90, %r386;
	selp.b32 	%r382, %r387, 31, %p35;
	mov.b32 	%r361, 1;
	mov.b32 	%r383, -1;
	// begin inline asm
	shfl.sync.down.b32 %r359, %r488, %r361, %r382, %r383;
	// end inline asm
	setp.lt.s32 	%p36, %r358, %r382;
	selp.b32 	%r388, %r359, 0, %p36;
	add.s32 	%r365, %r388, %r488;
	mov.b32 	%r366, 2;
	// begin inline asm
	shfl.sync.down.b32 %r364, %r365, %r366, %r382, %r383;
	// end inline asm
	add.s32 	%r389, %r358, 2;
	setp.gt.s32 	%p37, %r389, %r382;
	selp.b32 	%r390, 0, %r364, %p37;
	add.s32 	%r370, %r365, %r390;
	mov.b32 	%r371, 4;
	// begin inline asm
	shfl.sync.down.b32 %r369, %r370, %r371, %r382, %r383;
	// end inline asm
	add.s32 	%r391, %r358, 4;
	setp.gt.s32 	%p38, %r391, %r382;
	selp.b32 	%r392, 0, %r369, %p38;
	add.s32 	%r375, %r370, %r392;
	mov.b32 	%r376, 8;
	// begin inline asm
	shfl.sync.down.b32 %r374, %r375, %r376, %r382, %r383;
	// end inline asm
	add.s32 	%r393, %r358, 8;
	setp.gt.s32 	%p39, %r393, %r382;
	selp.b32 	%r394, 0, %r374, %p39;
	add.s32 	%r380, %r375, %r394;
	mov.b32 	%r381, 16;
	// begin inline asm
	shfl.sync.down.b32 %r379, %r380, %r381, %r382, %r383;
	// end inline asm
	add.s32 	%r395, %r358, 16;
	setp.gt.s32 	%p40, %r395, %r382;
	selp.b32 	%r396, 0, %r379, %p40;
	add.s32 	%r510, %r380, %r396;
	setp.ne.s32 	%p41, %r358, 0;
	@%p41 bra 	$L__BB4_26;
	shr.u32 	%r397, %r1, 3;
	and.b32  	%r398, %r397, 124;
	mov.u32 	%r399, _ZZN3cub18CUB_300001_SM_10006detail6reduce28DeviceReduceSingleTileKernelINS2_10policy_hubIijN4cuda3std3__44plusIiEEE10Policy1000EN6thrust24THRUST_300001_SM_1000_NS6detail15normal_iteratorINSD_10device_ptrIiEEEEPijS9_iiNS7_10__identityEEEvT0_T1_T2_T3_T4_T6_E12temp_storage;
	add.s32 	%r400, %r399, %r398;
	st.shared.u32 	[%r400+8], %r510;
$L__BB4_26:
	bar.sync 	0;
	setp.ne.s32 	%p42, %r1, 0;
	@%p42 bra 	$L__BB4_50;
	setp.gt.u32 	%p43, %r90, 32;
	ld.shared.u32 	%r401, [_ZZN3cub18CUB_300001_SM_10006detail6reduce28DeviceReduceSingleTileKernelINS2_10policy_hubIijN4cuda3std3__44plusIiEEE10Policy1000EN6thrust24THRUST_300001_SM_1000_NS6detail15normal_iteratorINSD_10device_ptrIiEEEEPijS9_iiNS7_10__identityEEEvT0_T1_T2_T3_T4_T6_E12temp_storage+12];
	selp.b32 	%r402, %r401, 0, %p43;
	add.s32 	%r403, %r402, %r510;
	setp.gt.u32 	%p44, %r90, 64;
	ld.shared.u32 	%r404, [_ZZN3cub18CUB_300001_SM_10006detail6reduce28DeviceReduceSingleTileKernelINS2_10policy_hubIijN4cuda3std3__44plusIiEEE10Policy1000EN6thrust24THRUST_300001_SM_1000_NS6detail15normal_iteratorINSD_10device_ptrIiEEEEPijS9_iiNS7_10__identityEEEvT0_T1_T2_T3_T4_T6_E12temp_storage+16];
	selp.b32 	%r405, %r404, 0, %p44;
	add.s32 	%r406, %r403, %r405;
	setp.gt.u32 	%p45, %r90, 96;
	ld.shared.u32 	%r407, [_ZZN3cub18CUB_300001_SM_10006detail6reduce28DeviceReduceSingleTileKernelINS2_10policy_hubIijN4cuda3std3__44plusIiEEE10Policy1000EN6thrust24THRUST_300001_SM_1000_NS6detail15normal_iteratorINSD_10device_ptrIiEEEEPijS9_iiNS7_10__identityEEEvT0_T1_T2_T3_T4_T6_E12temp_storage+20];
	selp.b32 	%r408, %r407, 0, %p45;
	add.s32 	%r409, %r406, %r408;
	setp.gt.u32 	%p46, %r90, 128;
	ld.shared.u32 	%r410, [_ZZN3cub18CUB_300001_SM_10006detail6reduce28DeviceReduceSingleTileKernelINS2_10policy_hubIijN4cuda3std3__44plusIiEEE10Policy1000EN6thrust24THRUST_300001_SM_1000_NS6detail15normal_iteratorINSD_10device_ptrIiEEEEPijS9_iiNS7_10__identityEEEvT0_T1_T2_T3_T4_T6_E12temp_storage+24];
	selp.b32 	%r411, %r410, 0, %p46;
	add.s32 	%r412, %r409, %r411;
	setp.gt.u32 	%p47, %r90, 160;
	ld.shared.u32 	%r413, [_ZZN3cub18CUB_300001_SM_10006detail6reduce28DeviceReduceSingleTileKernelINS2_10policy_hubIijN4cuda3std3__44plusIiEEE10Policy1000EN6thrust24THRUST_300001_SM_1000_NS6detail15normal_iteratorINSD_10device_ptrIiEEEEPijS9_iiNS7_10__identityEEEvT0_T1_T2_T3_T4_T6_E12temp_storage+28];
	selp.b32 	%r414, %r413, 0, %p47;
	add.s32 	%r415, %r412, %r414;
	setp.gt.u32 	%p48, %r90, 192;
	ld.shared.u32 	%r416, [_ZZN3cub18CUB_300001_SM_10006detail6reduce28DeviceReduceSingleTileKernelINS2_10policy_hubIijN4cuda3std3__44plusIiEEE10Policy1000EN6thrust24THRUST_300001_SM_1000_NS6detail15normal_iteratorINSD_10device_ptrIiEEEEPijS9_iiNS7_10__identityEEEvT0_T1_T2_T3_T4_T6_E12temp_storage+32];
	selp.b32 	%r417, %r416, 0, %p48;
	add.s32 	%r418, %r415, %r417;
	setp.gt.u32 	%p49, %r90, 224;
	ld.shared.u32 	%r419, [_ZZN3cub18CUB_300001_SM_10006detail6reduce28DeviceReduceSingleTileKernelINS2_10policy_hubIijN4cuda3std3__44plusIiEEE10Policy1000EN6thrust24THRUST_300001_SM_1000_NS6detail15normal_iteratorINSD_10device_ptrIiEEEEPijS9_iiNS7_10__identityEEEvT0_T1_T2_T3_T4_T6_E12temp_storage+36];
	selp.b32 	%r420, %r419, 0, %p49;
	add.s32 	%r510, %r418, %r420;
	bra.uni 	$L__BB4_50;
$L__BB4_28:
	mov.u32 	%r40, %tid.x;
	mul.wide.u32 	%rd11, %r40, 4;
	add.s64 	%rd12, %rd2, %rd11;
	ld.global.u32 	%r93, [%rd12];
	ld.global.u32 	%r94, [%rd12+1024];
	ld.global.u32 	%r95, [%rd12+2048];
	ld.global.u32 	%r96, [%rd12+3072];
	ld.global.u32 	%r97, [%rd12+4096];
	ld.global.u32 	%r98, [%rd12+5120];
	ld.global.u32 	%r99, [%rd12+6144];
	ld.global.u32 	%r100, [%rd12+7168];
	ld.global.u32 	%r101, [%rd12+8192];
	ld.global.u32 	%r102, [%rd12+9216];
	ld.global.u32 	%r103, [%rd12+10240];
	ld.global.u32 	%r104, [%rd12+11264];
	ld.global.u32 	%r105, [%rd12+12288];
	ld.global.u32 	%r106, [%rd12+13312];
	ld.global.u32 	%r107, [%rd12+14336];
	ld.global.u32 	%r108, [%rd12+15360];
	add.s32 	%r109, %r94, %r93;
	add.s32 	%r110, %r95, %r109;
	add.s32 	%r111, %r96, %r110;
	add.s32 	%r112, %r97, %r111;
	add.s32 	%r113, %r98, %r112;
	add.s32 	%r114, %r99, %r113;
	add.s32 	%r115, %r100, %r114;
	add.s32 	%r116, %r101, %r115;
	add.s32 	%r117, %r102, %r116;
	add.s32 	%r118, %r103, %r117;
	add.s32 	%r119, %r104, %r118;
	add.s32 	%r120, %r105, %r119;
	add.s32 	%r121, %r106, %r120;
	add.s32 	%r122, %r107, %r121;
	add.s32 	%r509, %r108, %r122;
	add.s32 	%r42, %r90, -4096;
	setp.lt.u32 	%p3, %r42, 4096;
	mov.b32 	%r492, 4096;
	@%p3 bra 	$L__BB4_32;
	mov.b32 	%r492, 4096;
$L__BB4_30:
	add.s32 	%r124, %r40, %r492;
	mul.wide.u32 	%rd13, %r124, 4;
	add.s64 	%rd14, %rd2, %rd13;
	ld.global.u32 	%r125, [%rd14];
	ld.global.u32 	%r126, [%rd14+1024];
	ld.global.u32 	%r127, [%rd14+2048];
	ld.global.u32 	%r128, [%rd14+3072];
	ld.global.u32 	%r129, [%rd14+4096];
	ld.global.u32 	%r130, [%rd14+5120];
	ld.global.u32 	%r131, [%rd14+6144];
	ld.global.u32 	%r132, [%rd14+7168];
	ld.global.u32 	%r133, [%rd14+8192];
	ld.global.u32 	%r134, [%rd14+9216];
	ld.global.u32 	%r135, [%rd14+10240];
	ld.global.u32 	%r136, [%rd14+11264];
	ld.global.u32 	%r137, [%rd14+12288];
	ld.global.u32 	%r138, [%rd14+13312];
	ld.global.u32 	%r139, [%rd14+14336];
	ld.global.u32 	%r140, [%rd14+15360];
	add.s32 	%r141, %r125, %r509;
	add.s32 	%r142, %r126, %r141;
	add.s32 	%r143, %r127, %r142;
	add.s32 	%r144, %r128, %r143;
	add.s32 	%r145, %r129, %r144;
	add.s32 	%r146, %r130, %r145;
	add.s32 	%r147, %r131, %r146;
	add.s32 	%r148, %r132, %r147;
	add.s32 	%r149, %r133, %r148;
	add.s32 	%r150, %r134, %r149;
	add.s32 	%r151, %r135, %r150;
	add.s32 	%r152, %r136, %r151;
	add.s32 	%r153, %r137, %r152;
	add.s32 	%r154, %r138, %r153;
	add.s32 	%r155, %r139, %r154;
	add.s32 	%r509, %r140, %r155;
	sub.s32 	%r156, %r90, %r492;
	setp.lt.u32 	%p4, %r156, 4096;
	@%p4 bra 	$L__BB4_46;
	add.s32 	%r492, %r492, 4096;
	setp.le.u32 	%p5, %r492, %r42;
	@%p5 bra 	$L__BB4_30;
$L__BB4_32:
	setp.le.u32 	%p6, %r90, %r492;
	sub.s32 	%r157, %r90, %r492;
	setp.ge.s32 	%p7, %r40, %r157;
	or.pred  	%p8, %p6, %p7;
	@%p8 bra 	$L__BB4_46;
	not.b32 	%r160, %r40;
	add.s32 	%r161, %r90, %r160;
	sub.s32 	%r162, %r161, %r492;
	shr.u32 	%r163, %r162, 8;
	add.s32 	%r49, %r163, 1;
	and.b32  	%r50, %r49, 15;
	setp.lt.u32 	%p9, %r162, 3840;
	mov.u32 	%r501, %r40;
	@%p9 bra 	$L__BB4_37;
	or.b32  	%r495, %r40, 2048;
	add.s32 	%r494, %r40, %r492;
	and.b32  	%r164, %r49, 33554416;
	neg.s32 	%r493, %r164;
$L__BB4_35:
	.pragma "nounroll";
	mul.wide.u32 	%rd15, %r494, 4;
	add.s64 	%rd16, %rd2, %rd15;
	ld.global.u32 	%r165, [%rd16];
	add.s32 	%r166, %r165, %r509;
	add.s32 	%r167, %r494, 256;
	mul.wide.u32 	%rd17, %r167, 4;
	add.s64 	%rd18, %rd2, %rd17;
	ld.global.u32 	%r168, [%rd18];
	add.s32 	%r169, %r168, %r166;
	add.s32 	%r170, %r494, 512;
	mul.wide.u32 	%rd19, %r170, 4;
	add.s64 	%rd20, %rd2, %rd19;
	ld.global.u32 	%r171, [%rd20];
	add.s32 	%r172, %r171, %r169;
	add.s32 	%r173, %r494, 768;
	mul.wide.u32 	%rd21, %r173, 4;
	add.s64 	%rd22, %rd2, %rd21;
	ld.global.u32 	%r174, [%rd22];
	add.s32 	%r175, %r174, %r172;
	add.s32 	%r176, %r494, 1024;
	mul.wide.u32 	%rd23, %r176, 4;
	add.s64 	%rd24, %rd2, %rd23;
	ld.global.u32 	%r177, [%rd24];
	add.s32 	%r178, %r177, %r175;
	add.s32 	%r179, %r494, 1280;
	mul.wide.u32 	%rd25, %r179, 4;
	add.s64 	%rd26, %rd2, %rd25;
	ld.global.u32 	%r180, [%rd26];
	add.s32 	%r181, %r180, %r178;
	add.s32 	%r182, %r494, 1536;
	mul.wide.u32 	%rd27, %r182, 4;
	add.s64 	%rd28, %rd2, %rd27;
	ld.global.u32 	%r183, [%rd28];
	add.s32 	%r184, %r183, %r181;
	add.s32 	%r185, %r494, 1792;
	mul.wide.u32 	%rd29, %r185, 4;
	add.s64 	%rd30, %rd2, %rd29;
	ld.global.u32 	%r186, [%rd30];
	add.s32 	%r187, %r186, %r184;
	add.s32 	%r188, %r494, 2048;
	mul.wide.u32 	%rd31, %r188, 4;
	add.s64 	%rd32, %rd2, %rd31;
	ld.global.u32 	%r189, [%rd32];
	add.s32 	%r190, %r189, %r187;
	add.s32 	%r191, %r494, 2304;
	mul.wide.u32 	%rd33, %r191, 4;
	add.s64 	%rd34, %rd2, %rd33;
	ld.global.u32 	%r192, [%rd34];
	add.s32 	%r193, %r192, %r190;
	add.s32 	%r194, %r494, 2560;
	mul.wide.u32 	%rd35, %r194, 4;
	add.s64 	%rd36, %rd2, %rd35;
	ld.global.u32 	%r195, [%rd36];
	add.s32 	%r196, %r195, %r193;
	add.s32 	%r197, %r494, 2816;
	mul.wide.u32 	%rd37, %r197, 4;
	add.s64 	%rd38, %rd2, %rd37;
	ld.global.u32 	%r198, [%rd38];
	add.s32 	%r199, %r198, %r196;
	add.s32 	%r200, %r494, 3072;
	mul.wide.u32 	%rd39, %r200, 4;
	add.s64 	%rd40, %rd2, %rd39;
	ld.global.u32 	%r201, [%rd40];
	add.s32 	%r202, %r201, %r199;
	add.s32 	%r203, %r494, 3328;
	mul.wide.u32 	%rd41, %r203, 4;
	add.s64 	%rd42, %rd2, %rd41;
	ld.global.u32 	%r204, [%rd42];
	add.s32 	%r205, %r204, %r202;
	add.s32 	%r206, %r494, 3584;
	mul.wide.u32 	%rd43, %r206, 4;
	add.s64 	%rd44, %rd2, %rd43;
	ld.global.u32 	%r207, [%rd44];
	add.s32 	%r208, %r207, %r205;
	add.s32 	%r209, %r494, 3840;
	mul.wide.u32 	%rd45, %r209, 4;
	add.s64 	%rd46, %rd2, %rd45;
	ld.global.u32 	%r210, [%rd46];
	add.s32 	%r509, %r210, %r208;
	add.s32 	%r495, %r495, 4096;
	add.s32 	%r494, %r494, 4096;
	add.s32 	%r493, %r493, 16;
	setp.ne.s32 	%p10, %r493, 0;
	@%p10 bra 	$L__BB4_35;
	add.s32 	%r501, %r495, -2048;
$L__BB4_37:
	setp.eq.s32 	%p11, %r50, 0;
	@%p11 bra 	$L__BB4_46;
	and.b32  	%r66, %r49, 7;
	setp.lt.u32 	%p12, %r50, 8;
	@%p12 bra 	$L__BB4_40;
	add.s32 	%r212, %r501, %r492;
	mul.wide.u32 	%rd47, %r212, 4;
	add.s64 	%rd48, %rd2, %rd47;
	ld.global.u32 	%r213, [%rd48];
	add.s32 	%r214, %r213, %r509;
	add.s32 	%r215, %r212, 256;
	mul.wide.u32 	%rd49, %r215, 4;
	add.s64 	%rd50, %rd2, %rd49;
	ld.global.u32 	%r216, [%rd50];
	add.s32 	%r217, %r216, %r214;
	add.s32 	%r218, %r212, 512;
	mul.wide.u32 	%rd51, %r218, 4;
	add.s64 	%rd52, %rd2, %rd51;
	ld.global.u32 	%r219, [%rd52];
	add.s32 	%r220, %r219, %r217;
	add.s32 	%r221, %r212, 768;
	mul.wide.u32 	%rd53, %r221, 4;
	add.s64 	%rd54, %rd2, %rd53;
	ld.global.u32 	%r222, [%rd54];
	add.s32 	%r223, %r222, %r220;
	add.s32 	%r224, %r212, 1024;
	mul.wide.u32 	%rd55, %r224, 4;
	add.s64 	%rd56, %rd2, %rd55;
	ld.global.u32 	%r225, [%rd56];
	add.s32 	%r226, %r225, %r223;
	add.s32 	%r227, %r212, 1280;
	mul.wide.u32 	%rd57, %r227, 4;
	add.s64 	%rd58, %rd2, %rd57;
	ld.global.u32 	%r228, [%rd58];
	add.s32 	%r229, %r228, %r226;
	add.s32 	%r230, %r212, 1536;
	mul.wide.u32 	%rd59, %r230, 4;
	add.s64 	%rd60, %rd2, %rd59;
	ld.global.u32 	%r231, [%rd60];
	add.s32 	%r232, %r231, %r229;
	add.s32 	%r233, %r212, 1792;
	mul.wide.u32 	%rd61, %r233, 4;
	add.s64 	%rd62, %rd2, %rd61;
	ld.global.u32 	%r234, [%rd62];
	add.s32 	%r509, %r234, %r232;
	add.s32 	%r501, %r501, 2048;
$L__BB4_40:
	setp.eq.s32 	%p13, %r66, 0;
	@%p13 bra 	$L__BB4_46;
	and.b32  	%r72, %r49, 3;
	setp.lt.u32 	%p14, %r66, 4;
	@%p14 bra 	$L__BB4_43;
	add.s32 	%r236, %r501, %r492;
	mul.wide.u32 	%rd63, %r236, 4;
	add.s64 	%rd64, %rd2, %rd63;
	ld.global.u32 	%r237, [%rd64];
	add.s32 	%r238, %r237, %r509;
	add.s32 	%r239, %r236, 256;
	mul.wide.u32 	%rd65, %r239, 4;
	add.s64 	%rd66, %rd2, %rd65;
	ld.global.u32 	%r240, [%rd66];
	add.s32 	%r241, %r240, %r238;
	add.s32 	%r242, %r236, 512;
	mul.wide.u32 	%rd67, %r242, 4;
	add.s64 	%rd68, %rd2, %rd67;
	ld.global.u32 	%r243, [%rd68];
	add.s32 	%r244, %r243, %r241;
	add.s32 	%r245, %r236, 768;
	mul.wide.u32 	%rd69, %r245, 4;
	add.s64 	%rd70, %rd2, %rd69;
	ld.global.u32 	%r246, [%rd70];
	add.s32 	%r509, %r246, %r244;
	add.s32 	%r501, %r501, 1024;
$L__BB4_43:
	setp.eq.s32 	%p15, %r72, 0;
	@%p15 bra 	$L__BB4_46;
	add.s32 	%r507, %r501, %r492;
	neg.s32 	%r506, %r72;
$L__BB4_45:
	.pragma "nounroll";
	mul.wide.u32 	%rd71, %r507, 4;
	add.s64 	%rd72, %rd2, %rd71;
	ld.global.u32 	%r247, [%rd72];
	add.s32 	%r509, %r247, %r509;
	add.s32 	%r507, %r507, 256;
	add.s32 	%r506, %r506, 1;
	setp.ne.s32 	%p16, %r506, 0;
	@%p16 bra 	$L__BB4_45;
$L__BB4_46:
	// begin inline asm
	mov.u32 %r248, %laneid;
	// end inline asm
	mov.b32 	%r251, 1;
	mov.b32 	%r272, 31;
	mov.b32 	%r273, -1;
	// begin inline asm
	shfl.sync.down.b32 %r249, %r509, %r251, %r272, %r273;
	// end inline asm
	setp.gt.s32 	%p17, %r248, 30;
	selp.b32 	%r274, 0, %r249, %p17;
	add.s32 	%r255, %r274, %r509;
	mov.b32 	%r256, 2;
	// begin inline asm
	shfl.sync.down.b32 %r254, %r255, %r256, %r272, %r273;
	// end inline asm
	setp.gt.s32 	%p18, %r248, 29;
	selp.b32 	%r275, 0, %r254, %p18;
	add.s32 	%r260, %r255, %r275;
	mov.b32 	%r261, 4;
	// begin inline asm
	shfl.sync.down.b32 %r259, %r260, %r261, %r272, %r273;
	// end inline asm
	setp.gt.s32 	%p19, %r248, 27;
	selp.b32 	%r276, 0, %r259, %p19;
	add.s32 	%r265, %r260, %r276;
	mov.b32 	%r266, 8;
	// begin inline asm
	shfl.sync.down.b32 %r264, %r265, %r266, %r272, %r273;
	// end inline asm
	setp.gt.s32 	%p20, %r248, 23;
	selp.b32 	%r277, 0, %r264, %p20;
	add.s32 	%r270, %r265, %r277;
	mov.b32 	%r271, 16;
	// begin inline asm
	shfl.sync.down.b32 %r269, %r270, %r271, %r272, %r273;
	// end inline asm
	setp.gt.s32 	%p21, %r248, 15;
	selp.b32 	%r278, 0, %r269, %p21;
	add.s32 	%r510, %r270, %r278;
	setp.ne.s32 	%p22, %r248, 0;
	@%p22 bra 	$L__BB4_48;
	shr.u32 	%r279, %r40, 3;
	and.b32  	%r280, %r279, 124;
	mov.u32 	%r281, _ZZN3cub18CUB_300001_SM_10006detail6reduce28DeviceReduceSingleTileKernelINS2_10policy_hubIijN4cuda3std3__44plusIiEEE10Policy1000EN6thrust24THRUST_300001_SM_1000_NS6detail15normal_iteratorINSD_10device_ptrIiEEEEPijS9_iiNS7_10__identityEEEvT0_T1_T2_T3_T4_T6_E12temp_storage;
	add.s32 	%r282, %r281, %r280;
	st.shared.u32 	[%r282+8], %r510;
$L__BB4_48:
	bar.sync 	0;
	setp.ne.s32 	%p23, %r40, 0;
	@%p23 bra 	$L__BB4_50;
	ld.shared.u32 	%r283, [_ZZN3cub18CUB_300001_SM_10006detail6reduce28DeviceReduceSingleTileKernelINS2_10policy_hubIijN4cuda3std3__44plusIiEEE10Policy1000EN6thrust24THRUST_300001_SM_1000_NS6detail15normal_iteratorINSD_10device_ptrIiEEEEPijS9_iiNS7_10__identityEEEvT0_T1_T2_T3_T4_T6_E12temp_storage+12];
	add.s32 	%r284, %r283, %r510;
	ld.shared.u32 	%r285, [_ZZN3cub18CUB_300001_SM_10006detail6reduce28DeviceReduceSingleTileKernelINS2_10policy_hubIijN4cuda3std3__44plusIiEEE10Policy1000EN6thrust24THRUST_300001_SM_1000_NS6detail15normal_iteratorINSD_10device_ptrIiEEEEPijS9_iiNS7_10__identityEEEvT0_T1_T2_T3_T4_T6_E12temp_storage+16];
	add.s32 	%r286, %r284, %r285;
	ld.shared.u32 	%r287, [_ZZN3cub18CUB_300001_SM_10006detail6reduce28DeviceReduceSingleTileKernelINS2_10policy_hubIijN4cuda3std3__44plusIiEEE10Policy1000EN6thrust24THRUST_300001_SM_1000_NS6detail15normal_iteratorINSD_10device_ptrIiEEEEPijS9_iiNS7_10__identityEEEvT0_T1_T2_T3_T4_T6_E12temp_storage+20];
	add.s32 	%r288, %r286, %r287;
	ld.shared.u32 	%r289, [_ZZN3cub18CUB_300001_SM_10006detail6reduce28DeviceReduceSingleTileKernelINS2_10policy_hubIijN4cuda3std3__44plusIiEEE10Policy1000EN6thrust24THRUST_300001_SM_1000_NS6detail15normal_iteratorINSD_10device_ptrIiEEEEPijS9_iiNS7_10__identityEEEvT0_T1_T2_T3_T4_T6_E12temp_storage+24];
	add.s32 	%r290, %r288, %r289;
	ld.shared.u32 	%r291, [_ZZN3cub18CUB_300001_SM_10006detail6reduce28DeviceReduceSingleTileKernelINS2_10policy_hubIijN4cuda3std3__44plusIiEEE10Policy1000EN6thrust24THRUST_300001_SM_1000_NS6detail15normal_iteratorINSD_10device_ptrIiEEEEPijS9_iiNS7_10__identityEEEvT0_T1_T2_T3_T4_T6_E12temp_storage+28];
	add.s32 	%r292, %r290, %r291;
	ld.shared.u32 	%r293, [_ZZN3cub18CUB_300001_SM_10006detail6reduce28DeviceReduceSingleTileKernelINS2_10policy_hubIijN4cuda3std3__44plusIiEEE10Policy1000EN6thrust24THRUST_300001_SM_1000_NS6detail15normal_iteratorINSD_10device_ptrIiEEEEPijS9_iiNS7_10__identityEEEvT0_T1_T2_T3_T4_T6_E12temp_storage+32];
	add.s32 	%r294, %r292, %r293;
	ld.shared.u32 	%r295, [_ZZN3cub18CUB_300001_SM_10006detail6reduce28DeviceReduceSingleTileKernelINS2_10policy_hubIijN4cuda3std3__44plusIiEEE10Policy1000EN6thrust24THRUST_300001_SM_1000_NS6detail15normal_iteratorINSD_10device_ptrIiEEEEPijS9_iiNS7_10__identityEEEvT0_T1_T2_T3_T4_T6_E12temp_storage+36];
	add.s32 	%r510, %r294, %r295;
$L__BB4_50:
	mov.u32 	%r469, %tid.x;
	setp.ne.s32 	%p57, %r469, 0;
	@%p57 bra 	$L__BB4_52;
	add.s32 	%r470, %r510, %r91;
	st.global.u32 	[%rd1], %r470;
$L__BB4_52:
	ret;

}
	// .globl	_ZN3cub18CUB_300001_SM_10006detail6reduce18DeviceReduceKernelINS2_10policy_hubIijN4cuda3std3__44plusIiEEE10Policy1000EN6thrust24THRUST_300001_SM_1000_NS6detail15normal_iteratorINSD_10device_ptrIiEEEEjS9_iNS7_10__identityEEEvT0_PT3_T1_NS0_13GridEvenShareISN_EET2_T4_
.visible .entry _ZN3cub18CUB_300001_SM_10006detail6reduce18DeviceReduceKernelINS2_10policy_hubIijN4cuda3std3__44plusIiEEE10Policy1000EN6thrust24THRUST_300001_SM_1000_NS6detail15normal_iteratorINSD_10device_ptrIiEEEEjS9_iNS7_10__identityEEEvT0_PT3_T1_NS0_13GridEvenShareISN_EET2_T4_(
	.param .align 8 .b8 _ZN3cub18CUB_300001_SM_10006detail6reduce18DeviceReduceKernelINS2_10policy_hubIijN4cuda3std3__44plusIiEEE10Policy1000EN6thrust24THRUST_300001_SM_1000_NS6detail15normal_iteratorINSD_10device_ptrIiEEEEjS9_iNS7_10__identityEEEvT0_PT3_T1_NS0_13GridEvenShareISN_EET2_T4__param_0[8],
	.param .u64 .ptr .align 1 _ZN3cub18CUB_300001_SM_10006detail6reduce18DeviceReduceKernelINS2_10policy_hubIijN4cuda3std3__44plusIiEEE10Policy1000EN6thrust24THRUST_300001_SM_1000_NS6detail15normal_iteratorINSD_10device_ptrIiEEEEjS9_iNS7_10__identityEEEvT0_PT3_T1_NS0_13GridEvenShareISN_EET2_T4__param_1,
	.param .u32 _ZN3cub18CUB_300001_SM_10006detail6reduce18DeviceReduceKernelINS2_10policy_hubIijN4cuda3std3__44plusIiEEE10Policy1000EN6thrust24THRUST_300001_SM_1000_NS6detail15normal_iteratorINSD_10device_ptrIiEEEEjS9_iNS7_10__identityEEEvT0_PT3_T1_NS0_13GridEvenShareISN_EET2_T4__param_2,
	.param .align 4 .b8 _ZN3cub18CUB_300001_SM_10006detail6reduce18DeviceReduceKernelINS2_10policy_hubIijN4cuda3std3__44plusIiEEE10Policy1000EN6thrust24THRUST_300001_SM_1000_NS6detail15normal_iteratorINSD_10device_ptrIiEEEEjS9_iNS7_10__identityEEEvT0_PT3_T1_NS0_13GridEvenShareISN_EET2_T4__param_3[40],
	.param .align 1 .b8 _ZN3cub18CUB_300001_SM_10006detail6reduce18DeviceReduceKernelINS2_10policy_hubIijN4cuda3std3__44plusIiEEE10Policy1000EN6thrust24THRUST_300001_SM_1000_NS6detail15normal_iteratorINSD_10device_ptrIiEEEEjS9_iNS7_10__identityEEEvT0_PT3_T1_NS0_13GridEvenShareISN_EET2_T4__param_4[1],
	.param .align 1 .b8 _ZN3cub18CUB_300001_SM_10006detail6reduce18DeviceReduceKernelINS2_10policy_hubIijN4cuda3std3__44plusIiEEE10Policy1000EN6thrust24THRUST_300001_SM_1000_NS6detail15normal_iteratorINSD_10device_ptrIiEEEEjS9_iNS7_10__identityEEEvT0_PT3_T1_NS0_13GridEvenShareISN_EET2_T4__param_5[1]
)
.maxntid 256
{
	.reg .pred 	%p<57>;
	.reg .b16 	%rs<4>;
	.reg .b32 	%r<575>;
	.reg .b64 	%rd<130>;
	// demoted variable
	.shared .align 4 .b8 _ZZN3cub18CUB_300001_SM_10006detail6reduce18DeviceReduceKernelINS2_10policy_hubIijN4cuda3std3__44plusIiEEE10Policy1000EN6thrust24THRUST_300001_SM_1000_NS6detail15normal_iteratorINSD_10device_ptrIiEEEEjS9_iNS7_10__identityEEEvT0_PT3_T1_NS0_13GridEvenShareISN_EET2_T4_E12temp_storage[44];
	ld.param.u32 	%r1, [_ZN3cub18CUB_300001_SM_10006detail6reduce18DeviceReduceKernelINS2_10policy_hubIijN4cuda3std3__44plusIiEEE10Policy1000EN6thrust24THRUST_300001_SM_1000_NS6detail15normal_iteratorINSD_10device_ptrIiEEEEjS9_iNS7_10__identityEEEvT0_PT3_T1_NS0_13GridEvenShareISN_EET2_T4__param_3+20];
	ld.param.u32 	%r2, [_ZN3cub18CUB_300001_SM_10006detail6reduce18DeviceReduceKernelINS2_10policy_hubIijN4cuda3std3__44plusIiEEE10Policy1000EN6thrust24THRUST_300001_SM_1000_NS6detail15normal_iteratorINSD_10device_ptrIiEEEEjS9_iNS7_10__identityEEEvT0_PT3_T1_NS0_13GridEvenShareISN_EET2_T4__param_3+24];
	ld.param.u64 	%rd3, [_ZN3cub18CUB_300001_SM_10006detail6reduce18DeviceReduceKernelINS2_10policy_hubIijN4cuda3std3__44plusIiEEE10Policy1000EN6thrust24THRUST_300001_SM_1000_NS6detail15normal_iteratorINSD_10device_ptrIiEEEEjS9_iNS7_10__identityEEEvT0_PT3_T1_NS0_13GridEvenShareISN_EET2_T4__param_0];
	cvta.to.global.u64 	%rd1, %rd3;
	mov.u32 	%r3, %ctaid.x;
	shl.b32 	%r4, %r2, 12;
	shl.b32 	%r556, %r3, 12;
	sub.s32 	%r6, %r1, %r556;
	setp.gt.u32 	%p1, %r6, 4095;
	@%p1 bra 	$L__BB5_26;
	mov.u32 	%r7, %tid.x;
	setp.ge.u32 	%p23, %r7, %r6;
	mov.b32 	%r550, 0;
	mov.u32 	%r539, %r7;
	@%p23 bra 	$L__BB5_3;
	add.s32 	%r330, %r556, %r7;
	mul.wide.u32 	%rd66, %r330, 4;
	add.s64 	%rd67, %rd1, %rd66;
	ld.global.u32 	%r550, [%rd67];
	add.s32 	%r539, %r7, 256;
$L__BB5_3:
	setp.ge.u32 	%p24, %r539, %r6;
	@%p24 bra 	$L__BB5_17;
	not.b32 	%r332, %r539;
	add.s32 	%r333, %r1, %r332;
	sub.s32 	%r334, %r333, %r556;
	shr.u32 	%r335, %r334, 8;
	add.s32 	%r12, %r335, 1;
	and.b32  	%r13, %r12, 15;
	setp.lt.u32 	%p25, %r334, 3840;
	@%p25 bra 	$L__BB5_8;
	or.b32  	%r536, %r539, 2048;
	add.s32 	%r535, %r539, %r556;
	and.b32  	%r336, %r12, 33554416;
	neg.s32 	%r534, %r336;
$L__BB5_6:
	.pragma "nounroll";
	mul.wide.u32 	%rd68, %r535, 4;
	add.s64 	%rd69, %rd1, %rd68;
	ld.global.u32 	%r337, [%rd69];
	add.s32 	%r338, %r337, %r550;
	add.s32 	%r339, %r535, 256;
	mul.wide.u32 	%rd70, %r339, 4;
	add.s64 	%rd71, %rd1, %rd70;
	ld.global.u32 	%r340, [%rd71];
	add.s32 	%r341, %r340, %r338;
	add.s32 	%r342, %r535, 512;
	mul.wide.u32 	%rd72, %r342, 4;
	add.s64 	%rd73, %rd1, %rd72;
	ld.global.u32 	%r343, [%rd73];
	add.s32 	%r344, %r343, %r341;
	add.s32 	%r345, %r535, 768;
	mul.wide.u32 	%rd74, %r345, 4;
	add.s64 	%rd75, %rd1, %rd74;
	ld.global.u32 	%r346, [%rd75];
	add.s32 	%r347, %r346, %r344;
	add.s32 	%r348, %r535, 1024;
	mul.wide.u32 	%rd76, %r348, 4;
	add.s64 	%rd77, %rd1, %rd76;
	ld.global.u32 	%r349, [%rd77];
	add.s32 	%r350, %r349, %r347;
	add.s32 	%r351, %r535, 1280;
	mul.wide.u32 	%rd78, %r351, 4;
	add.s64 	%rd79, %rd1, %rd78;
	ld.global.u32 	%r352, [%rd79];
	add.s32 	%r353, %r352, %r350;
	add.s32 	%r354, %r535, 1536;
	mul.wide.u32 	%rd80, %r354, 4;
	add.s64 	%rd81, %rd1, %rd80;
	ld.global.u32 	%r355, [%rd81];
	add.s32 	%r356, %r355, %r353;
	add.s32 	%r357, %r535, 1792;
	mul.wide.u32 	%rd82, %r357, 4;
	add.s64 	%rd83, %rd1, %rd82;
	ld.global.u32 	%r358, [%rd83];
	add.s32 	%r359, %r358, %r356;
	add.s32 	%r360, %r535, 2048;
	mul.wide.u32 	%rd84, %r360, 4;
	add.s64 	%rd85, %rd1, %rd84;
	ld.global.u32 	%r361, [%rd85];
	add.s32 	%r362, %r361, %r359;
	add.s32 	%r363, %r535, 2304;
	mul.wide.u32 	%rd86, %r363, 4;
	add.s64 	%rd87, %rd1, %rd86;
	ld.global.u32 	%r364, [%rd87];
	add.s32 	%r365, %r364, %r362;
	add.s32 	%r366, %r535, 2560;
	mul.wide.u32 	%rd88, %r366, 4;
	add.s64 	%rd89, %rd1, %rd88;
	ld.global.u32 	%r367, [%rd89];
	add.s32 	%r368, %r367, %r365;
	add.s32 	%r369, %r535, 2816;
	mul.wide.u32 	%rd90, %r369, 4;
	add.s64 	%rd91, %rd1, %rd90;
	ld.global.u32 	%r370, [%rd91];
	add.s32 	%r371, %r370, %r368;
	add.s32 	%r372, %r535, 3072;
	mul.wide.u32 	%rd92, %r372, 4;
	add.s64 	%rd93, %rd1, %rd92;
	ld.global.u32 	%r373, [%rd93];
	add.s32 	%r374, %r373, %r371;
	add.s32 	%r375, %r535, 3328;
	mul.wide.u32 	%rd94, %r375, 4;
	add.s64 	%rd95, %rd1, %rd94;
	ld.global.u32 	%r376, [%rd95];
	add.s32 	%r377, %r376, %r374;
	add.s32 	%r378, %r535, 3584;
	mul.wide.u32 	%rd96, %r378, 4;
	add.s64 	%rd97, %rd1, %rd96;
	ld.global.u32 	%r379, [%rd97];
	add.s32 	%r380, %r379, %r377;
	add.s32 	%r381, %r535, 3840;
	mul.wide.u32 	%rd98, %r381, 4;
	add.s64 	%rd99, %rd1, %rd98;
	ld.global.u32 	%r382, [%rd99];
	add.s32 	%r550, %r382, %r380;
	add.s32 	%r536, %r536, 4096;
	add.s32 	%r535, %r535, 4096;
	add.s32 	%r534, %r534, 16;
	setp.ne.s32 	%p26, %r534, 0;
	@%p26 bra 	$L__BB5_6;
	add.s32 	%r539, %r536, -2048;
$L__BB5_8:
	setp.eq.s32 	%p27, %r13, 0;
	@%p27 bra 	$L__BB5_17;
	and.b32  	%r29, %r12, 7;
	setp.lt.u32 	%p28, %r13, 8;
	@%p28 bra 	$L__BB5_11;
	add.s32 	%r384, %r556, %r539;
	mul.wide.u32 	%rd100, %r384, 4;
	add.s64 	%rd101, %rd1, %rd100;
	ld.global.u32 	%r385, [%rd101];
	add.s32 	%r386, %r385, %r550;
	add.s32 	%r387, %r384, 256;
	mul.wide.u32 	%rd102, %r387, 4;
	add.s64 	%rd103, %rd1, %rd102;
	ld.global.u32 	%r388, [%rd103];
	add.s32 	%r389, %r388, %r386;
	add.s32 	%r390, %r384, 512;
	mul.wide.u32 	%rd104, %r390, 4;
	add.s64 	%rd105, %rd1, %rd104;
	ld.global.u32 	%r391, [%rd105];
	add.s32 	%r392, %r391, %r389;
	add.s32 	%r393, %r384, 768;
	mul.wide.u32 	%rd106, %r393, 4;
	add.s64 	%rd107, %rd1, %rd106;
	ld.global.u32 	%r394, [%rd107];
	add.s32 	%r395, %r394, %r392;
	add.s32 	%r396, %r384, 1024;
	mul.wide.u32 	%rd108, %r396, 4;
	add.s64 	%rd109, %rd1, %rd108;
	ld.global.u32 	%r397, [%rd109];
	add.s32 	%r398, %r397, %r395;
	add.s32 	%r399, %r384, 1280;
	mul.wide.u32 	%rd110, %r399, 4;
	add.s64 	%rd111, %rd1, %rd110;
	ld.global.u32 	%r400, [%rd111];
	add.s32 	%r401, %r400, %r398;
	add.s32 	%r402, %r384, 1536;
	mul.wide.u32 	%rd112, %r402, 4;
	add.s64 	%rd113, %rd1, %rd112;
	ld.global.u32 	%r403, [%rd113];
	add.s32 	%r404, %r403, %r401;
	add.s32 	%r405, %r384, 1792;
	mul.wide.u32 	%rd114, %r405, 4;
	add.s64 	%rd115, %rd1, %rd114;
	ld.global.u32 	%r406, [%rd115];
	add.s32 	%r550, %r406, %r404;
	add.s32 	%r539, %r539, 2048;
$L__BB5_11:
	setp.eq.s32 	%p29, %r29, 0;
	@%p29 bra 	$L__BB5_17;
	and.b32  	%r35, %r12, 3;
	setp.lt.u32 	%p30, %r29, 4;
	@%p30 bra 	$L__BB5_14;
	add.s32 	%r408, %r556, %r539;
	mul.wide.u32 	%rd116, %r408, 4;
	add.s64 	%rd117, %rd1, %rd116;
	ld.global.u32 	%r409, [%rd117];
	add.s32 	%r410, %r409, %r550;
	add.s32 	%r411, %r408, 256;
	mul.wide.u32 	%rd118, %r411, 4;
	add.s64 	%rd119, %rd1, %rd118;
	ld.global.u32 	%r412, [%rd119];
	add.s32 	%r413, %r412, %r410;
	add.s32 	%r414, %r408, 512;
	mul.wide.u32 	%rd120, %r414, 4;
	add.s64 	%rd121, %rd1, %rd120;
	ld.global.u32 	%r415, [%rd121];
	add.s32 	%r416, %r415, %r413;
	add.s32 	%r417, %r408, 768;
	mul.wide.u32 	%rd122, %r417, 4;
	add.s64 	%rd123, %rd1, %rd122;
	ld.global.u32 	%r418, [%rd123];
	add.s32 	%r550, %r418, %r416;
	add.s32 	%r539, %r539, 1024;
$L__BB5_14:
	setp.eq.s32 	%p31, %r35, 0;
	@%p31 bra 	$L__BB5_17;
	add.s32 	%r548, %r539, %r556;
	neg.s32 	%r547, %r35;
$L__BB5_16:
	.pragma "nounroll";
	mul.wide.u32 	%rd124, %r548, 4;
	add.s64 	%rd125, %rd1, %rd124;
	ld.global.u32 	%r419, [%rd125];
	add.s32 	%r550, %r419, %r550;
	add.s32 	%r548, %r548, 256;
	add.s32 	%r547, %r547, 1;
	setp.ne.s32 	%p32, %r547, 0;
	@%p32 bra 	$L__BB5_16;
$L__BB5_17:
	setp.lt.u32 	%p33, %r6, 256;
	@%p33 bra 	$L__BB5_22;
	// begin inline asm
	mov.u32 %r483, %laneid;
	// end inline asm
	mov.b32 	%r486, 1;
	mov.b32 	%r507, 31;
	mov.b32 	%r508, -1;
	// begin inline asm
	shfl.sync.down.b32 %r484, %r550, %r486, %r507, %r508;
	// end inline asm
	setp.gt.s32 	%p49, %r483, 30;
	selp.b32 	%r509, 0, %r484, %p49;
	add.s32 	%r490, %r509, %r550;
	mov.b32 	%r491, 2;
	// begin inline asm
	shfl.sync.down.b32 %r489, %r490, %r491, %r507, %r508;
	// end inline asm
	setp.gt.s32 	%p50, %r483, 29;
	selp.b32 	%r510, 0, %r489, %p50;
	add.s32 	%r495, %r490, %r510;
	mov.b32 	%r496, 4;
	// begin inline asm
	shfl.sync.down.b32 %r494, %r495, %r496, %r507, %r508;
	// end inline asm
	setp.gt.s32 	%p51, %r483, 27;
	selp.b32 	%r511, 0, %r494, %p51;
	add.s32 	%r500, %r495, %r511;
	mov.b32 	%r501, 8;
	// begin inline asm
	shfl.sync.down.b32 %r499, %r500, %r501, %r507, %r508;
	// end inline asm
	setp.gt.s32 	%p52, %r483, 23;
	selp.b32 	%r512, 0, %r499, %p52;
	add.s32 	%r505, %r500, %r512;
	mov.b32 	%r506, 16;
	// begin inline asm
	shfl.sync.down.b32 %r504, %r505, %r506, %r507, %r508;
	// end inline asm
	setp.gt.s32 	%p53, %r483, 15;
	selp.b32 	%r513, 0, %r504, %p53;
	add.s32 	%r574, %r505, %r513;
	setp.ne.s32 	%p54, %r483, 0;
	@%p54 bra 	$L__BB5_20;
	shr.u32 	%r514, %r7, 3;
	and.b32  	%r515, %r514, 124;
	mov.u32 	%r516, _ZZN3cub18CUB_300001_SM_10006detail6reduce18DeviceReduceKernelINS2_10policy_hubIijN4cuda3std3__44plusIiEEE10Policy1000EN6thrust24THRUST_300001_SM_1000_NS6detail15normal_iteratorINSD_10device_ptrIiEEEEjS9_iNS7_10__identityEEEvT0_PT3_T1_NS0_13GridEvenShareISN_EET2_T4_E12temp_storage;
	add.s32 	%r517, %r516, %r515;
	st.shared.u32 	[%r517+8], %r574;
$L__BB5_20:
	bar.sync 	0;
	setp.ne.s32 	%p55, %r7, 0;
	@%p55 bra 	$L__BB5_48;
	ld.shared.u32 	%r518, [_ZZN3cub18CUB_300001_SM_10006detail6reduce18DeviceReduceKernelINS2_10policy_hubIijN4cuda3std3__44plusIiEEE10Policy1000EN6thrust24THRUST_300001_SM_1000_NS6detail15normal_iteratorINSD_10device_ptrIiEEEEjS9_iNS7_10__identityEEEvT0_PT3_T1_NS0_13GridEvenShareISN_EET2_T4_E12temp_storage+12];
	add.s32 	%r519, %r518, %r574;
	ld.shared.u32 	%r520, [_ZZN3cub18CUB_300001_SM_10006detail6reduce18DeviceReduceKernelINS2_10policy_hubIijN4cuda3std3__44plusIiEEE10Policy1000EN6thrust24THRUST_300001_SM_1000_NS6detail15normal_iteratorINSD_10device_ptrIiEEEEjS9_iNS7_10__identityEEEvT0_PT3_T1_NS0_13GridEvenShareISN_EET2_T4_E12temp_storage+16];
	add.s32 	%r521, %r519, %r520;
	ld.shared.u32 	%r522, [_ZZN3cub18CUB_300001_SM_10006detail6reduce18DeviceReduceKernelINS2_10policy_hubIijN4cuda3std3__44plusIiEEE10Policy1000EN6thrust24THRUST_300001_SM_1000_NS6detail15normal_iteratorINSD_10device_ptrIiEEEEjS9_iNS7_10__identityEEEvT0_PT3_T1_NS0_13GridEvenShareISN_EET2_T4_E12temp_storage+20];
	add.s32 	%r523, %r521, %r522;
	ld.shared.u32 	%r524, [_ZZN3cub18CUB_300001_SM_10006detail6reduce18DeviceReduceKernelINS2_10policy_hubIijN4cuda3std3__44plusIiEEE10Policy1000EN6thrust24THRUST_300001_SM_1000_NS6detail15normal_iteratorINSD_10device_ptrIiEEEEjS9_iNS7_10__identityEEEvT0_PT3_T1_NS0_13GridEvenShareISN_EET2_T4_E12temp_storage+24];
	add.s32 	%r525, %r523, %r524;
	ld.shared.u32 	%r526, [_ZZN3cub18CUB_300001_SM_10006detail6reduce18DeviceReduceKernelINS2_10policy_hubIijN4cuda3std3__44plusIiEEE10Policy1000EN6thrust24THRUST_300001_SM_1000_NS6detail15normal_iteratorINSD_10device_ptrIiEEEEjS9_iNS7_10__identityEEEvT0_PT3_T1_NS0_13GridEvenShareISN_EET2_T4_E12temp_storage+28];
	add.s32 	%r527, %r525, %r526;
	ld.shared.u32 	%r528, [_ZZN3cub18CUB_300001_SM_10006detail6reduce18DeviceReduceKernelINS2_10policy_hubIijN4cuda3std3__44plusIiEEE10Policy1000EN6thrust24THRUST_300001_SM_1000_NS6detail15normal_iteratorINSD_10device_ptrIiEEEEjS9_iNS7_10__identityEEEvT0_PT3_T1_NS0_13GridEvenShareISN_EET2_T4_E12temp_storage+32];
	add.s32 	%r529, %r527, %r528;
	ld.shared.u32 	%r530, [_ZZN3cub18CUB_300001_SM_10006detail6reduce18DeviceReduceKernelINS2_10policy_hubIijN4cuda3std3__44plusIiEEE10Policy1000EN6thrust24THRUST_300001_SM_1000_NS6detail15normal_iteratorINSD_10device_ptrIiEEEEjS9_iNS7_10__identityEEEvT0_PT3_T1_NS0_13GridEvenShareISN_EET2_T4_E12temp_storage+36];
	add.s32 	%r574, %r529, %r530;
	bra.uni 	$L__BB5_48;
$L__BB5_22:
	// begin inline asm
	mov.u32 %r420, %laneid;
	// end inline asm
	and.b32  	%r446, %r7, 992;
	add.s32 	%r447, %r446, 32;
	setp.gt.u32 	%p34, %r447, %r6;
	not.b32 	%r448, %r446;
	add.s32 	%r449, %r6, %r448;
	selp.b32 	%r444, %r449, 31, %p34;
	mov.b32 	%r423, 1;
	mov.b32 	%r445, -1;
	// begin inline asm
	shfl.sync.down.b32 %r421, %r550, %r423, %r444, %r445;
	// end inline asm
	setp.lt.s32 	%p35, %r420, %r444;
	selp.b32 	%r450, %r421, 0, %p35;
	add.s32 	%r427, %r450, %r550;
	mov.b32 	%r428, 2;
	// begin inline asm
	shfl.sync.down.b32 %r426, %r427, %r428, %r444, %r445;
	// end inline asm
	add.s32 	%r451, %r420, 2;
	setp.gt.s32 	%p36, %r451, %r444;
	selp.b32 	%r452, 0, %r426, %p36;
	add.s32 	%r432, %r427, %r452;
	mov.b32 	%r433, 4;
	// begin inline asm
	shfl.sync.down.b32 %r431, %r432, %r433, %r444, %r445;
	// end inline asm
	add.s32 	%r453, %r420, 4;
	setp.gt.s32 	%p37, %r453, %r444;
	selp.b32 	%r454, 0, %r431, %p37;
	add.s32 	%r437, %r432, %r454;
	mov.b32 	%r438, 8;
	// begin inline asm
	shfl.sync.down.b32 %r436, %r437, %r438, %r444, %r445;
	// end inline asm
	add.s32 	%r455, %r420, 8;
	setp.gt.s32 	%p38, %r455, %r444;
	selp.b32 	%r456, 0, %r436, %p38;
	add.s32 	%r442, %r437, %r456;
	mov.b32 	%r443, 16;
	// begin inline asm
	shfl.sync.down.b32 %r441, %r442, %r443, %r444, %r445;
	// end inline asm
	add.s32 	%r457, %r420, 16;
	setp.gt.s32 	%p39, %r457, %r444;
	selp.b32 	%r458, 0, %r441, %p39;
	add.s32 	%r574, %r442, %r458;
	setp.ne.s32 	%p40, %r420, 0;
	@%p40 bra 	$L__BB5_24;
	shr.u32 	%r459, %r7, 3;
	and.b32  	%r460, %r459, 124;
	mov.u32 	%r461, _ZZN3cub18CUB_300001_SM_10006detail6reduce18DeviceReduceKernelINS2_10policy_hubIijN4cuda3std3__44plusIiEEE10Policy1000EN6thrust24THRUST_300001_SM_1000_NS6detail15normal_iteratorINSD_10device_ptrIiEEEEjS9_iNS7_10__identityEEEvT0_PT3_T1_NS0_13GridEvenShareISN_EET2_T4_E12temp_storage;
	add.s32 	%r462, %r461, %r460;
	st.shared.u32 	[%r462+8], %r574;
$L__BB5_24:
	bar.sync 	0;
	setp.ne.s32 	%p41, %r7, 0;
	@%p41 bra 	$L__BB5_48;
	setp.gt.u32 	%p42, %r6, 32;
	ld.shared.u32 	%r463, [_ZZN3cub18CUB_300001_SM_10006detail6reduce18DeviceReduceKernelINS2_10policy_hubIijN4cuda3std3__44plusIiEEE10Policy1000EN6thrust24THRUST_300001_SM_1000_NS6detail15normal_iteratorINSD_10device_ptrIiEEEEjS9_iNS7_10__identityEEEvT0_PT3_T1_NS0_13GridEvenShareISN_EET2_T4_E12temp_storage+12];
	selp.b32 	%r464, %r463, 0, %p42;
	add.s32 	%r465, %r464, %r574;
	setp.gt.u32 	%p43, %r6, 64;
	ld.shared.u32 	%r466, [_ZZN3cub18CUB_300001_SM_10006detail6reduce18DeviceReduceKernelINS2_10policy_hubIijN4cuda3std3__44plusIiEEE10Policy1000EN6thrust24THRUST_300001_SM_1000_NS6detail15normal_iteratorINSD_10device_ptrIiEEEEjS9_iNS7_10__identityEEEvT0_PT3_T1_NS0_13GridEvenShareISN_EET2_T4_E12temp_storage+16];
	selp.b32 	%r467, %r466, 0, %p43;
	add.s32 	%r468, %r465, %r467;
	setp.gt.u32 	%p44, %r6, 96;
	ld.shared.u32 	%r469, [_ZZN3cub18CUB_300001_SM_10006detail6reduce18DeviceReduceKernelINS2_10policy_hubIijN4cuda3std3__44plusIiEEE10Policy1000EN6thrust24THRUST_300001_SM_1000_NS6detail15normal_iteratorINSD_10device_ptrIiEEEEjS9_iNS7_10__identityEEEvT0_PT3_T1_NS0_13GridEvenShareISN_EET2_T4_E12temp_storage+20];
	selp.b32 	%r470, %r469, 0, %p44;
	add.s32 	%r471, %r468, %r470;
	setp.gt.u32 	%p45, %r6, 128;
	ld.shared.u32 	%r472, [_ZZN3cub18CUB_300001_SM_10006detail6reduce18DeviceReduceKernelINS2_10policy_hubIijN4cuda3std3__44plusIiEEE10Policy1000EN6thrust24THRUST_300001_SM_1000_NS6detail15normal_iteratorINSD_10device_ptrIiEEEEjS9_iNS7_10__identityEEEvT0_PT3_T1_NS0_13GridEvenShareISN_EET2_T4_E12temp_storage+24];
	selp.b32 	%r473, %r472, 0, %p45;
	add.s32 	%r474, %r471, %r473;
	setp.gt.u32 	%p46, %r6, 160;
	ld.shared.u32 	%r475, [_ZZN3cub18CUB_300001_SM_10006detail6reduce18DeviceReduceKernelINS2_10policy_hubIijN4cuda3std3__44plusIiEEE10Policy1000EN6thrust24THRUST_300001_SM_1000_NS6detail15normal_iteratorINSD_10device_ptrIiEEEEjS9_iNS7_10__identityEEEvT0_PT3_T1_NS0_13GridEvenShareISN_EET2_T4_E12temp_storage+28];
	selp.b32 	%r476, %r475, 0, %p46;
	add.s32 	%r477, %r474, %r476;
	setp.gt.u32 	%p47, %r6, 192;
	ld.shared.u32 	%r478, [_ZZN3cub18CUB_300001_SM_10006detail6reduce18DeviceReduceKernelINS2_10policy_hubIijN4cuda3std3__44plusIiEEE10Policy1000EN6thrust24THRUST_300001_SM_1000_NS6detail15normal_iteratorINSD_10device_ptrIiEEEEjS9_iNS7_10__identityEEEvT0_PT3_T1_NS0_13GridEvenShareISN_EET2_T4_E12temp_storage+32];
	selp.b32 	%r479, %r478, 0, %p47;
	add.s32 	%r480, %r477, %r479;
	setp.gt.u32 	%p48, %r6, 224;
	ld.shared.u32 	%r481, [_ZZN3cub18CUB_300001_SM_10006detail6reduce18DeviceReduceKernelINS2_10policy_hubIijN4cuda3std3__44plusIiEEE10Policy1000EN6thrust24THRUST_300001_SM_1000_NS6detail15normal_iteratorINSD_10device_ptrIiEEEEjS9_iNS7_10__identityEEEvT0_PT3_T1_NS0_13GridEvenShareISN_EET2_T4_E12temp_storage+36];
	selp.b32 	%r482, %r481, 0, %p48;
	add.s32 	%r574, %r480, %r482;
	bra.uni 	$L__BB5_48;
$L__BB5_26:
	mov.u32 	%r54, %tid.x;
	add.s32 	%r110, %r54, %r556;
	mul.wide.u32 	%rd4, %r110, 4;
	add.s64 	%rd5, %rd1, %rd4;
	ld.global.u32 	%r111, [%rd5];
	ld.global.u32 	%r112, [%rd5+1024];
	ld.global.u32 	%r113, [%rd5+2048];
	ld.global.u32 	%r114, [%rd5+3072];
	ld.global.u32 	%r115, [%rd5+4096];
	ld.global.u32 	%r116, [%rd5+5120];
	ld.global.u32 	%r117, [%rd5+6144];
	ld.global.u32 	%r118, [%rd5+7168];
	ld.global.u32 	%r119, [%rd5+8192];
	ld.global.u32 	%r120, [%rd5+9216];
	ld.global.u32 	%r121, [%rd5+10240];
	ld.global.u32 	%r122, [%rd5+11264];
	ld.global.u32 	%r123, [%rd5+12288];
	ld.global.u32 	%r124, [%rd5+13312];
	ld.global.u32 	%r125, [%rd5+14336];
	ld.global.u32 	%r126, [%rd5+15360];
	add.s32 	%r127, %r112, %r111;
	add.s32 	%r128, %r113, %r127;
	add.s32 	%r129, %r114, %r128;
	add.s32 	%r130, %r115, %r129;
	add.s32 	%r131, %r116, %r130;
	add.s32 	%r132, %r117, %r131;
	add.s32 	%r133, %r118, %r132;
	add.s32 	%r134, %r119, %r133;
	add.s32 	%r135, %r120, %r134;
	add.s32 	%r136, %r121, %r135;
	add.s32 	%r137, %r122, %r136;
	add.s32 	%r138, %r123, %r137;
	add.s32 	%r139, %r124, %r138;
	add.s32 	%r140, %r125, %r139;
	add.s32 	%r573, %r126, %r140;
	setp.lt.u32 	%p2, %r6, %r4;
	@%p2 bra 	$L__BB5_44;
	add.s32 	%r56, %r4, %r556;
	not.b32 	%r142, %r54;
	add.s32 	%r143, %r142, %r1;
	sub.s32 	%r144, %r143, %r4;
	sub.s32 	%r552, %r144, %r556;
	add.s32 	%r145, %r56, %r54;
	add.s32 	%r551, %r145, 2048;
	mov.b32 	%r554, 0;
	mov.u32 	%r553, %r56;
$L__BB5_28:
	add.s32 	%r556, %r556, %r4;
	add.s32 	%r147, %r1, -4096;
	setp.gt.u32 	%p3, %r556, %r147;
	@%p3 bra 	$L__BB5_30;
	add.s32 	%r148, %r54, %r556;
	mul.wide.u32 	%rd6, %r148, 4;
	add.s64 	%rd7, %rd1, %rd6;
	ld.global.u32 	%r149, [%rd7];
	ld.global.u32 	%r150, [%rd7+1024];
	ld.global.u32 	%r151, [%rd7+2048];
	ld.global.u32 	%r152, [%rd7+3072];
	ld.global.u32 	%r153, [%rd7+4096];
	ld.global.u32 	%r154, [%rd7+5120];
	ld.global.u32 	%r155, [%rd7+6144];
	ld.global.u32 	%r156, [%rd7+7168];
	ld.global.u32 	%r157, [%rd7+8192];
	ld.global.u32 	%r158, [%rd7+9216];
	ld.global.u32 	%r159, [%rd7+10240];
	ld.global.u32 	%r160, [%rd7+11264];
	ld.global.u32 	%r161, [%rd7+12288];
	ld.global.u32 	%r162, [%rd7+13312];
	ld.global.u32 	%r163, [%rd7+14336];
	ld.global.u32 	%r164, [%rd7+15360];
	add.s32 	%r165, %r149, %r573;
	add.s32 	%r166, %r150, %r165;
	add.s32 	%r167, %r151, %r166;
	add.s32 	%r168, %r152, %r167;
	add.s32 	%r169, %r153, %r168;
	add.s32 	%r170, %r154, %r169;
	add.s32 	%r171, %r155, %r170;
	add.s32 	%r172, %r156, %r171;
	add.s32 	%r173, %r157, %r172;
	add.s32 	%r174, %r158, %r173;
	add.s32 	%r175, %r159, %r174;
	add.s32 	%r176, %r160, %r175;
	add.s32 	%r177, %r161, %r176;
	add.s32 	%r178, %r162, %r177;
	add.s32 	%r179, %r163, %r178;
	add.s32 	%r573, %r164, %r179;
	sub.s32 	%r180, %r1, %r556;
	setp.lt.u32 	%p4, %r180, %r4;
	add.s32 	%r554, %r554, 1;
	add.s32 	%r553, %r553, %r4;
	sub.s32 	%r552, %r552, %r4;
	add.s32 	%r551, %r551, %r4;
	@%p4 bra 	$L__BB5_44;
	bra.uni 	$L__BB5_28;
$L__BB5_30:
	setp.le.u32 	%p5, %r1, %r556;
	sub.s32 	%r182, %r1, %r556;
	setp.ge.s32 	%p6, %r54, %r182;
	or.pred  	%p7, %p5, %p6;
	@%p7 bra 	$L__BB5_44;
	not.b32 	%r185, %r54;
	add.s32 	%r186, %r1, %r185;
	sub.s32 	%r187, %r186, %r56;
	mul.lo.s32 	%r188, %r2, %r554;
	shl.b32 	%r189, %r188, 12;
	sub.s32 	%r190, %r187, %r189;
	shr.u32 	%r191, %r190, 8;
	add.s32 	%r71, %r191, 1;
	and.b32  	%r72, %r71, 15;
	setp.lt.u32 	%p8, %r190, 3840;
	mov.u32 	%r565, %r54;
	@%p8 bra 	$L__BB5_35;
	or.b32  	%r559, %r54, 2048;
	shr.u32 	%r192, %r552, 8;
	add.s32 	%r193, %r192, 1;
	and.b32  	%r194, %r193, 33554416;
	neg.s32 	%r557, %r194;
$L__BB5_33:
	.pragma "nounroll";
	add.s32 	%r195, %r551, -2048;
	mul.wide.u32 	%rd8, %r195, 4;
	add.s64 	%rd9, %rd1, %rd8;
	ld.global.u32 	%r196, [%rd9];
	add.s32 	%r197, %r196, %r573;
	add.s32 	%r198, %r551, -1792;
	mul.wide.u32 	%rd10, %r198, 4;
	add.s64 	%rd11, %rd1, %rd10;
	ld.global.u32 	%r199, [%rd11];
	add.s32 	%r200, %r199, %r197;
	add.s32 	%r201, %r551, -1536;
	mul.wide.u32 	%rd12, %r201, 4;
	add.s64 	%rd13, %rd1, %rd12;
	ld.global.u32 	%r202, [%rd13];
	add.s32 	%r203, %r202, %r200;
	add.s32 	%r204, %r551, -1280;
	mul.wide.u32 	%rd14, %r204, 4;
	add.s64 	%rd15, %rd1, %rd14;
	ld.global.u32 	%r205, [%rd15];
	add.s32 	%r206, %r205, %r203;
	add.s32 	%r207, %r551, -1024;
	mul.wide.u32 	%rd16, %r207, 4;
	add.s64 	%rd17, %rd1, %rd16;
	ld.global.u32 	%r208, [%rd17];
	add.s32 	%r209, %r208, %r206;
	add.s32 	%r210, %r551, -768;
	mul.wide.u32 	%rd18, %r210, 4;
	add.s64 	%rd19, %rd1, %rd18;
	ld.global.u32 	%r211, [%rd19];
	add.s32 	%r212, %r211, %r209;
	add.s32 	%r213, %r551, -512;
	mul.wide.u32 	%rd20, %r213, 4;
	add.s64 	%rd21, %rd1, %rd20;
	ld.global.u32 	%r214, [%rd21];
	add.s32 	%r215, %r214, %r212;
	add.s32 	%r216, %r551, 1792;
	add.s32 	%r217, %r551, -256;
	mul.wide.u32 	%rd22, %r217, 4;
	add.s64 	%rd23, %rd1, %rd22;
	ld.global.u32 	%r218, [%rd23];
	add.s32 	%r219, %r218, %r215;
	mul.wide.u32 	%rd24, %r551, 4;
	add.s64 	%rd25, %rd1, %rd24;
	ld.global.u32 	%r220, [%rd25];
	add.s32 	%r221, %r220, %r219;
	add.s32 	%r222, %r551, 256;
	mul.wide.u32 	%rd26, %r222, 4;
	add.s64 	%rd27, %rd1, %rd26;
	ld.global.u32 	%r223, [%rd27];
	add.s32 	%r224, %r223, %r221;
	add.s32 	%r225, %r551, 512;
	mul.wide.u32 	%rd28, %r225, 4;
	add.s64 	%rd29, %rd1, %rd28;
	ld.global.u32 	%r226, [%rd29];
	add.s32 	%r227, %r226, %r224;
	add.s32 	%r228, %r551, 768;
	mul.wide.u32 	%rd30, %r228, 4;
	add.s64 	%rd31, %rd1, %rd30;
	ld.global.u32 	%r229, [%rd31];
	add.s32 	%r230, %r229, %r227;
	add.s32 	%r231, %r551, 1024;
	mul.wide.u32 	%rd32, %r231, 4;
	add.s64 	%rd33, %rd1, %rd32;
	ld.global.u32 	%r232, [%rd33];
	add.s32 	%r233, %r232, %r230;
	add.s32 	%r234, %r551, 1280;
	mul.wide.u32 	%rd34, %r234, 4;
	add.s64 	%rd35, %rd1, %rd34;
	ld.global.u32 	%r235, [%rd35];
	add.s32 	%r236, %r235, %r233;
	add.s32 	%r237, %r551, 1536;
	mul.wide.u32 	%rd36, %r237, 4;
	add.s64 	%rd37, %rd1, %rd36;
	ld.global.u32 	%r238, [%rd37];
	add.s32 	%r239, %r238, %r236;
	mul.wide.u32 	%rd38, %r216, 4;
	add.s64 	%rd39, %rd1, %rd38;
	ld.global.u32 	%r240, [%rd39];
	add.s32 	%r573, %r240, %r239;
	add.s32 	%r559, %r559, 4096;
	add.s32 	%r551, %r551, 4096;
	add.s32 	%r557, %r557, 16;
	setp.ne.s32 	%p9, %r557, 0;
	@%p9 bra 	$L__BB5_33;
	add.s32 	%r565, %r559, -2048;
$L__BB5_35:
	setp.eq.s32 	%p10, %r72, 0;
	@%p10 bra 	$L__BB5_44;
	and.b32  	%r87, %r71, 7;
	setp.lt.u32 	%p11, %r72, 8;
	@%p11 bra 	$L__BB5_38;
	add.s32 	%r242, %r565, %r556;
	mul.wide.u32 	%rd40, %r242, 4;
	add.s64 	%rd41, %rd1, %rd40;
	ld.global.u32 	%r243, [%rd41];
	add.s32 	%r244, %r243, %r573;
	add.s32 	%r245, %r242, 256;
	mul.wide.u32 	%rd42, %r245, 4;
	add.s64 	%rd43, %rd1, %rd42;
	ld.global.u32 	%r246, [%rd43];
	add.s32 	%r247, %r246, %r244;
	add.s32 	%r248, %r242, 512;
	mul.wide.u32 	%rd44, %r248, 4;
	add.s64 	%rd45, %rd1, %rd44;
	ld.global.u32 	%r249, [%rd45];
	add.s32 	%r250, %r249, %r247;
	add.s32 	%r251, %r242, 768;
	mul.wide.u32 	%rd46, %r251, 4;
	add.s64 	%rd47, %rd1, %rd46;
	ld.global.u32 	%r252, [%rd47];
	add.s32 	%r253, %r252, %r250;
	add.s32 	%r254, %r242, 1024;
	mul.wide.u32 	%rd48, %r254, 4;
	add.s64 	%rd49, %rd1, %rd48;
	ld.global.u32 	%r255, [%rd49];
	add.s32 	%r256, %r255, %r253;
	add.s32 	%r257, %r242, 1280;
	mul.wide.u32 	%rd50, %r257, 4;
	add.s64 	%rd51, %rd1, %rd50;
	ld.global.u32 	%r258, [%rd51];
	add.s32 	%r259, %r258, %r256;
	add.s32 	%r260, %r242, 1536;
	mul.wide.u32 	%rd52, %r260, 4;
	add.s64 	%rd53, %rd1, %rd52;
	ld.global.u32 	%r261, [%rd53];
	add.s32 	%r262, %r261, %r259;
	add.s32 	%r263, %r242, 1792;
	mul.wide.u32 	%rd54, %r263, 4;
	add.s64 	%rd55, %rd1, %rd54;
	ld.global.u32 	%r264, [%rd55];
	add.s32 	%r573, %r264, %r262;
	add.s32 	%r565, %r565, 2048;
$L__BB5_38:
	setp.eq.s32 	%p12, %r87, 0;
	@%p12 bra 	$L__BB5_44;
	setp.lt.u32 	%p13, %r87, 4;
	@%p13 bra 	$L__BB5_41;
	add.s32 	%r266, %r565, %r556;
	mul.wide.u32 	%rd56, %r266, 4;
	add.s64 	%rd57, %rd1, %rd56;
	ld.global.u32 	%r267, [%rd57];
	add.s32 	%r268, %r267, %r573;
	add.s32 	%r269, %r266, 256;
	mul.wide.u32 	%rd58, %r269, 4;
	add.s64 	%rd59, %rd1, %rd58;
	ld.global.u32 	%r270, [%rd59];
	add.s32 	%r271, %r270, %r268;
	add.s32 	%r272, %r266, 512;
	mul.wide.u32 	%rd60, %r272, 4;
	add.s64 	%rd61, %rd1, %rd60;
	ld.global.u32 	%r273, [%rd61];
	add.s32 	%r274, %r273, %r271;
	add.s32 	%r275, %r266, 768;
	mul.wide.u32 	%rd62, %r275, 4;
	add.s64 	%rd63, %rd1, %rd62;
	ld.global.u32 	%r276, [%rd63];
	add.s32 	%r573, %r276, %r274;
	add.s32 	%r565, %r565, 1024;
$L__BB5_41:
	and.b32  	%r277, %r71, 3;
	setp.eq.s32 	%p14, %r277, 0;
	@%p14 bra 	$L__BB5_44;
	add.s32 	%r571, %r565, %r553;
	cvt.u16.u32 	%rs1, %r552;
	shr.u16 	%rs2, %rs1, 8;
	add.s16 	%rs3, %rs2, 1;
	cvt.u32.u16 	%r278, %rs3;
	and.b32  	%r279, %r278, 3;
	neg.s32 	%r570, %r279;
$L__BB5_43:
	.pragma "nounroll";
	mul.wide.u32 	%rd64, %r571, 4;
	add.s64 	%rd65, %rd1, %rd64;
	ld.global.u32 	%r280, [%rd65];
	add.s32 	%r573, %r280, %r573;
	add.s32 	%r571, %r571, 256;
	add.s32 	%r570, %r570, 1;
	setp.ne.s32 	%p15, %r570, 0;
	@%p15 bra 	$L__BB5_43;
$L__BB5_44:
	// begin inline asm
	mov.u32 %r281, %laneid;
	// end inline asm
	mov.b32 	%r284, 1;
	mov.b32 	%r305, 31;
	mov.b32 	%r306, -1;
	// begin inline asm
	shfl.sync.down.b32 %r282, %r573, %r284, %r305, %r306;
	// end inline asm
	setp.gt.s32 	%p16, %r281, 30;
	selp.b32 	%r307, 0, %r282, %p16;
	add.s32 	%r288, %r307, %r573;
	mov.b32 	%r289, 2;
	// begin inline asm
	shfl.sync.down.b32 %r287, %r288, %r289, %r305, %r306;
	// end inline asm
	setp.gt.s32 	%p17, %r281, 29;
	selp.b32 	%r308, 0, %r287, %p17;
	add.s32 	%r293, %r288, %r308;
	mov.b32 	%r294, 4;
	// begin inline asm
	shfl.sync.down.b32 %r292, %r293, %r294, %r305, %r306;
	// end inline asm
	setp.gt.s32 	%p18, %r281, 27;
	selp.b32 	%r309, 0, %r292, %p18;
	add.s32 	%r298, %r293, %r309;
	mov.b32 	%r299, 8;
	// begin inline asm
	shfl.sync.down.b32 %r297, %r298, %r299, %r305, %r306;
	// end inline asm
	setp.gt.s32 	%p19, %r281, 23;
	selp.b32 	%r310, 0, %r297, %p19;
	add.s32 	%r303, %r298, %r310;
	mov.b32 	%r304, 16;
	// begin inline asm
	shfl.sync.down.b32 %r302, %r303, %r304, %r305, %r306;
	// end inline asm
	setp.gt.s32 	%p20, %r281, 15;
	selp.b32 	%r311, 0, %r302, %p20;
	add.s32 	%r574, %r303, %r311;
	setp.ne.s32 	%p21, %r281, 0;
	@%p21 bra 	$L__BB5_46;
	shr.u32 	%r312, %r54, 3;
	and.b32  	%r313, %r312, 124;
	mov.u32 	%r314, _ZZN3cub18CUB_300001_SM_10006detail6reduce18DeviceReduceKernelINS2_10policy_hubIijN4cuda3std3__44plusIiEEE10Policy1000EN6thrust24THRUST_300001_SM_1000_NS6detail15normal_iteratorINSD_10device_ptrIiEEEEjS9_iNS7_10__identityEEEvT0_PT3_T1_NS0_13GridEvenShareISN_EET2_T4_E12temp_storage;
	add.s32 	%r315, %r314, %r313;
	st.shared.u32 	[%r315+8], %r574;
$L__BB5_46:
	bar.sync 	0;
	setp.ne.s32 	%p22, %r54, 0;
	@%p22 bra 	$L__BB5_48;
	ld.shared.u32 	%r316, [_ZZN3cub18CUB_300001_SM_10006detail6reduce18DeviceReduceKernelINS2_10policy_hubIijN4cuda3std3__44plusIiEEE10Policy1000EN6thrust24THRUST_300001_SM_1000_NS6detail15normal_iteratorINSD_10device_ptrIiEEEEjS9_iNS7_10__identityEEEvT0_PT3_T1_NS0_13GridEvenShareISN_EET2_T4_E12temp_storage+12];
	add.s32 	%r317, %r316, %r574;
	ld.shared.u32 	%r318, [_ZZN3cub18CUB_300001_SM_10006detail6reduce18DeviceReduceKernelINS2_10policy_hubIijN4cuda3std3__44plusIiEEE10Policy1000EN6thrust24THRUST_300001_SM_1000_NS6detail15normal_iteratorINSD_10device_ptrIiEEEEjS9_iNS7_10__identityEEEvT0_PT3_T1_NS0_13GridEvenShareISN_EET2_T4_E12temp_storage+16];
	add.s32 	%r319, %r317, %r318;
	ld.shared.u32 	%r320, [_ZZN3cub18CUB_300001_SM_10006detail6reduce18DeviceReduceKernelINS2_10policy_hubIijN4cuda3std3__44plusIiEEE10Policy1000EN6thrust24THRUST_300001_SM_1000_NS6detail15normal_iteratorINSD_10device_ptrIiEEEEjS9_iNS7_10__identityEEEvT0_PT3_T1_NS0_13GridEvenShareISN_EET2_T4_E12temp_storage+20];
	add.s32 	%r321, %r319, %r320;
	ld.shared.u32 	%r322, [_ZZN3cub18CUB_300001_SM_10006detail6reduce18DeviceReduceKernelINS2_10policy_hubIijN4cuda3std3__44plusIiEEE10Policy1000EN6thrust24THRUST_300001_SM_1000_NS6detail15normal_iteratorINSD_10device_ptrIiEEEEjS9_iNS7_10__identityEEEvT0_PT3_T1_NS0_13GridEvenShareISN_EET2_T4_E12temp_storage+24];
	add.s32 	%r323, %r321, %r322;
	ld.shared.u32 	%r324, [_ZZN3cub18CUB_300001_SM_10006detail6reduce18DeviceReduceKernelINS2_10policy_hubIijN4cuda3std3__44plusIiEEE10Policy1000EN6thrust24THRUST_300001_SM_1000_NS6detail15normal_iteratorINSD_10device_ptrIiEEEEjS9_iNS7_10__identityEEEvT0_PT3_T1_NS0_13GridEvenShareISN_EET2_T4_E12temp_storage+28];
	add.s32 	%r325, %r323, %r324;
	ld.shared.u32 	%r326, [_ZZN3cub18CUB_300001_SM_10006detail6reduce18DeviceReduceKernelINS2_10policy_hubIijN4cuda3std3__44plusIiEEE10Policy1000EN6thrust24THRUST_300001_SM_1000_NS6detail15normal_iteratorINSD_10device_ptrIiEEEEjS9_iNS7_10__identityEEEvT0_PT3_T1_NS0_13GridEvenShareISN_EET2_T4_E12temp_storage+32];
	add.s32 	%r327, %r325, %r326;
	ld.shared.u32 	%r328, [_ZZN3cub18CUB_300001_SM_10006detail6reduce18DeviceReduceKernelINS2_10policy_hubIijN4cuda3std3__44plusIiEEE10Policy1000EN6thrust24THRUST_300001_SM_1000_NS6detail15normal_iteratorINSD_10device_ptrIiEEEEjS9_iNS7_10__identityEEEvT0_PT3_T1_NS0_13GridEvenShareISN_EET2_T4_E12temp_storage+36];
	add.s32 	%r574, %r327, %r328;
$L__BB5_48:
	mov.u32 	%r531, %tid.x;
	setp.ne.s32 	%p56, %r531, 0;
	@%p56 bra 	$L__BB5_50;
	ld.param.u64 	%rd129, [_ZN3cub18CUB_300001_SM_10006detail6reduce18DeviceReduceKernelINS2_10policy_hubIijN4cuda3std3__44plusIiEEE10Policy1000EN6thrust24THRUST_300001_SM_1000_NS6detail15normal_iteratorINSD_10device_ptrIiEEEEjS9_iNS7_10__identityEEEvT0_PT3_T1_NS0_13GridEvenShareISN_EET2_T4__param_1];
	cvta.to.global.u64 	%rd126, %rd129;
	mul.wide.u32 	%rd127, %r3, 4;
	add.s64 	%rd128, %rd126, %rd127;
	st.global.u32 	[%rd128], %r574;
$L__BB5_50:
	ret;

}
	// .globl	_ZN3cub18CUB_300001_SM_10006detail6reduce28DeviceReduceSingleTileKernelINS2_10policy_hubIijN4cuda3std3__44plusIiEEE10Policy1000EPiSC_iS9_iiNS7_10__identityEEEvT0_T1_T2_T3_T4_T6_
.visible .entry _ZN3cub18CUB_300001_SM_10006detail6reduce28DeviceReduceSingleTileKernelINS2_10policy_hubIijN4cuda3std3__44plusIiEEE10Policy1000EPiSC_iS9_iiNS7_10__identityEEEvT0_T1_T2_T3_T4_T6_(
	.param .u64 .ptr .align 1 _ZN3cub18CUB_300001_SM_10006detail6reduce28DeviceReduceSingleTileKernelINS2_10policy_hubIijN4cuda3std3__44plusIiEEE10Policy1000EPiSC_iS9_iiNS7_10__identityEEEvT0_T1_T2_T3_T4_T6__param_0,
	.param .u64 .ptr .align 1 _ZN3cub18CUB_300001_SM_10006detail6reduce28DeviceReduceSingleTileKernelINS2_10policy_hubIijN4cuda3std3__44plusIiEEE10Policy1000EPiSC_iS9_iiNS7_10__identityEEEvT0_T1_T2_T3_T4_T6__param_1,
	.param .u32 _ZN3cub18CUB_300001_SM_10006detail6reduce28DeviceReduceSingleTileKernelINS2_10policy_hubIijN4cuda3std3__44plusIiEEE10Policy1000EPiSC_iS9_iiNS7_10__identityEEEvT0_T1_T2_T3_T4_T6__param_2,
	.param .align 1 .b8 _ZN3cub18CUB_300001_SM_10006detail6reduce28DeviceReduceSingleTileKernelINS2_10policy_hubIijN4cuda3std3__44plusIiEEE10Policy1000EPiSC_iS9_iiNS7_10__identityEEEvT0_T1_T2_T3_T4_T6__param_3[1],
	.param .u32 _ZN3cub18CUB_300001_SM_10006detail6reduce28DeviceReduceSingleTileKernelINS2_10policy_hubIijN4cuda3std3__44plusIiEEE10Policy1000EPiSC_iS9_iiNS7_10__identityEEEvT0_T1_T2_T3_T4_T6__param_4,
	.param .align 1 .b8 _ZN3cub18CUB_300001_SM_10006detail6reduce28DeviceReduceSingleTileKernelINS2_10policy_hubIijN4cuda3std3__44plusIiEEE10Policy1000EPiSC_iS9_iiNS7_10__identityEEEvT0_T1_T2_T3_T4_T6__param_5[1]
)
.maxntid 256
.minnctapersm 1
{
	.reg .pred 	%p<97>;
	.reg .b32 	%r<687>;
	.reg .b64 	%rd<125>;
	// demoted variable
	.shared .align 4 .b8 _ZZN3cub18CUB_300001_SM_10006detail6reduce28DeviceReduceSingleTileKernelINS2_10policy_hubIijN4cuda3std3__44plusIiEEE10Policy1000EPiSC_iS9_iiNS7_10__identityEEEvT0_T1_T2_T3_T4_T6_E12temp_storage[44];
	ld.param.u64 	%rd16, [_ZN3cub18CUB_300001_SM_10006detail6reduce28DeviceReduceSingleTileKernelINS2_10policy_hubIijN4cuda3std3__44plusIiEEE10Policy1000EPiSC_iS9_iiNS7_10__identityEEEvT0_T1_T2_T3_T4_T6__param_0];
	ld.param.u64 	%rd17, [_ZN3cub18CUB_300001_SM_10006detail6reduce28DeviceReduceSingleTileKernelINS2_10policy_hubIijN4cuda3std3__44plusIiEEE10Policy1000EPiSC_iS9_iiNS7_10__identityEEEvT0_T1_T2_T3_T4_T6__param_1];
	ld.param.u32 	%r120, [_ZN3cub18CUB_300001_SM_10006detail6reduce28DeviceReduceSingleTileKernelINS2_10policy_hubIijN4cuda3std3__44plusIiEEE10Policy1000EPiSC_iS9_iiNS7_10__identityEEEvT0_T1_T2_T3_T4_T6__param_2];
	ld.param.u32 	%r121, [_ZN3cub18CUB_300001_SM_10006detail6reduce28DeviceReduceSingleTileKernelINS2_10policy_hubIijN4cuda3std3__44plusIiEEE10Policy1000EPiSC_iS9_iiNS7_10__identityEEEvT0_T1_T2_T3_T4_T6__param_4];
	cvta.to.global.u64 	%rd1, %rd17;
	setp.ne.s32 	%p1, %r120, 0;
	@%p1 bra 	$L__BB6_3;
	mov.u32 	%r633, %tid.x;
	setp.ne.s32 	%p96, %r633, 0;
	@%p96 bra 	$L__BB6_74;
	st.global.u32 	[%rd1], %r121;
	bra.uni 	$L__BB6_74;
$L__BB6_3:
	and.b64  	%rd18, %rd16, 15;
	setp.ne.s64 	%p2, %rd18, 0;
	@%p2 bra 	$L__BB6_38;
	setp.gt.s32 	%p49, %r120, 4095;
	@%p49 bra 	$L__BB6_22;
	mov.u32 	%r1, %tid.x;
	setp.ge.s32 	%p66, %r1, %r120;
	mov.b32 	%r644, 0;
	mov.u32 	%r639, %r1;
	@%p66 bra 	$L__BB6_7;
	mul.wide.u32 	%rd113, %r1, 4;
	add.s64 	%rd112, %rd16, %rd113;
	// begin inline asm
	ld.global.nc.u32 %r644, [%rd112];
	// end inline asm
	add.s32 	%r639, %r1, 256;
$L__BB6_7:
	setp.ge.s32 	%p67, %r639, %r120;
	@%p67 bra 	$L__BB6_13;
	not.b32 	%r507, %r639;
	add.s32 	%r6, %r120, %r507;
	and.b32  	%r508, %r6, 768;
	setp.eq.s32 	%p68, %r508, 768;
	@%p68 bra 	$L__BB6_11;
	mul.wide.u32 	%rd114, %r639, 4;
	add.s64 	%rd121, %rd16, %rd114;
	shr.u32 	%r509, %r6, 8;
	add.s32 	%r510, %r509, 1;
	and.b32  	%r511, %r510, 3;
	neg.s32 	%r636, %r511;
$L__BB6_10:
	.pragma "nounroll";
	// begin inline asm
	ld.global.nc.u32 %r512, [%rd121];
	// end inline asm
	add.s32 	%r644, %r512, %r644;
	add.s32 	%r639, %r639, 256;
	add.s64 	%rd121, %rd121, 1024;
	add.s32 	%r636, %r636, 1;
	setp.ne.s32 	%p69, %r636, 0;
	@%p69 bra 	$L__BB6_10;
$L__BB6_11:
	setp.lt.u32 	%p70, %r6, 768;
	@%p70 bra 	$L__BB6_13;
$L__BB6_12:
	mul.wide.s32 	%rd120, %r639, 4;
	add.s64 	%rd116, %rd16, %rd120;
	// begin inline asm
	ld.global.nc.u32 %r513, [%rd116];
	// end inline asm
	add.s32 	%r517, %r513, %r644;
	add.s64 	%rd117, %rd116, 1024;
	// begin inline asm
	ld.global.nc.u32 %r514, [%rd117];
	// end inline asm
	add.s32 	%r518, %r514, %r517;
	add.s64 	%rd118, %rd116, 2048;
	// begin inline asm
	ld.global.nc.u32 %r515, [%rd118];
	// end inline asm
	add.s32 	%r519, %r515, %r518;
	add.s64 	%rd119, %rd116, 3072;
	// begin inline asm
	ld.global.nc.u32 %r516, [%rd119];
	// end inline asm
	add.s32 	%r644, %r516, %r519;
	add.s32 	%r639, %r639, 1024;
	setp.lt.s32 	%p71, %r639, %r120;
	@%p71 bra 	$L__BB6_12;
$L__BB6_13:
	setp.lt.s32 	%p72, %r120, 256;
	@%p72 bra 	$L__BB6_18;
	// begin inline asm
	mov.u32 %r583, %laneid;
	// end inline asm
	mov.b32 	%r586, 1;
	mov.b32 	%r607, 31;
	mov.b32 	%r608, -1;
	// begin inline asm
	shfl.sync.down.b32 %r584, %r644, %r586, %r607, %r608;
	// end inline asm
	setp.gt.s32 	%p88, %r583, 30;
	selp.b32 	%r609, 0, %r584, %p88;
	add.s32 	%r590, %r609, %r644;
	mov.b32 	%r591, 2;
	// begin inline asm
	shfl.sync.down.b32 %r589, %r590, %r591, %r607, %r608;
	// end inline asm
	setp.gt.s32 	%p89, %r583, 29;
	selp.b32 	%r610, 0, %r589, %p89;
	add.s32 	%r595, %r590, %r610;
	mov.b32 	%r596, 4;
	// begin inline asm
	shfl.sync.down.b32 %r594, %r595, %r596, %r607, %r608;
	// end inline asm
	setp.gt.s32 	%p90, %r583, 27;
	selp.b32 	%r611, 0, %r594, %p90;
	add.s32 	%r600, %r595, %r611;
	mov.b32 	%r601, 8;
	// begin inline asm
	shfl.sync.down.b32 %r599, %r600, %r601, %r607, %r608;
	// end inline asm
	setp.gt.s32 	%p91, %r583, 23;
	selp.b32 	%r612, 0, %r599, %p91;
	add.s32 	%r605, %r600, %r612;
	mov.b32 	%r606, 16;
	// begin inline asm
	shfl.sync.down.b32 %r604, %r605, %r606, %r607, %r608;
	// end inline asm
	setp.gt.s32 	%p92, %r583, 15;
	selp.b32 	%r613, 0, %r604, %p92;
	add.s32 	%r686, %r605, %r613;
	setp.ne.s32 	%p93, %r583, 0;
	@%p93 bra 	$L__BB6_16;
	shr.u32 	%r614, %r1, 3;
	and.b32  	%r615, %r614, 124;
	mov.u32 	%r616, _ZZN3cub18CUB_300001_SM_10006detail6reduce28DeviceReduceSingleTileKernelINS2_10policy_hubIijN4cuda3std3__44plusIiEEE10Policy1000EPiSC_iS9_iiNS7_10__identityEEEvT0_T1_T2_T3_T4_T6_E12temp_storage;
	add.s32 	%r617, %r616, %r615;
	st.shared.u32 	[%r617+8], %r686;
$L__BB6_16:
	bar.sync 	0;
	setp.ne.s32 	%p94, %r1, 0;
	@%p94 bra 	$L__BB6_72;
	ld.shared.u32 	%r618, [_ZZN3cub18CUB_300001_SM_10006detail6reduce28DeviceReduceSingleTileKernelINS2_10policy_hubIijN4cuda3std3__44plusIiEEE10Policy1000EPiSC_iS9_iiNS7_10__identityEEEvT0_T1_T2_T3_T4_T6_E12temp_storage+12];
	add.s32 	%r619, %r618, %r686;
	ld.shared.u32 	%r620, [_ZZN3cub18CUB_300001_SM_10006detail6reduce28DeviceReduceSingleTileKernelINS2_10policy_hubIijN4cuda3std3__44plusIiEEE10Policy1000EPiSC_iS9_iiNS7_10__identityEEEvT0_T1_T2_T3_T4_T6_E12temp_storage+16];
	add.s32 	%r621, %r619, %r620;
	ld.shared.u32 	%r622, [_ZZN3cub18CUB_300001_SM_10006detail6reduce28DeviceReduceSingleTileKernelINS2_10policy_hubIijN4cuda3std3__44plusIiEEE10Policy1000EPiSC_iS9_iiNS7_10__identityEEEvT0_T1_T2_T3_T4_T6_E12temp_storage+20];
	add.s32 	%r623, %r621, %r622;
	ld.shared.u32 	%r624, [_ZZN3cub18CUB_300001_SM_10006detail6reduce28DeviceReduceSingleTileKernelINS2_10policy_hubIijN4cuda3std3__44plusIiEEE10Policy1000EPiSC_iS9_iiNS7_10__identityEEEvT0_T1_T2_T3_T4_T6_E12temp_storage+24];
	add.s32 	%r625, %r623, %r624;
	ld.shared.u32 	%r626, [_ZZN3cub18CUB_300001_SM_10006detail6reduce28DeviceReduceSingleTileKernelINS2_10policy_hubIijN4cuda3std3__44plusIiEEE10Policy1000EPiSC_iS9_iiNS7_10__identityEEEvT0_T1_T2_T3_T4_T6_E12temp_storage+28];
	add.s32 	%r627, %r625, %r626;
	ld.shared.u32 	%r628, [_ZZN3cub18CUB_300001_SM_10006detail6reduce28DeviceReduceSingleTileKernelINS2_10policy_hubIijN4cuda3std3__44plusIiEEE10Policy1000EPiSC_iS9_iiNS7_10__identityEEEvT0_T1_T2_T3_T4_T6_E12temp_storage+32];
	add.s32 	%r629, %r627, %r628;
	ld.shared.u32 	%r630, [_ZZN3cub18CUB_300001_SM_10006detail6reduce28DeviceReduceSingleTileKernelINS2_10policy_hubIijN4cuda3std3__44plusIiEEE10Policy1000EPiSC_iS9_iiNS7_10__identityEEEvT0_T1_T2_T3_T4_T6_E12temp_storage+36];
	add.s32 	%r686, %r629, %r630;
	bra.uni 	$L__BB6_72;
$L__BB6_18:
	// begin inline asm
	mov.u32 %r520, %laneid;
	// end inline asm
	and.b32  	%r546, %r1, 992;
	add.s32 	%r547, %r546, 32;
	setp.gt.s32 	%p73, %r547, %r120;
	not.b32 	%r548, %r546;
	add.s32 	%r549, %r120, %r548;
	selp.b32 	%r544, %r549, 31, %p73;
	mov.b32 	%r523, 1;
	mov.b32 	%r545, -1;
	// begin inline asm
	shfl.sync.down.b32 %r521, %r644, %r523, %r544, %r545;
	// end inline asm
	setp.lt.s32 	%p74, %r520, %r544;
	selp.b32 	%r550, %r521, 0, %p74;
	add.s32 	%r527, %r550, %r644;
	mov.b32 	%r528, 2;
	// begin inline asm
	shfl.sync.down.b32 %r526, %r527, %r528, %r544, %r545;
	// end inline asm
	add.s32 	%r551, %r520, 2;
	setp.gt.s32 	%p75, %r551, %r544;
	selp.b32 	%r552, 0, %r526, %p75;
	add.s32 	%r532, %r527, %r552;
	mov.b32 	%r533, 4;
	// begin inline asm
	shfl.sync.down.b32 %r531, %r532, %r533, %r544, %r545;
	// end inline asm
	add.s32 	%r553, %r520, 4;
	setp.gt.s32 	%p76, %r553, %r544;
	selp.b32 	%r554, 0, %r531, %p76;
	add.s32 	%r537, %r532, %r554;
	mov.b32 	%r538, 8;
	// begin inline asm
	shfl.sync.down.b32 %r536, %r537, %r538, %r544, %r545;
	// end inline asm
	add.s32 	%r555, %r520, 8;
	setp.gt.s32 	%p77, %r555, %r544;
	selp.b32 	%r556, 0, %r536, %p77;
	add.s32 	%r542, %r537, %r556;
	mov.b32 	%r543, 16;
	// begin inline asm
	shfl.sync.down.b32 %r541, %r542, %r543, %r544, %r545;
	// end inline asm
	add.s32 	%r557, %r520, 16;
	setp.gt.s32 	%p78, %r557, %r544;
	selp.b32 	%r558, 0, %r541, %p78;
	add.s32 	%r686, %r542, %r558;
	setp.ne.s32 	%p79, %r520, 0;
	@%p79 bra 	$L__BB6_20;
	shr.u32 	%r559, %r1, 3;
	and.b32  	%r560, %r559, 124;
	mov.u32 	%r561, _ZZN3cub18CUB_300001_SM_10006detail6reduce28DeviceReduceSingleTileKernelINS2_10policy_hubIijN4cuda3std3__44plusIiEEE10Policy1000EPiSC_iS9_iiNS7_10__identityEEEvT0_T1_T2_T3_T4_T6_E12temp_storage;
	add.s32 	%r562, %r561, %r560;
	st.shared.u32 	[%r562+8], %r686;
$L__BB6_20:
	bar.sync 	0;
	setp.ne.s32 	%p80, %r1, 0;
	@%p80 bra 	$L__BB6_72;
	setp.gt.s32 	%p81, %r120, 32;
	ld.shared.u32 	%r563, [_ZZN3cub18CUB_300001_SM_10006detail6reduce28DeviceReduceSingleTileKernelINS2_10policy_hubIijN4cuda3std3__44plusIiEEE10Policy1000EPiSC_iS9_iiNS7_10__identityEEEvT0_T1_T2_T3_T4_T6_E12temp_storage+12];
	selp.b32 	%r564, %r563, 0, %p81;
	add.s32 	%r565, %r564, %r686;
	setp.gt.s32 	%p82, %r120, 64;
	ld.shared.u32 	%r566, [_ZZN3cub18CUB_300001_SM_10006detail6reduce28DeviceReduceSingleTileKernelINS2_10policy_hubIijN4cuda3std3__44plusIiEEE10Policy1000EPiSC_iS9_iiNS7_10__identityEEEvT0_T1_T2_T3_T4_T6_E12temp_storage+16];
	selp.b32 	%r567, %r566, 0, %p82;
	add.s32 	%r568, %r565, %r567;
	setp.gt.s32 	%p83, %r120, 96;
	ld.shared.u32 	%r569, [_ZZN3cub18CUB_300001_SM_10006detail6reduce28DeviceReduceSingleTileKernelINS2_10policy_hubIijN4cuda3std3__44plusIiEEE10Policy1000EPiSC_iS9_iiNS7_10__identityEEEvT0_T1_T2_T3_T4_T6_E12temp_storage+20];
	selp.b32 	%r570, %r569, 0, %p83;
	add.s32 	%r571, %r568, %r570;
	setp.gt.s32 	%p84, %r120, 128;
	ld.shared.u32 	%r572, [_ZZN3cub18CUB_300001_SM_10006detail6reduce28DeviceReduceSingleTileKernelINS2_10policy_hubIijN4cuda3std3__44plusIiEEE10Policy1000EPiSC_iS9_iiNS7_10__identityEEEvT0_T1_T2_T3_T4_T6_E12temp_storage+24];
	selp.b32 	%r573, %r572, 0, %p84;
	add.s32 	%r574, %r571, %r573;
	setp.gt.s32 	%p85, %r120, 160;
	ld.shared.u32 	%r575, [_ZZN3cub18CUB_300001_SM_10006detail6reduce28DeviceReduceSingleTileKernelINS2_10policy_hubIijN4cuda3std3__44plusIiEEE10Policy1000EPiSC_iS9_iiNS7_10__identityEEEvT0_T1_T2_T3_T4_T6_E12temp_storage+28];
	selp.b32 	%r576, %r575, 0, %p85;
	add.s32 	%r577, %r574, %r576;
	setp.gt.s32 	%p86, %r120, 192;
	ld.shared.u32 	%r578, [_ZZN3cub18CUB_300001_SM_10006detail6reduce28DeviceReduceSingleTileKernelINS2_10policy_hubIijN4cuda3std3__44plusIiEEE10Policy1000EPiSC_iS9_iiNS7_10__identityEEEvT0_T1_T2_T3_T4_T6_E12temp_storage+32];
	selp.b32 	%r579, %r578, 0, %p86;
	add.s32 	%r580, %r577, %r579;
	setp.gt.s32 	%p87, %r120, 224;
	ld.shared.u32 	%r581, [_ZZN3cub18CUB_300001_SM_10006detail6reduce28DeviceReduceSingleTileKernelINS2_10policy_hubIijN4cuda3std3__44plusIiEEE10Policy1000EPiSC_iS9_iiNS7_10__identityEEEvT0_T1_T2_T3_T4_T6_E12temp_storage+36];
	selp.b32 	%r582, %r581, 0, %p87;
	add.s32 	%r686, %r580, %r582;
	bra.uni 	$L__BB6_72;
$L__BB6_22:
	mov.u32 	%r26, %tid.x;
	shl.b32 	%r377, %r26, 2;
	mul.wide.u32 	%rd86, %r377, 4;
	add.s64 	%rd76, %rd16, %rd86;
	// begin inline asm
	ld.global.nc.v2.u64 {%rd74, %rd75}, [%rd76];
	// end inline asm
	mov.b64 	{%r378, %r379}, %rd75;
	mov.b64 	{%r380, %r381}, %rd74;
	add.s64 	%rd79, %rd76, 4096;
	// begin inline asm
	ld.global.nc.v2.u64 {%rd77, %rd78}, [%rd79];
	// end inline asm
	mov.b64 	{%r382, %r383}, %rd78;
	mov.b64 	{%r384, %r385}, %rd77;
	add.s64 	%rd82, %rd76, 8192;
	// begin inline asm
	ld.global.nc.v2.u64 {%rd80, %rd81}, [%rd82];
	// end inline asm
	mov.b64 	{%r386, %r387}, %rd81;
	mov.b64 	{%r388, %r389}, %rd80;
	add.s64 	%rd85, %rd76, 12288;
	// begin inline asm
	ld.global.nc.v2.u64 {%rd83, %rd84}, [%rd85];
	// end inline asm
	mov.b64 	{%r390, %r391}, %rd84;
	mov.b64 	{%r392, %r393}, %rd83;
	add.s32 	%r394, %r381, %r380;
	add.s32 	%r395, %r378, %r394;
	add.s32 	%r396, %r379, %r395;
	add.s32 	%r397, %r384, %r396;
	add.s32 	%r398, %r385, %r397;
	add.s32 	%r399, %r382, %r398;
	add.s32 	%r400, %r383, %r399;
	add.s32 	%r401, %r388, %r400;
	add.s32 	%r402, %r389, %r401;
	add.s32 	%r403, %r386, %r402;
	add.s32 	%r404, %r387, %r403;
	add.s32 	%r405, %r392, %r404;
	add.s32 	%r406, %r393, %r405;
	add.s32 	%r407, %r390, %r406;
	add.s32 	%r659, %r391, %r407;
	setp.lt.u32 	%p50, %r120, 8192;
	mov.b32 	%r648, 4096;
	@%p50 bra 	$L__BB6_26;
	add.s32 	%r28, %r120, -4096;
	mov.b32 	%r648, 4096;
$L__BB6_24:
	mul.wide.s32 	%rd99, %r648, 4;
	add.s64 	%rd89, %rd76, %rd99;
	// begin inline asm
	ld.global.nc.v2.u64 {%rd87, %rd88}, [%rd89];
	// end inline asm
	mov.b64 	{%r409, %r410}, %rd88;
	mov.b64 	{%r411, %r412}, %rd87;
	add.s64 	%rd92, %rd89, 4096;
	// begin inline asm
	ld.global.nc.v2.u64 {%rd90, %rd91}, [%rd92];
	// end inline asm
	mov.b64 	{%r413, %r414}, %rd91;
	mov.b64 	{%r415, %r416}, %rd90;
	add.s64 	%rd95, %rd89, 8192;
	// begin inline asm
	ld.global.nc.v2.u64 {%rd93, %rd94}, [%rd95];
	// end inline asm
	mov.b64 	{%r417, %r418}, %rd94;
	mov.b64 	{%r419, %r420}, %rd93;
	add.s64 	%rd98, %rd89, 12288;
	// begin inline asm
	ld.global.nc.v2.u64 {%rd96, %rd97}, [%rd98];
	// end inline asm
	mov.b64 	{%r421, %r422}, %rd97;
	mov.b64 	{%r423, %r424}, %rd96;
	add.s32 	%r425, %r411, %r659;
	add.s32 	%r426, %r412, %r425;
	add.s32 	%r427, %r409, %r426;
	add.s32 	%r428, %r410, %r427;
	add.s32 	%r429, %r415, %r428;
	add.s32 	%r430, %r416, %r429;
	add.s32 	%r431, %r413, %r430;
	add.s32 	%r432, %r414, %r431;
	add.s32 	%r433, %r419, %r432;
	add.s32 	%r434, %r420, %r433;
	add.s32 	%r435, %r417, %r434;
	add.s32 	%r436, %r418, %r435;
	add.s32 	%r437, %r423, %r436;
	add.s32 	%r438, %r424, %r437;
	add.s32 	%r439, %r421, %r438;
	add.s32 	%r659, %r422, %r439;
	sub.s32 	%r440, %r120, %r648;
	setp.lt.s32 	%p51, %r440, 4096;
	@%p51 bra 	$L__BB6_34;
	add.s32 	%r648, %r648, 4096;
	setp.le.s32 	%p52, %r648, %r28;
	@%p52 bra 	$L__BB6_24;
$L__BB6_26:
	setp.le.s32 	%p53, %r120, %r648;
	@%p53 bra 	$L__BB6_34;
	sub.s32 	%r35, %r120, %r648;
	setp.ge.s32 	%p54, %r26, %r35;
	@%p54 bra 	$L__BB6_34;
	not.b32 	%r442, %r26;
	add.s32 	%r443, %r120, %r442;
	sub.s32 	%r36, %r443, %r648;
	and.b32  	%r444, %r36, 768;
	setp.eq.s32 	%p55, %r444, 768;
	mov.u32 	%r653, %r26;
	@%p55 bra 	$L__BB6_31;
	add.s32 	%r650, %r26, %r648;
	shr.u32 	%r445, %r36, 8;
	add.s32 	%r446, %r445, 1;
	and.b32  	%r447, %r446, 3;
	neg.s32 	%r649, %r447;
	mov.u32 	%r653, %r26;
$L__BB6_30:
	.pragma "nounroll";
	mul.wide.u32 	%rd101, %r650, 4;
	add.s64 	%rd100, %rd16, %rd101;
	// begin inline asm
	ld.global.nc.u32 %r448, [%rd100];
	// end inline asm
	add.s32 	%r659, %r448, %r659;
	add.s32 	%r653, %r653, 256;
	add.s32 	%r650, %r650, 256;
	add.s32 	%r649, %r649, 1;
	setp.ne.s32 	%p56, %r649, 0;
	@%p56 bra 	$L__BB6_30;
$L__BB6_31:
	setp.lt.u32 	%p57, %r36, 768;
	@%p57 bra 	$L__BB6_34;
	cvt.u64.u32 	%rd102, %r653;
	cvt.u64.u32 	%rd103, %r648;
	add.s64 	%rd104, %rd102, %rd103;
	shl.b64 	%rd105, %rd104, 2;
	add.s64 	%rd106, %rd105, %rd16;
	add.s64 	%rd122, %rd106, 2048;
	add.s32 	%r656, %r653, %r648;
$L__BB6_33:
	mul.wide.u32 	%rd111, %r656, 4;
	add.s64 	%rd107, %rd16, %rd111;
	// begin inline asm
	ld.global.nc.u32 %r449, [%rd107];
	// end inline asm
	add.s32 	%r453, %r449, %r659;
	add.s64 	%rd108, %rd122, -1024;
	// begin inline asm
	ld.global.nc.u32 %r450, [%rd108];
	// end inline asm
	add.s32 	%r454, %r450, %r453;
	// begin inline asm
	ld.global.nc.u32 %r451, [%rd122];
	// end inline asm
	add.s32 	%r455, %r451, %r454;
	add.s64 	%rd110, %rd122, 1024;
	// begin inline asm
	ld.global.nc.u32 %r452, [%rd110];
	// end inline asm
	add.s32 	%r659, %r452, %r455;
	add.s32 	%r653, %r653, 1024;
	add.s64 	%rd122, %rd122, 4096;
	add.s32 	%r656, %r656, 1024;
	setp.lt.s32 	%p58, %r653, %r35;
	@%p58 bra 	$L__BB6_33;
$L__BB6_34:
	// begin inline asm
	mov.u32 %r456, %laneid;
	// end inline asm
	mov.b32 	%r459, 1;
	mov.b32 	%r480, 31;
	mov.b32 	%r481, -1;
	// begin inline asm
	shfl.sync.down.b32 %r457, %r659, %r459, %r480, %r481;
	// end inline asm
	setp.gt.s32 	%p59, %r456, 30;
	selp.b32 	%r482, 0, %r457, %p59;
	add.s32 	%r463, %r482, %r659;
	mov.b32 	%r464, 2;
	// begin inline asm
	shfl.sync.down.b32 %r462, %r463, %r464, %r480, %r481;
	// end inline asm
	setp.gt.s32 	%p60, %r456, 29;
	selp.b32 	%r483, 0, %r462, %p60;
	add.s32 	%r468, %r463, %r483;
	mov.b32 	%r469, 4;
	// begin inline asm
	shfl.sync.down.b32 %r467, %r468, %r469, %r480, %r481;
	// end inline asm
	setp.gt.s32 	%p61, %r456, 27;
	selp.b32 	%r484, 0, %r467, %p61;
	add.s32 	%r473, %r468, %r484;
	mov.b32 	%r474, 8;
	// begin inline asm
	shfl.sync.down.b32 %r472, %r473, %r474, %r480, %r481;
	// end inline asm
	setp.gt.s32 	%p62, %r456, 23;
	selp.b32 	%r485, 0, %r472, %p62;
	add.s32 	%r478, %r473, %r485;
	mov.b32 	%r479, 16;
	// begin inline asm
	shfl.sync.down.b32 %r477, %r478, %r479, %r480, %r481;
	// end inline asm
	setp.gt.s32 	%p63, %r456, 15;
	selp.b32 	%r486, 0, %r477, %p63;
	add.s32 	%r686, %r478, %r486;
	setp.ne.s32 	%p64, %r456, 0;
	@%p64 bra 	$L__BB6_36;
	shr.u32 	%r487, %r26, 3;
	and.b32  	%r488, %r487, 124;
	mov.u32 	%r489, _ZZN3cub18CUB_300001_SM_10006detail6reduce28DeviceReduceSingleTileKernelINS2_10policy_hubIijN4cuda3std3__44plusIiEEE10Policy1000EPiSC_iS9_iiNS7_10__identityEEEvT0_T1_T2_T3_T4_T6_E12temp_storage;
	add.s32 	%r490, %r489, %r488;
	st.shared.u32 	[%r490+8], %r686;
$L__BB6_36:
	bar.sync 	0;
	setp.ne.s32 	%p65, %r26, 0;
	@%p65 bra 	$L__BB6_72;
	ld.shared.u32 	%r491, [_ZZN3cub18CUB_300001_SM_10006detail6reduce28DeviceReduceSingleTileKernelINS2_10policy_hubIijN4cuda3std3__44plusIiEEE10Policy1000EPiSC_iS9_iiNS7_10__identityEEEvT0_T1_T2_T3_T4_T6_E12temp_storage+12];
	add.s32 	%r492, %r491, %r686;
	ld.shared.u32 	%r493, [_ZZN3cub18CUB_300001_SM_10006detail6reduce28DeviceReduceSingleTileKernelINS2_10policy_hubIijN4cuda3std3__44plusIiEEE10Policy1000EPiSC_iS9_iiNS7_10__identityEEEvT0_T1_T2_T3_T4_T6_E12temp_storage+16];
	add.s32 	%r494, %r492, %r493;
	ld.shared.u32 	%r495, [_ZZN3cub18CUB_300001_SM_10006detail6reduce28DeviceReduceSingleTileKernelINS2_10policy_hubIijN4cuda3std3__44plusIiEEE10Policy1000EPiSC_iS9_iiNS7_10__identityEEEvT0_T1_T2_T3_T4_T6_E12temp_storage+20];
	add.s32 	%r496, %r494, %r495;
	ld.shared.u32 	%r497, [_ZZN3cub18CUB_300001_SM_10006detail6reduce28DeviceReduceSingleTileKernelINS2_10policy_hubIijN4cuda3std3__44plusIiEEE10Policy1000EPiSC_iS9_iiNS7_10__identityEEEvT0_T1_T2_T3_T4_T6_E12temp_storage+24];
	add.s32 	%r498, %r496, %r497;
	ld.shared.u32 	%r499, [_ZZN3cub18CUB_300001_SM_10006detail6reduce28DeviceReduceSingleTileKernelINS2_10policy_hubIijN4cuda3std3__44plusIiEEE10Policy1000EPiSC_iS9_iiNS7_10__identityEEEvT0_T1_T2_T3_T4_T6_E12temp_storage+28];
	add.s32 	%r500, %r498, %r499;
	ld.shared.u32 	%r501, [_ZZN3cub18CUB_300001_SM_10006detail6reduce28DeviceReduceSingleTileKernelINS2_10policy_hubIijN4cuda3std3__44plusIiEEE10Policy1000EPiSC_iS9_iiNS7_10__identityEEEvT0_T1_T2_T3_T4_T6_E12temp_storage+32];
	add.s32 	%r502, %r500, %r501;
	ld.shared.u32 	%r503, [_ZZN3cub18CUB_300001_SM_10006detail6reduce28DeviceReduceSingleTileKernelINS2_10policy_hubIijN4cuda3std3__44plusIiEEE10Policy1000EPiSC_iS9_iiNS7_10__identityEEEvT0_T1_T2_T3_T4_T6_E12temp_storage+36];
	add.s32 	%r686, %r502, %r503;
	bra.uni 	$L__BB6_72;
$L__BB6_38:
	setp.gt.s32 	%p3, %r120, 4095;
	@%p3 bra 	$L__BB6_56;
	mov.u32 	%r60, %tid.x;
	setp.ge.s32 	%p20, %r60, %r120;
	mov.b32 	%r670, 0;
	mov.u32 	%r665, %r60;
	@%p20 bra 	$L__BB6_41;
	mul.wide.u32 	%rd66, %r60, 4;
	add.s64 	%rd65, %rd16, %rd66;
	// begin inline asm
	ld.global.nc.u32 %r670, [%rd65];
	// end inline asm
	add.s32 	%r665, %r60, 256;
$L__BB6_41:
	setp.ge.s32 	%p21, %r665, %r120;
	@%p21 bra 	$L__BB6_47;
	not.b32 	%r252, %r665;
	add.s32 	%r65, %r120, %r252;
	and.b32  	%r253, %r65, 768;
	setp.eq.s32 	%p22, %r253, 768;
	@%p22 bra 	$L__BB6_45;
	mul.wide.u32 	%rd67, %r665, 4;
	add.s64 	%rd123, %rd16, %rd67;
	shr.u32 	%r254, %r65, 8;
	add.s32 	%r255, %r254, 1;
	and.b32  	%r256, %r255, 3;
	neg.s32 	%r662, %r256;
$L__BB6_44:
	.pragma "nounroll";
	// begin inline asm
	ld.global.nc.u32 %r257, [%rd123];
	// end inline asm
	add.s32 	%r670, %r257, %r670;
	add.s32 	%r665, %r665, 256;
	add.s64 	%rd123, %rd123, 1024;
	add.s32 	%r662, %r662, 1;
	setp.ne.s32 	%p23, %r662, 0;
	@%p23 bra 	$L__BB6_44;
$L__BB6_45:
	setp.lt.u32 	%p24, %r65, 768;
	@%p24 bra 	$L__BB6_47;
$L__BB6_46:
	mul.wide.s32 	%rd73, %r665, 4;
	add.s64 	%rd69, %rd16, %rd73;
	// begin inline asm
	ld.global.nc.u32 %r258, [%rd69];
	// end inline asm
	add.s32 	%r262, %r258, %r670;
	add.s64 	%rd70, %rd69, 1024;
	// begin inline asm
	ld.global.nc.u32 %r259, [%rd70];
	// end inline asm
	add.s32 	%r263, %r259, %r262;
	add.s64 	%rd71, %rd69, 2048;
	// begin inline asm
	ld.global.nc.u32 %r260, [%rd71];
	// end inline asm
	add.s32 	%r264, %r260, %r263;
	add.s64 	%rd72, %rd69, 3072;
	// begin inline asm
	ld.global.nc.u32 %r261, [%rd72];
	// end inline asm
	add.s32 	%r670, %r261, %r264;
	add.s32 	%r665, %r665, 1024;
	setp.lt.s32 	%p25, %r665, %r120;
	@%p25 bra 	$L__BB6_46;
$L__BB6_47:
	setp.lt.s32 	%p26, %r120, 256;
	@%p26 bra 	$L__BB6_52;
	// begin inline asm
	mov.u32 %r328, %laneid;
	// end inline asm
	mov.b32 	%r331, 1;
	mov.b32 	%r352, 31;
	mov.b32 	%r353, -1;
	// begin inline asm
	shfl.sync.down.b32 %r329, %r670, %r331, %r352, %r353;
	// end inline asm
	setp.gt.s32 	%p42, %r328, 30;
	selp.b32 	%r354, 0, %r329, %p42;
	add.s32 	%r335, %r354, %r670;
	mov.b32 	%r336, 2;
	// begin inline asm
	shfl.sync.down.b32 %r334, %r335, %r336, %r352, %r353;
	// end inline asm
	setp.gt.s32 	%p43, %r328, 29;
	selp.b32 	%r355, 0, %r334, %p43;
	add.s32 	%r340, %r335, %r355;
	mov.b32 	%r341, 4;
	// begin inline asm
	shfl.sync.down.b32 %r339, %r340, %r341, %r352, %r353;
	// end inline asm
	setp.gt.s32 	%p44, %r328, 27;
	selp.b32 	%r356, 0, %r339, %p44;
	add.s32 	%r345, %r340, %r356;
	mov.b32 	%r346, 8;
	// begin inline asm
	shfl.sync.down.b32 %r344, %r345, %r346, %r352, %r353;
	// end inline asm
	setp.gt.s32 	%p45, %r328, 23;
	selp.b32 	%r357, 0, %r344, %p45;
	add.s32 	%r350, %r345, %r357;
	mov.b32 	%r351, 16;
	// begin inline asm
	shfl.sync.down.b32 %r349, %r350, %r351, %r352, %r353;
	// end inline asm
	setp.gt.s32 	%p46, %r328, 15;
	selp.b32 	%r358, 0, %r349, %p46;
	add.s32 	%r686, %r350, %r358;
	setp.ne.s32 	%p47, %r328, 0;
	@%p47 bra 	$L__BB6_50;
	shr.u32 	%r359, %r60, 3;
	and.b32  	%r360, %r359, 124;
	mov.u32 	%r361, _ZZN3cub18CUB_300001_SM_10006detail6reduce28DeviceReduceSingleTileKernelINS2_10policy_hubIijN4cuda3std3__44plusIiEEE10Policy1000EPiSC_iS9_iiNS7_10__identityEEEvT0_T1_T2_T3_T4_T6_E12temp_storage;
	add.s32 	%r362, %r361, %r360;
	st.shared.u32 	[%r362+8], %r686;
$L__BB6_50:
	bar.sync 	0;
	setp.ne.s32 	%p48, %r60, 0;
	@%p48 bra 	$L__BB6_72;
	ld.shared.u32 	%r363, [_ZZN3cub18CUB_300001_SM_10006detail6reduce28DeviceReduceSingleTileKernelINS2_10policy_hubIijN4cuda3std3__44plusIiEEE10Policy1000EPiSC_iS9_iiNS7_10__identityEEEvT0_T1_T2_T3_T4_T6_E12temp_storage+12];
	add.s32 	%r364, %r363, %r686;
	ld.shared.u32 	%r365, [_ZZN3cub18CUB_300001_SM_10006detail6reduce28DeviceReduceSingleTileKernelINS2_10policy_hubIijN4cuda3std3__44plusIiEEE10Policy1000EPiSC_iS9_iiNS7_10__identityEEEvT0_T1_T2_T3_T4_T6_E12temp_storage+16];
	add.s32 	%r366, %r364, %r365;
	ld.shared.u32 	%r367, [_ZZN3cub18CUB_300001_SM_10006detail6reduce28DeviceReduceSingleTileKernelINS2_10policy_hubIijN4cuda3std3__44plusIiEEE10Policy1000EPiSC_iS9_iiNS7_10__identityEEEvT0_T1_T2_T3_T4_T6_E12temp_storage+20];
	add.s32 	%r368, %r366, %r367;
	ld.shared.u32 	%r369, [_ZZN3cub18CUB_300001_SM_10006detail6reduce28DeviceReduceSingleTileKernelINS2_10policy_hubIijN4cuda3std3__44plusIiEEE10Policy1000EPiSC_iS9_iiNS7_10__identityEEEvT0_T1_T2_T3_T4_T6_E12temp_storage+24];
	add.s32 	%r370, %r368, %r369;
	ld.shared.u32 	%r371, [_ZZN3cub18CUB_300001_SM_10006detail6reduce28DeviceReduceSingleTileKernelINS2_10policy_hubIijN4cuda3std3__44plusIiEEE10Policy1000EPiSC_iS9_iiNS7_10__identityEEEvT0_T1_T2_T3_T4_T6_E12temp_storage+28];
	add.s32 	%r372, %r370, %r371;
	ld.shared.u32 	%r373, [_ZZN3cub18CUB_300001_SM_10006detail6reduce28DeviceReduceSingleTileKernelINS2_10policy_hubIijN4cuda3std3__44plusIiEEE10Policy1000EPiSC_iS9_iiNS7_10__identityEEEvT0_T1_T2_T3_T4_T6_E12temp_storage+32];
	add.s32 	%r374, %r372, %r373;
	ld.shared.u32 	%r375, [_ZZN3cub18CUB_300001_SM_10006detail6reduce28DeviceReduceSingleTileKernelINS2_10policy_hubIijN4cuda3std3__44plusIiEEE10Policy1000EPiSC_iS9_iiNS7_10__identityEEEvT0_T1_T2_T3_T4_T6_E12temp_storage+36];
	add.s32 	%r686, %r374, %r375;
	bra.uni 	$L__BB6_72;
$L__BB6_52:
	// begin inline asm
	mov.u32 %r265, %laneid;
	// end inline asm
	and.b32  	%r291, %r60, 992;
	add.s32 	%r292, %r291, 32;
	setp.gt.s32 	%p27, %r292, %r120;
	not.b32 	%r293, %r291;
	add.s32 	%r294, %r120, %r293;
	selp.b32 	%r289, %r294, 31, %p27;
	mov.b32 	%r268, 1;
	mov.b32 	%r290, -1;
	// begin inline asm
	shfl.sync.down.b32 %r266, %r670, %r268, %r289, %r290;
	// end inline asm
	setp.lt.s32 	%p28, %r265, %r289;
	selp.b32 	%r295, %r266, 0, %p28;
	add.s32 	%r272, %r295, %r670;
	mov.b32 	%r273, 2;
	// begin inline asm
	shfl.sync.down.b32 %r271, %r272, %r273, %r289, %r290;
	// end inline asm
	add.s32 	%r296, %r265, 2;
	setp.gt.s32 	%p29, %r296, %r289;
	selp.b32 	%r297, 0, %r271, %p29;
	add.s32 	%r277, %r272, %r297;
	mov.b32 	%r278, 4;
	// begin inline asm
	shfl.sync.down.b32 %r276, %r277, %r278, %r289, %r290;
	// end inline asm
	add.s32 	%r298, %r265, 4;
	setp.gt.s32 	%p30, %r298, %r289;
	selp.b32 	%r299, 0, %r276, %p30;
	add.s32 	%r282, %r277, %r299;
	mov.b32 	%r283, 8;
	// begin inline asm
	shfl.sync.down.b32 %r281, %r282, %r283, %r289, %r290;
	// end inline asm
	add.s32 	%r300, %r265, 8;
	setp.gt.s32 	%p31, %r300, %r289;
	selp.b32 	%r301, 0, %r281, %p31;
	add.s32 	%r287, %r282, %r301;
	mov.b32 	%r288, 16;
	// begin inline asm
	shfl.sync.down.b32 %r286, %r287, %r288, %r289, %r290;
	// end inline asm
	add.s32 	%r302, %r265, 16;
	setp.gt.s32 	%p32, %r302, %r289;
	selp.b32 	%r303, 0, %r286, %p32;
	add.s32 	%r686, %r287, %r303;
	setp.ne.s32 	%p33, %r265, 0;
	@%p33 bra 	$L__BB6_54;
	shr.u32 	%r304, %r60, 3;
	and.b32  	%r305, %r304, 124;
	mov.u32 	%r306, _ZZN3cub18CUB_300001_SM_10006detail6reduce28DeviceReduceSingleTileKernelINS2_10policy_hubIijN4cuda3std3__44plusIiEEE10Policy1000EPiSC_iS9_iiNS7_10__identityEEEvT0_T1_T2_T3_T4_T6_E12temp_storage;
	add.s32 	%r307, %r306, %r305;
	st.shared.u32 	[%r307+8], %r686;
$L__BB6_54:
	bar.sync 	0;
	setp.ne.s32 	%p34, %r60, 0;
	@%p34 bra 	$L__BB6_72;
	setp.gt.s32 	%p35, %r120, 32;
	ld.shared.u32 	%r308, [_ZZN3cub18CUB_300001_SM_10006detail6reduce28DeviceReduceSingleTileKernelINS2_10policy_hubIijN4cuda3std3__44plusIiEEE10Policy1000EPiSC_iS9_iiNS7_10__identityEEEvT0_T1_T2_T3_T4_T6_E12temp_storage+12];
	selp.b32 	%r309, %r308, 0, %p35;
	add.s32 	%r310, %r309, %r686;
	setp.gt.s32 	%p36, %r120, 64;
	ld.shared.u32 	%r311, [_ZZN3cub18CUB_300001_SM_10006detail6reduce28DeviceReduceSingleTileKernelINS2_10policy_hubIijN4cuda3std3__44plusIiEEE10Policy1000EPiSC_iS9_iiNS7_10__identityEEEvT0_T1_T2_T3_T4_T6_E12temp_storage+16];
	selp.b32 	%r312, %r311, 0, %p36;
	add.s32 	%r313, %r310, %r312;
	setp.gt.s32 	%p37, %r120, 96;
	ld.shared.u32 	%r314, [_ZZN3cub18CUB_300001_SM_10006detail6reduce28DeviceReduceSingleTileKernelINS2_10policy_hubIijN4cuda3std3__44plusIiEEE10Policy1000EPiSC_iS9_iiNS7_10__identityEEEvT0_T1_T2_T3_T4_T6_E12temp_storage+20];
	selp.b32 	%r315, %r314, 0, %p37;
	add.s32 	%r316, %r313, %r315;
	setp.gt.s32 	%p38, %r120, 128;
	ld.shared.u32 	%r317, [_ZZN3cub18CUB_300001_SM_10006detail6reduce28DeviceReduceSingleTileKernelINS2_10policy_hubIijN4cuda3std3__44plusIiEEE10Policy1000EPiSC_iS9_iiNS7_10__identityEEEvT0_T1_T2_T3_T4_T6_E12temp_storage+24];
	selp.b32 	%r318, %r317, 0, %p38;
	add.s32 	%r319, %r316, %r318;
	setp.gt.s32 	%p39, %r120, 160;
	ld.shared.u32 	%r320, [_ZZN3cub18CUB_300001_SM_10006detail6reduce28DeviceReduceSingleTileKernelINS2_10policy_hubIijN4cuda3std3__44plusIiEEE10Policy1000EPiSC_iS9_iiNS7_10__identityEEEvT0_T1_T2_T3_T4_T6_E12temp_storage+28];
	selp.b32 	%r321, %r320, 0, %p39;
	add.s32 	%r322, %r319, %r321;
	setp.gt.s32 	%p40, %r120, 192;
	ld.shared.u32 	%r323, [_ZZN3cub18CUB_300001_SM_10006detail6reduce28DeviceReduceSingleTileKernelINS2_10policy_hubIijN4cuda3std3__44plusIiEEE10Policy1000EPiSC_iS9_iiNS7_10__identityEEEvT0_T1_T2_T3_T4_T6_E12temp_storage+32];
	selp.b32 	%r324, %r323, 0, %p40;
	add.s32 	%r325, %r322, %r324;
	setp.gt.s32 	%p41, %r120, 224;
	ld.shared.u32 	%r326, [_ZZN3cub18CUB_300001_SM_10006detail6reduce28DeviceReduceSingleTileKernelINS2_10policy_hubIijN4cuda3std3__44plusIiEEE10Policy1000EPiSC_iS9_iiNS7_10__identityEEEvT0_T1_T2_T3_T4_T6_E12temp_storage+36];
	selp.b32 	%r327, %r326, 0, %p41;
	add.s32 	%r686, %r325, %r327;
	bra.uni 	$L__BB6_72;
$L__BB6_56:
	mov.u32 	%r85, %tid.x;
	mul.wide.u32 	%rd35, %r85, 4;
	add.s64 	%rd19, %rd16, %rd35;
	// begin inline asm
	ld.global.nc.u32 %r122, [%rd19];
	// end inline asm
	add.s64 	%rd20, %rd19, 1024;
	// begin inline asm
	ld.global.nc.u32 %r123, [%rd20];
	// end inline asm
	add.s64 	%rd21, %rd19, 2048;
	// begin inline asm
	ld.global.nc.u32 %r124, [%rd21];
	// end inline asm
	add.s64 	%rd22, %rd19, 3072;
	// begin inline asm
	ld.global.nc.u32 %r125, [%rd22];
	// end inline asm
	add.s64 	%rd23, %rd19, 4096;
	// begin inline asm
	ld.global.nc.u32 %r126, [%rd23];
	// end inline asm
	add.s64 	%rd24, %rd19, 5120;
	// begin inline asm
	ld.global.nc.u32 %r127, [%rd24];
	// end inline asm
	add.s64 	%rd25, %rd19, 6144;
	// begin inline asm
	ld.global.nc.u32 %r128, [%rd25];
	// end inline asm
	add.s64 	%rd26, %rd19, 7168;
	// begin inline asm
	ld.global.nc.u32 %r129, [%rd26];
	// end inline asm
	add.s64 	%rd27, %rd19, 8192;
	// begin inline asm
	ld.global.nc.u32 %r130, [%rd27];
	// end inline asm
	add.s64 	%rd28, %rd19, 9216;
	// begin inline asm
	ld.global.nc.u32 %r131, [%rd28];
	// end inline asm
	add.s64 	%rd29, %rd19, 10240;
	// begin inline asm
	ld.global.nc.u32 %r132, [%rd29];
	// end inline asm
	add.s64 	%rd30, %rd19, 11264;
	// begin inline asm
	ld.global.nc.u32 %r133, [%rd30];
	// end inline asm
	add.s64 	%rd31, %rd19, 12288;
	// begin inline asm
	ld.global.nc.u32 %r134, [%rd31];
	// end inline asm
	add.s64 	%rd32, %rd19, 13312;
	// begin inline asm
	ld.global.nc.u32 %r135, [%rd32];
	// end inline asm
	add.s64 	%rd33, %rd19, 14336;
	// begin inline asm
	ld.global.nc.u32 %r136, [%rd33];
	// end inline asm
	add.s64 	%rd34, %rd19, 15360;
	// begin inline asm
	ld.global.nc.u32 %r137, [%rd34];
	// end inline asm
	add.s32 	%r139, %r123, %r122;
	add.s32 	%r140, %r124, %r139;
	add.s32 	%r141, %r125, %r140;
	add.s32 	%r142, %r126, %r141;
	add.s32 	%r143, %r127, %r142;
	add.s32 	%r144, %r128, %r143;
	add.s32 	%r145, %r129, %r144;
	add.s32 	%r146, %r130, %r145;
	add.s32 	%r147, %r131, %r146;
	add.s32 	%r148, %r132, %r147;
	add.s32 	%r149, %r133, %r148;
	add.s32 	%r150, %r134, %r149;
	add.s32 	%r151, %r135, %r150;
	add.s32 	%r152, %r136, %r151;
	add.s32 	%r685, %r137, %r152;
	setp.lt.u32 	%p4, %r120, 8192;
	mov.b32 	%r674, 4096;
	@%p4 bra 	$L__BB6_60;
	add.s32 	%r87, %r120, -4096;
	mov.b32 	%r674, 4096;
$L__BB6_58:
	mul.wide.s32 	%rd52, %r674, 4;
	add.s64 	%rd36, %rd19, %rd52;
	// begin inline asm
	ld.global.nc.u32 %r154, [%rd36];
	// end inline asm
	add.s64 	%rd37, %rd36, 1024;
	// begin inline asm
	ld.global.nc.u32 %r155, [%rd37];
	// end inline asm
	add.s64 	%rd38, %rd36, 2048;
	// begin inline asm
	ld.global.nc.u32 %r156, [%rd38];
	// end inline asm
	add.s64 	%rd39, %rd36, 3072;
	// begin inline asm
	ld.global.nc.u32 %r157, [%rd39];
	// end inline asm
	add.s64 	%rd40, %rd36, 4096;
	// begin inline asm
	ld.global.nc.u32 %r158, [%rd40];
	// end inline asm
	add.s64 	%rd41, %rd36, 5120;
	// begin inline asm
	ld.global.nc.u32 %r159, [%rd41];
	// end inline asm
	add.s64 	%rd42, %rd36, 6144;
	// begin inline asm
	ld.global.nc.u32 %r160, [%rd42];
	// end inline asm
	add.s64 	%rd43, %rd36, 7168;
	// begin inline asm
	ld.global.nc.u32 %r161, [%rd43];
	// end inline asm
	add.s64 	%rd44, %rd36, 8192;
	// begin inline asm
	ld.global.nc.u32 %r162, [%rd44];
	// end inline asm
	add.s64 	%rd45, %rd36, 9216;
	// begin inline asm
	ld.global.nc.u32 %r163, [%rd45];
	// end inline asm
	add.s64 	%rd46, %rd36, 10240;
	// begin inline asm
	ld.global.nc.u32 %r164, [%rd46];
	// end inline asm
	add.s64 	%rd47, %rd36, 11264;
	// begin inline asm
	ld.global.nc.u32 %r165, [%rd47];
	// end inline asm
	add.s64 	%rd48, %rd36, 12288;
	// begin inline asm
	ld.global.nc.u32 %r166, [%rd48];
	// end inline asm
	add.s64 	%rd49, %rd36, 13312;
	// begin inline asm
	ld.global.nc.u32 %r167, [%rd49];
	// end inline asm
	add.s64 	%rd50, %rd36, 14336;
	// begin inline asm
	ld.global.nc.u32 %r168, [%rd50];
	// end inline asm
	add.s64 	%rd51, %rd36, 15360;
	// begin inline asm
	ld.global.nc.u32 %r169, [%rd51];
	// end inline asm
	add.s32 	%r170, %r154, %r685;
	add.s32 	%r171, %r155, %r170;
	add.s32 	%r172, %r156, %r171;
	add.s32 	%r173, %r157, %r172;
	add.s32 	%r174, %r158, %r173;
	add.s32 	%r175, %r159, %r174;
	add.s32 	%r176, %r160, %r175;
	add.s32 	%r177, %r161, %r176;
	add.s32 	%r178, %r162, %r177;
	add.s32 	%r179, %r163, %r178;
	add.s32 	%r180, %r164, %r179;
	add.s32 	%r181, %r165, %r180;
	add.s32 	%r182, %r166, %r181;
	add.s32 	%r183, %r167, %r182;
	add.s32 	%r184, %r168, %r183;
	add.s32 	%r685, %r169, %r184;
	sub.s32 	%r185, %r120, %r674;
	setp.lt.s32 	%p5, %r185, 4096;
	@%p5 bra 	$L__BB6_68;
	add.s32 	%r674, %r674, 4096;
	setp.le.s32 	%p6, %r674, %r87;
	@%p6 bra 	$L__BB6_58;
$L__BB6_60:
	setp.le.s32 	%p7, %r120, %r674;
	@%p7 bra 	$L__BB6_68;
	sub.s32 	%r94, %r120, %r674;
	setp.ge.s32 	%p8, %r85, %r94;
	@%p8 bra 	$L__BB6_68;
	not.b32 	%r187, %r85;
	add.s32 	%r188, %r120, %r187;
	sub.s32 	%r95, %r188, %r674;
	and.b32  	%r189, %r95, 768;
	setp.eq.s32 	%p9, %r189, 768;
	mov.u32 	%r679, %r85;
	@%p9 bra 	$L__BB6_65;
	add.s32 	%r676, %r85, %r674;
	shr.u32 	%r190, %r95, 8;
	add.s32 	%r191, %r190, 1;
	and.b32  	%r192, %r191, 3;
	neg.s32 	%r675, %r192;
	mov.u32 	%r679, %r85;
$L__BB6_64:
	.pragma "nounroll";
	mul.wide.u32 	%rd54, %r676, 4;
	add.s64 	%rd53, %rd16, %rd54;
	// begin inline asm
	ld.global.nc.u32 %r193, [%rd53];
	// end inline asm
	add.s32 	%r685, %r193, %r685;
	add.s32 	%r679, %r679, 256;
	add.s32 	%r676, %r676, 256;
	add.s32 	%r675, %r675, 1;
	setp.ne.s32 	%p10, %r675, 0;
	@%p10 bra 	$L__BB6_64;
$L__BB6_65:
	setp.lt.u32 	%p11, %r95, 768;
	@%p11 bra 	$L__BB6_68;
	cvt.u64.u32 	%rd55, %r679;
	cvt.u64.u32 	%rd56, %r674;
	add.s64 	%rd57, %rd55, %rd56;
	shl.b64 	%rd58, %rd57, 2;
	add.s64 	%rd59, %rd58, %rd16;
	add.s64 	%rd124, %rd59, 2048;
	add.s32 	%r682, %r679, %r674;
$L__BB6_67:
	mul.wide.u32 	%rd64, %r682, 4;
	add.s64 	%rd60, %rd16, %rd64;
	// begin inline asm
	ld.global.nc.u32 %r194, [%rd60];
	// end inline asm
	add.s32 	%r198, %r194, %r685;
	add.s64 	%rd61, %rd124, -1024;
	// begin inline asm
	ld.global.nc.u32 %r195, [%rd61];
	// end inline asm
	add.s32 	%r199, %r195, %r198;
	// begin inline asm
	ld.global.nc.u32 %r196, [%rd124];
	// end inline asm
	add.s32 	%r200, %r196, %r199;
	add.s64 	%rd63, %rd124, 1024;
	// begin inline asm
	ld.global.nc.u32 %r197, [%rd63];
	// end inline asm
	add.s32 	%r685, %r197, %r200;
	add.s32 	%r679, %r679, 1024;
	add.s64 	%rd124, %rd124, 4096;
	add.s32 	%r682, %r682, 1024;
	setp.lt.s32 	%p12, %r679, %r94;
	@%p12 bra 	$L__BB6_67;
$L__BB6_68:
	// begin inline asm
	mov.u32 %r201, %laneid;
	// end inline asm
	mov.b32 	%r204, 1;
	mov.b32 	%r225, 31;
	mov.b32 	%r226, -1;
	// begin inline asm
	shfl.sync.down.b32 %r202, %r685, %r204, %r225, %r226;
	// end inline asm
	setp.gt.s32 	%p13, %r201, 30;
	selp.b32 	%r227, 0, %r202, %p13;
	add.s32 	%r208, %r227, %r685;
	mov.b32 	%r209, 2;
	// begin inline asm
	shfl.sync.down.b32 %r207, %r208, %r209, %r225, %r226;
	// end inline asm
	setp.gt.s32 	%p14, %r201, 29;
	selp.b32 	%r228, 0, %r207, %p14;
	add.s32 	%r213, %r208, %r228;
	mov.b32 	%r214, 4;
	// begin inline asm
	shfl.sync.down.b32 %r212, %r213, %r214, %r225, %r226;
	// end inline asm
	setp.gt.s32 	%p15, %r201, 27;
	selp.b32 	%r229, 0, %r212, %p15;
	add.s32 	%r218, %r213, %r229;
	mov.b32 	%r219, 8;
	// begin inline asm
	shfl.sync.down.b32 %r217, %r218, %r219, %r225, %r226;
	// end inline asm
	setp.gt.s32 	%p16, %r201, 23;
	selp.b32 	%r230, 0, %r217, %p16;
	add.s32 	%r223, %r218, %r230;
	mov.b32 	%r224, 16;
	// begin inline asm
	shfl.sync.down.b32 %r222, %r223, %r224, %r225, %r226;
	// end inline asm
	setp.gt.s32 	%p17, %r201, 15;
	selp.b32 	%r231, 0, %r222, %p17;
	add.s32 	%r686, %r223, %r231;
	setp.ne.s32 	%p18, %r201, 0;
	@%p18 bra 	$L__BB6_70;
	shr.u32 	%r232, %r85, 3;
	and.b32  	%r233, %r232, 124;
	mov.u32 	%r234, _ZZN3cub18CUB_300001_SM_10006detail6reduce28DeviceReduceSingleTileKernelINS2_10policy_hubIijN4cuda3std3__44plusIiEEE10Policy1000EPiSC_iS9_iiNS7_10__identityEEEvT0_T1_T2_T3_T4_T6_E12temp_storage;
	add.s32 	%r235, %r234, %r233;
	st.shared.u32 	[%r235+8], %r686;
$L__BB6_70:
	bar.sync 	0;
	setp.ne.s32 	%p19, %r85, 0;
	@%p19 bra 	$L__BB6_72;
	ld.shared.u32 	%r236, [_ZZN3cub18CUB_300001_SM_10006detail6reduce28DeviceReduceSingleTileKernelINS2_10policy_hubIijN4cuda3std3__44plusIiEEE10Policy1000EPiSC_iS9_iiNS7_10__identityEEEvT0_T1_T2_T3_T4_T6_E12temp_storage+12];
	add.s32 	%r237, %r236, %r686;
	ld.shared.u32 	%r238, [_ZZN3cub18CUB_300001_SM_10006detail6reduce28DeviceReduceSingleTileKernelINS2_10policy_hubIijN4cuda3std3__44plusIiEEE10Policy1000EPiSC_iS9_iiNS7_10__identityEEEvT0_T1_T2_T3_T4_T6_E12temp_storage+16];
	add.s32 	%r239, %r237, %r238;
	ld.shared.u32 	%r240, [_ZZN3cub18CUB_300001_SM_10006detail6reduce28DeviceReduceSingleTileKernelINS2_10policy_hubIijN4cuda3std3__44plusIiEEE10Policy1000EPiSC_iS9_iiNS7_10__identityEEEvT0_T1_T2_T3_T4_T6_E12temp_storage+20];
	add.s32 	%r241, %r239, %r240;
	ld.shared.u32 	%r242, [_ZZN3cub18CUB_300001_SM_10006detail6reduce28DeviceReduceSingleTileKernelINS2_10policy_hubIijN4cuda3std3__44plusIiEEE10Policy1000EPiSC_iS9_iiNS7_10__identityEEEvT0_T1_T2_T3_T4_T6_E12temp_storage+24];
	add.s32 	%r243, %r241, %r242;
	ld.shared.u32 	%r244, [_ZZN3cub18CUB_300001_SM_10006detail6reduce28DeviceReduceSingleTileKernelINS2_10policy_hubIijN4cuda3std3__44plusIiEEE10Policy1000EPiSC_iS9_iiNS7_10__identityEEEvT0_T1_T2_T3_T4_T6_E12temp_storage+28];
	add.s32 	%r245, %r243, %r244;
	ld.shared.u32 	%r246, [_ZZN3cub18CUB_300001_SM_10006detail6reduce28DeviceReduceSingleTileKernelINS2_10policy_hubIijN4cuda3std3__44plusIiEEE10Policy1000EPiSC_iS9_iiNS7_10__identityEEEvT0_T1_T2_T3_T4_T6_E12temp_storage+32];
	add.s32 	%r247, %r245, %r246;
	ld.shared.u32 	%r248, [_ZZN3cub18CUB_300001_SM_10006detail6reduce28DeviceReduceSingleTileKernelINS2_10policy_hubIijN4cuda3std3__44plusIiEEE10Policy1000EPiSC_iS9_iiNS7_10__identityEEEvT0_T1_T2_T3_T4_T6_E12temp_storage+36];
	add.s32 	%r686, %r247, %r248;
$L__BB6_72:
	mov.u32 	%r631, %tid.x;
	setp.ne.s32 	%p95, %r631, 0;
	@%p95 bra 	$L__BB6_74;
	add.s32 	%r632, %r686, %r121;
	st.global.u32 	[%rd1], %r632;
$L__BB6_74:
	ret;

}
	// .globl	_ZN3cub18CUB_300001_SM_10006detail6reduce28DeviceReduceSingleTileKernelINS2_10policy_hubIiyN4cuda3std3__44plusIiEEE10Policy1000EN6thrust24THRUST_300001_SM_1000_NS6detail15normal_iteratorINSD_10device_ptrIiEEEEPiyS9_iiNS7_10__identityEEEvT0_T1_T2_T3_T4_T6_
.visible .entry _ZN3cub18CUB_300001_SM_10006detail6reduce28DeviceReduceSingleTileKernelINS2_10policy_hubIiyN4cuda3std3__44plusIiEEE10Policy1000EN6thrust24THRUST_300001_SM_1000_NS6detail15normal_iteratorINSD_10device_ptrIiEEEEPiyS9_iiNS7_10__identityEEEvT0_T1_T2_T3_T4_T6_(
	.param .align 8 .b8 _ZN3cub18CUB_300001_SM_10006detail6reduce28DeviceReduceSingleTileKernelINS2_10policy_hubIiyN4cuda3std3__44plusIiEEE10Policy1000EN6thrust24THRUST_300001_SM_1000_NS6detail15normal_iteratorINSD_10device_ptrIiEEEEPiyS9_iiNS7_10__identityEEEvT0_T1_T2_T3_T4_T6__param_0[8],
	.param .u64 .ptr .align 1 _ZN3cub18CUB_300001_SM_10006detail6reduce28DeviceReduceSingleTileKernelINS2_10policy_hubIiyN4cuda3std3__44plusIiEEE10Policy1000EN6thrust24THRUST_300001_SM_1000_NS6detail15normal_iteratorINSD_10device_ptrIiEEEEPiyS9_iiNS7_10__identityEEEvT0_T1_T2_T3_T4_T6__param_1,
	.param .u64 _ZN3cub18CUB_300001_SM_10006detail6reduce28DeviceReduceSingleTileKernelINS2_10policy_hubIiyN4cuda3std3__44plusIiEEE10Policy1000EN6thrust24THRUST_300001_SM_1000_NS6detail15normal_iteratorINSD_10device_ptrIiEEEEPiyS9_iiNS7_10__identityEEEvT0_T1_T2_T3_T4_T6__param_2,
	.param .align 1 .b8 _ZN3cub18CUB_300001_SM_10006detail6reduce28DeviceReduceSingleTileKernelINS2_10policy_hubIiyN4cuda3std3__44plusIiEEE10Policy1000EN6thrust24THRUST_300001_SM_1000_NS6detail15normal_iteratorINSD_10device_ptrIiEEEEPiyS9_iiNS7_10__identityEEEvT0_T1_T2_T3_T4_T6__param_3[1],
	.param .u32 _ZN3cub18CUB_300001_SM_10006detail6reduce28DeviceReduceSingleTileKernelINS2_10policy_hubIiyN4cuda3std3__44plusIiEEE10Policy1000EN6thrust24THRUST_300001_SM_1000_NS6detail15normal_iteratorINSD_10device_ptrIiEEEEPiyS9_iiNS7_10__identityEEEvT0_T1_T2_T3_T4_T6__param_4,
	.param .align 1 .b8 _ZN3cub18CUB_300001_SM_10006detail6reduce28DeviceReduceSingleTileKernelINS2_10policy_hubIiyN4cuda3std3__44plusIiEEE10Policy1000EN6thrust24THRUST_300001_SM_1000_NS6detail15normal_iteratorINSD_10device_ptrIiEEEEPiyS9_iiNS7_10__identityEEEvT0_T1_T2_T3_T4_T6__param_5[1]
)
.maxntid 256
.minnctapersm 1
{
	.reg .pred 	%p<59>;
	.reg .b32 	%r<471>;
	.reg .b64 	%rd<56>;
	// demoted variable
	.shared .align 4 .b8 _ZZN3cub18CUB_300001_SM_10006detail6reduce28DeviceReduceSingleTileKernelINS2_10policy_hubIiyN4cuda3std3__44plusIiEEE10Policy1000EN6thrust24THRUST_300001_SM_1000_NS6detail15normal_iteratorINSD_10device_ptrIiEEEEPiyS9_iiNS7_10__identityEEEvT0_T1_T2_T3_T4_T6_E12temp_storage[44];
	ld.param.u64 	%rd18, [_ZN3cub18CUB_300001_SM_10006detail6reduce28DeviceReduceSingleTileKernelINS2_10policy_hubIiyN4cuda3std3__44plusIiEEE10Policy1000EN6thrust24THRUST_300001_SM_1000_NS6detail15normal_iteratorINSD_10device_ptrIiEEEEPiyS9_iiNS7_10__identityEEEvT0_T1_T2_T3_T4_T6__param_0];
	ld.param.u64 	%rd20, [_ZN3cub18CUB_300001_SM_10006detail6reduce28DeviceReduceSingleTileKernelINS2_10policy_hubIiyN4cuda3std3__44plusIiEEE10Policy1000EN6thrust24THRUST_300001_SM_1000_NS6detail15normal_iteratorINSD_10device_ptrIiEEEEPiyS9_iiNS7_10__identityEEEvT0_T1_T2_T3_T4_T6__param_1];
	ld.param.u64 	%rd19, [_ZN3cub18CUB_300001_SM_10006detail6reduce28DeviceReduceSingleTileKernelINS2_10policy_hubIiyN4cuda3std3__44plusIiEEE10Policy1000EN6thrust24THRUST_300001_SM_1000_NS6detail15normal_iteratorINSD_10device_ptrIiEEEEPiyS9_iiNS7_10__identityEEEvT0_T1_T2_T3_T4_T6__param_2];
	ld.param.u32 	%r81, [_ZN3cub18CUB_300001_SM_10006detail6reduce28DeviceReduceSingleTileKernelINS2_10policy_hubIiyN4cuda3std3__44plusIiEEE10Policy1000EN6thrust24THRUST_300001_SM_1000_NS6detail15normal_iteratorINSD_10device_ptrIiEEEEPiyS9_iiNS7_10__identityEEEvT0_T1_T2_T3_T4_T6__param_4];
	cvta.to.global.u64 	%rd1, %rd20;
	setp.ne.s64 	%p1, %rd19, 0;
	@%p1 bra 	$L__BB7_3;
	mov.u32 	%r434, %tid.x;
	setp.ne.s32 	%p58, %r434, 0;
	@%p58 bra 	$L__BB7_51;
	st.global.u32 	[%rd1], %r81;
	bra.uni 	$L__BB7_51;
$L__BB7_3:
	cvta.to.global.u64 	%rd2, %rd18;
	setp.gt.u64 	%p2, %rd19, 4095;
	@%p2 bra 	$L__BB7_28;
	cvt.u32.u64 	%r1, %rd19;
	mov.u32 	%r2, %tid.x;
	setp.ge.u32 	%p24, %r2, %r1;
	mov.b32 	%r452, 0;
	mov.u32 	%r441, %r2;
	@%p24 bra 	$L__BB7_6;
	mul.wide.u32 	%rd41, %r2, 4;
	add.s64 	%rd42, %rd2, %rd41;
	ld.global.u32 	%r452, [%rd42];
	add.s32 	%r441, %r2, 256;
$L__BB7_6:
	setp.ge.u32 	%p25, %r441, %r1;
	@%p25 bra 	$L__BB7_19;
	not.b32 	%r261, %r441;
	add.s32 	%r262, %r261, %r1;
	shr.u32 	%r263, %r262, 8;
	add.s32 	%r7, %r263, 1;
	and.b32  	%r8, %r7, 15;
	setp.lt.u32 	%p26, %r262, 3840;
	@%p26 bra 	$L__BB7_10;
	and.b32  	%r264, %r7, 33554416;
	neg.s32 	%r437, %r264;
	mul.wide.u32 	%rd43, %r441, 4;
	add.s64 	%rd44, %rd43, %rd2;
	add.s64 	%rd51, %rd44, 8192;
$L__BB7_9:
	.pragma "nounroll";
	ld.global.u32 	%r265, [%rd51+-8192];
	add.s32 	%r266, %r265, %r452;
	ld.global.u32 	%r267, [%rd51+-7168];
	add.s32 	%r268, %r267, %r266;
	ld.global.u32 	%r269, [%rd51+-6144];
	add.s32 	%r270, %r269, %r268;
	ld.global.u32 	%r271, [%rd51+-5120];
	add.s32 	%r272, %r271, %r270;
	ld.global.u32 	%r273, [%rd51+-4096];
	add.s32 	%r274, %r273, %r272;
	ld.global.u32 	%r275, [%rd51+-3072];
	add.s32 	%r276, %r275, %r274;
	ld.global.u32 	%r277, [%rd51+-2048];
	add.s32 	%r278, %r277, %r276;
	ld.global.u32 	%r279, [%rd51+-1024];
	add.s32 	%r280, %r279, %r278;
	ld.global.u32 	%r281, [%rd51];
	add.s32 	%r282, %r281, %r280;
	ld.global.u32 	%r283, [%rd51+1024];
	add.s32 	%r284, %r283, %r282;
	ld.global.u32 	%r285, [%rd51+2048];
	add.s32 	%r286, %r285, %r284;
	ld.global.u32 	%r287, [%rd51+3072];
	add.s32 	%r288, %r287, %r286;
	ld.global.u32 	%r289, [%rd51+4096];
	add.s32 	%r290, %r289, %r288;
	ld.global.u32 	%r291, [%rd51+5120];
	add.s32 	%r292, %r291, %r290;
	ld.global.u32 	%r293, [%rd51+6144];
	add.s32 	%r294, %r293, %r292;
	ld.global.u32 	%r295, [%rd51+7168];
	add.s32 	%r452, %r295, %r294;
	add.s32 	%r441, %r441, 4096;
	add.s32 	%r437, %r437, 16;
	add.s64 	%rd51, %rd51, 16384;
	setp.ne.s32 	%p27, %r437, 0;
	@%p27 bra 	$L__BB7_9;
$L__BB7_10:
	setp.eq.s32 	%p28, %r8, 0;
	@%p28 bra 	$L__BB7_19;
	and.b32  	%r19, %r7, 7;
	setp.lt.u32 	%p29, %r8, 8;
	@%p29 bra 	$L__BB7_13;
	mul.wide.s32 	%rd45, %r441, 4;
	add.s64 	%rd46, %rd2, %rd45;
	ld.global.u32 	%r297, [%rd46];
	add.s32 	%r298, %r297, %r452;
	ld.global.u32 	%r299, [%rd46+1024];
	add.s32 	%r300, %r299, %r298;
	ld.global.u32 	%r301, [%rd46+2048];
	add.s32 	%r302, %r301, %r300;
	ld.global.u32 	%r303, [%rd46+3072];
	add.s32 	%r304, %r303, %r302;
	ld.global.u32 	%r305, [%rd46+4096];
	add.s32 	%r306, %r305, %r304;
	ld.global.u32 	%r307, [%rd46+5120];
	add.s32 	%r308, %r307, %r306;
	ld.global.u32 	%r309, [%rd46+6144];
	add.s32 	%r310, %r309, %r308;
	ld.global.u32 	%r311, [%rd46+7168];
	add.s32 	%r452, %r311, %r310;
	add.s32 	%r441, %r441, 2048;
$L__BB7_13:
	setp.eq.s32 	%p30, %r19, 0;
	@%p30 bra 	$L__BB7_19;
	and.b32  	%r25, %r7, 3;
	setp.lt.u32 	%p31, %r19, 4;
	@%p31 bra 	$L__BB7_16;
	mul.wide.s32 	%rd47, %r441, 4;
	add.s64 	%rd48, %rd2, %rd47;
	ld.global.u32 	%r313, [%rd48];
	add.s32 	%r314, %r313, %r452;
	ld.global.u32 	%r315, [%rd48+1024];
	add.s32 	%r316, %r315, %r314;
	ld.global.u32 	%r317, [%rd48+2048];
	add.s32 	%r318, %r317, %r316;
	ld.global.u32 	%r319, [%rd48+3072];
	add.s32 	%r452, %r319, %r318;
	add.s32 	%r441, %r441, 1024;
$L__BB7_16:
	setp.eq.s32 	%p32, %r25, 0;
	@%p32 bra 	$L__BB7_19;
	neg.s32 	%r449, %r25;
$L__BB7_18:
	.pragma "nounroll";
	mul.wide.s32 	%rd49, %r441, 4;
	add.s64 	%rd50, %rd2, %rd49;
	ld.global.u32 	%r320, [%rd50];
	add.s32 	%r452, %r320, %r452;
	add.s32 	%r441, %r441, 256;
	add.s32 	%r449, %r449, 1;
	setp.ne.s32 	%p33, %r449, 0;
	@%p33 bra 	$L__BB7_18;
$L__BB7_19:
	setp.lt.u64 	%p34, %rd19, 256;
	@%p34 bra 	$L__BB7_24;
	// begin inline asm
	mov.u32 %r384, %laneid;
	// end inline asm
	mov.b32 	%r387, 1;
	mov.b32 	%r408, 31;
	mov.b32 	%r409, -1;
	// begin inline asm
	shfl.sync.down.b32 %r385, %r452, %r387, %r408, %r409;
	// end inline asm
	setp.gt.s32 	%p50, %r384, 30;
	selp.b32 	%r410, 0, %r385, %p50;
	add.s32 	%r391, %r410, %r452;
	mov.b32 	%r392, 2;
	// begin inline asm
	shfl.sync.down.b32 %r390, %r391, %r392, %r408, %r409;
	// end inline asm
	setp.gt.s32 	%p51, %r384, 29;
	selp.b32 	%r411, 0, %r390, %p51;
	add.s32 	%r396, %r391, %r411;
	mov.b32 	%r397, 4;
	// begin inline asm
	shfl.sync.down.b32 %r395, %r396, %r397, %r408, %r409;
	// end inline asm
	setp.gt.s32 	%p52, %r384, 27;
	selp.b32 	%r412, 0, %r395, %p52;
	add.s32 	%r401, %r396, %r412;
	mov.b32 	%r402, 8;
	// begin inline asm
	shfl.sync.down.b32 %r400, %r401, %r402, %r408, %r409;
	// end inline asm
	setp.gt.s32 	%p53, %r384, 23;
	selp.b32 	%r413, 0, %r400, %p53;
	add.s32 	%r406, %r401, %r413;
	mov.b32 	%r407, 16;
	// begin inline asm
	shfl.sync.down.b32 %r405, %r406, %r407, %r408, %r409;
	// end inline asm
	setp.gt.s32 	%p54, %r384, 15;
	selp.b32 	%r414, 0, %r405, %p54;
	add.s32 	%r470, %r406, %r414;
	setp.ne.s32 	%p55, %r384, 0;
	@%p55 bra 	$L__BB7_22;
	shr.u32 	%r415, %r2, 3;
	and.b32  	%r416, %r415, 124;
	mov.u32 	%r417, _ZZN3cub18CUB_300001_SM_10006detail6reduce28DeviceReduceSingleTileKernelINS2_10policy_hubIiyN4cuda3std3__44plusIiEEE10Policy1000EN6thrust24THRUST_300001_SM_1000_NS6detail15normal_iteratorINSD_10device_ptrIiEEEEPiyS9_iiNS7_10__identityEEEvT0_T1_T2_T3_T4_T6_E12temp_storage;
	add.s32 	%r418, %r417, %r416;
	st.shared.u32 	[%r418+8], %r470;
$L__BB7_22:
	bar.sync 	0;
	setp.ne.s32 	%p56, %r2, 0;
	@%p56 bra 	$L__BB7_49;
	ld.shared.u32 	%r419, [_ZZN3cub18CUB_300001_SM_10006detail6reduce28DeviceReduceSingleTileKernelINS2_10policy_hubIiyN4cuda3std3__44plusIiEEE10Policy1000EN6thrust24THRUST_300001_SM_1000_NS6detail15normal_iteratorINSD_10device_ptrIiEEEEPiyS9_iiNS7_10__identityEEEvT0_T1_T2_T3_T4_T6_E12temp_storage+12];
	add.s32 	%r420, %r419, %r470;
	ld.shared.u32 	%r421, [_ZZN3cub18CUB_300001_SM_10006detail6reduce28DeviceReduceSingleTileKernelINS2_10policy_hubIiyN4cuda3std3__44plusIiEEE10Policy1000EN6thrust24THRUST_300001_SM_1000_NS6detail15normal_iteratorINSD_10device_ptrIiEEEEPiyS9_iiNS7_10__identityEEEvT0_T1_T2_T3_T4_T6_E12temp_storage+16];
	add.s32 	%r422, %r420, %r421;
	ld.shared.u32 	%r423, [_ZZN3cub18CUB_300001_SM_10006detail6reduce28DeviceReduceSingleTileKernelINS2_10policy_hubIiyN4cuda3std3__44plusIiEEE10Policy1000EN6thrust24THRUST_300001_SM_1000_NS6detail15normal_iteratorINSD_10device_ptrIiEEEEPiyS9_iiNS7_10__identityEEEvT0_T1_T2_T3_T4_T6_E12temp_storage+20];
	add.s32 	%r424, %r422, %r423;
	ld.shared.u32 	%r425, [_ZZN3cub18CUB_300001_SM_10006detail6reduce28DeviceReduceSingleTileKernelINS2_10policy_hubIiyN4cuda3std3__44plusIiEEE10Policy1000EN6thrust24THRUST_300001_SM_1000_NS6detail15normal_iteratorINSD_10device_ptrIiEEEEPiyS9_iiNS7_10__identityEEEvT0_T1_T2_T3_T4_T6_E12temp_storage+24];
	add.s32 	%r426, %r424, %r425;
	ld.shared.u32 	%r427, [_ZZN3cub18CUB_300001_SM_10006detail6reduce28DeviceReduceSingleTileKernelINS2_10policy_hubIiyN4cuda3std3__44plusIiEEE10Policy1000EN6thrust24THRUST_300001_SM_1000_NS6detail15normal_iteratorINSD_10device_ptrIiEEEEPiyS9_iiNS7_10__identityEEEvT0_T1_T2_T3_T4_T6_E12temp_storage+28];
	add.s32 	%r428, %r426, %r427;
	ld.shared.u32 	%r429, [_ZZN3cub18CUB_300001_SM_10006detail6reduce28DeviceReduceSingleTileKernelINS2_10policy_hubIiyN4cuda3std3__44plusIiEEE10Policy1000EN6thrust24THRUST_300001_SM_1000_NS6detail15normal_iteratorINSD_10device_ptrIiEEEEPiyS9_iiNS7_10__identityEEEvT0_T1_T2_T3_T4_T6_E12temp_storage+32];
	add.s32 	%r430, %r428, %r429;
	ld.shared.u32 	%r431, [_ZZN3cub18CUB_300001_SM_10006detail6reduce28DeviceReduceSingleTileKernelINS2_10policy_hubIiyN4cuda3std3__44plusIiEEE10Policy1000EN6thrust24THRUST_300001_SM_1000_NS6detail15normal_iteratorINSD_10device_ptrIiEEEEPiyS9_iiNS7_10__identityEEEvT0_T1_T2_T3_T4_T6_E12temp_storage+36];
	add.s32 	%r470, %r430, %r431;
	bra.uni 	$L__BB7_49;
$L__BB7_24:
	// begin inline asm
	mov.u32 %r321, %laneid;
	// end inline asm
	and.b32  	%r347, %r2, 992;
	add.s32 	%r348, %r347, 32;
	setp.gt.u32 	%p35, %r348, %r1;
	not.b32 	%r349, %r347;
	add.s32 	%r350, %r1, %r349;
	selp.b32 	%r345, %r350, 31, %p35;
	mov.b32 	%r324, 1;
	mov.b32 	%r346, -1;
	// begin inline asm
	shfl.sync.down.b32 %r322, %r452, %r324, %r345, %r346;
	// end inline asm
	setp.lt.s32 	%p36, %r321, %r345;
	selp.b32 	%r351, %r322, 0, %p36;
	add.s32 	%r328, %r351, %r452;
	mov.b32 	%r329, 2;
	// begin inline asm
	shfl.sync.down.b32 %r327, %r328, %r329, %r345, %r346;
	// end inline asm
	add.s32 	%r352, %r321, 2;
	setp.gt.s32 	%p37, %r352, %r345;
	selp.b32 	%r353, 0, %r327, %p37;
	add.s32 	%r333, %r328, %r353;
	mov.b32 	%r334, 4;
	// begin inline asm
	shfl.sync.down.b32 %r332, %r333, %r334, %r345, %r346;
	// end inline asm
	add.s32 	%r354, %r321, 4;
	setp.gt.s32 	%p38, %r354, %r345;
	selp.b32 	%r355, 0, %r332, %p38;
	add.s32 	%r338, %r333, %r355;
	mov.b32 	%r339, 8;
	// begin inline asm
	shfl.sync.down.b32 %r337, %r338, %r339, %r345, %r346;
	// end inline asm
	add.s32 	%r356, %r321, 8;
	setp.gt.s32 	%p39, %r356, %r345;
	selp.b32 	%r357, 0, %r337, %p39;
	add.s32 	%r343, %r338, %r357;
	mov.b32 	%r344, 16;
	// begin inline asm
	shfl.sync.down.b32 %r342, %r343, %r344, %r345, %r346;
	// end inline asm
	add.s32 	%r358, %r321, 16;
	setp.gt.s32 	%p40, %r358, %r345;
	selp.b32 	%r359, 0, %r342, %p40;
	add.s32 	%r470, %r343, %r359;
	setp.ne.s32 	%p41, %r321, 0;
	@%p41 bra 	$L__BB7_26;
	shr.u32 	%r360, %r2, 3;
	and.b32  	%r361, %r360, 124;
	mov.u32 	%r362, _ZZN3cub18CUB_300001_SM_10006detail6reduce28DeviceReduceSingleTileKernelINS2_10policy_hubIiyN4cuda3std3__44plusIiEEE10Policy1000EN6thrust24THRUST_300001_SM_1000_NS6detail15normal_iteratorINSD_10device_ptrIiEEEEPiyS9_iiNS7_10__identityEEEvT0_T1_T2_T3_T4_T6_E12temp_storage;
	add.s32 	%r363, %r362, %r361;
	st.shared.u32 	[%r363+8], %r470;
$L__BB7_26:
	bar.sync 	0;
	setp.ne.s32 	%p42, %r2, 0;
	@%p42 bra 	$L__BB7_49;
	setp.gt.u64 	%p43, %rd19, 32;
	ld.shared.u32 	%r364, [_ZZN3cub18CUB_300001_SM_10006detail6reduce28DeviceReduceSingleTileKernelINS2_10policy_hubIiyN4cuda3std3__44plusIiEEE10Policy1000EN6thrust24THRUST_300001_SM_1000_NS6detail15normal_iteratorINSD_10device_ptrIiEEEEPiyS9_iiNS7_10__identityEEEvT0_T1_T2_T3_T4_T6_E12temp_storage+12];
	selp.b32 	%r365, %r364, 0, %p43;
	add.s32 	%r366, %r365, %r470;
	setp.gt.u64 	%p44, %rd19, 64;
	ld.shared.u32 	%r367, [_ZZN3cub18CUB_300001_SM_10006detail6reduce28DeviceReduceSingleTileKernelINS2_10policy_hubIiyN4cuda3std3__44plusIiEEE10Policy1000EN6thrust24THRUST_300001_SM_1000_NS6detail15normal_iteratorINSD_10device_ptrIiEEEEPiyS9_iiNS7_10__identityEEEvT0_T1_T2_T3_T4_T6_E12temp_storage+16];
	selp.b32 	%r368, %r367, 0, %p44;
	add.s32 	%r369, %r366, %r368;
	setp.gt.u64 	%p45, %rd19, 96;
	ld.shared.u32 	%r370, [_ZZN3cub18CUB_300001_SM_10006detail6reduce28DeviceReduceSingleTileKernelINS2_10policy_hubIiyN4cuda3std3__44plusIiEEE10Policy1000EN6thrust24THRUST_300001_SM_1000_NS6detail15normal_iteratorINSD_10device_ptrIiEEEEPiyS9_iiNS7_10__identityEEEvT0_T1_T2_T3_T4_T6_E12temp_storage+20];
	selp.b32 	%r371, %r370, 0, %p45;
	add.s32 	%r372, %r369, %r371;
	setp.gt.u64 	%p46, %rd19, 128;
	ld.shared.u32 	%r373, [_ZZN3cub18CUB_300001_SM_10006detail6reduce28DeviceReduceSingleTileKernelINS2_10policy_hubIiyN4cuda3std3__44plusIiEEE10Policy1000EN6thrust24THRUST_300001_SM_1000_NS6detail15normal_iteratorINSD_10device_ptrIiEEEEPiyS9_iiNS7_10__identityEEEvT0_T1_T2_T3_T4_T6_E12temp_storage+24];
	selp.b32 	%r374, %r373, 0, %p46;
	add.s32 	%r375, %r372, %r374;
	setp.gt.u64 	%p47, %rd19, 160;
	ld.shared.u32 	%r376, [_ZZN3cub18CUB_300001_SM_10006detail6reduce28DeviceReduceSingleTileKernelINS2_10policy_hubIiyN4cuda3std3__44plusIiEEE10Policy1000EN6thrust24THRUST_300001_SM_1000_NS6detail15normal_iteratorINSD_10device_ptrIiEEEEPiyS9_iiNS7_10__identityEEEvT0_T1_T2_T3_T4_T6_E12temp_storage+28];
	selp.b32 	%r377, %r376, 0, %p47;
	add.s32 	%r378, %r375, %r377;
	setp.gt.u64 	%p48, %rd19, 192;
	ld.shared.u32 	%r379, [_ZZN3cub18CUB_300001_SM_10006detail6reduce28DeviceReduceSingleTileKernelINS2_10policy_hubIiyN4cuda3std3__44plusIiEEE10Policy1000EN6thrust24THRUST_300001_SM_1000_NS6detail15normal_iteratorINSD_10device_ptrIiEEEEPiyS9_iiNS7_10__identityEEEvT0_T1_T2_T3_T4_T6_E12temp_storage+32];
	selp.b32 	%r380, %r379, 0, %p48;
	add.s32 	%r381, %r378, %r380;
	setp.gt.u64 	%p49, %rd19, 224;
	ld.shared.u32 	%r382, [_ZZN3cub18CUB_300001_SM_10006detail6reduce28DeviceReduceSingleTileKernelINS2_10policy_hubIiyN4cuda3std3__44plusIiEEE10Policy1000EN6thrust24THRUST_300001_SM_1000_NS6detail15normal_iteratorINSD_10device_ptrIiEEEEPiyS9_iiNS7_10__identityEEEvT0_T1_T2_T3_T4_T6_E12temp_storage+36];
	selp.b32 	%r383, %r382, 0, %p49;
	add.s32 	%r470, %r381, %r383;
	bra.uni 	$L__BB7_49;
$L__BB7_28:
	mov.u32 	%r43, %tid.x;
	cvt.u64.u32 	%rd6, %r43;
	mul.wide.u32 	%rd22, %r43, 4;
	add.s64 	%rd7, %rd2, %rd22;
	ld.global.u32 	%r82, [%rd7];
	ld.global.u32 	%r83, [%rd7+1024];
	ld.global.u32 	%r84, [%rd7+2048];
	ld.global.u32 	%r85, [%rd7+3072];
	ld.global.u32 	%r86, [%rd7+4096];
	ld.global.u32 	%r87, [%rd7+5120];
	ld.global.u32 	%r88, [%rd7+6144];
	ld.global.u32 	%r89, [%rd7+7168];
	ld.global.u32 	%r90, [%rd7+8192];
	ld.global.u32 	%r91, [%rd7+9216];
	ld.global.u32 	%r92, [%rd7+10240];
	ld.global.u32 	%r93, [%rd7+11264];
	ld.global.u32 	%r94, [%rd7+12288];
	ld.global.u32 	%r95, [%rd7+13312];
	ld.global.u32 	%r96, [%rd7+14336];
	ld.global.u32 	%r97, [%rd7+15360];
	add.s32 	%r98, %r83, %r82;
	add.s32 	%r99, %r84, %r98;
	add.s32 	%r100, %r85, %r99;
	add.s32 	%r101, %r86, %r100;
	add.s32 	%r102, %r87, %r101;
	add.s32 	%r103, %r88, %r102;
	add.s32 	%r104, %r89, %r103;
	add.s32 	%r105, %r90, %r104;
	add.s32 	%r106, %r91, %r105;
	add.s32 	%r107, %r92, %r106;
	add.s32 	%r108, %r93, %r107;
	add.s32 	%r109, %r94, %r108;
	add.s32 	%r110, %r95, %r109;
	add.s32 	%r111, %r96, %r110;
	add.s32 	%r469, %r97, %r111;
	add.s64 	%rd8, %rd19, -4096;
	setp.lt.u64 	%p3, %rd8, 4096;
	mov.b64 	%rd53, 4096;
	@%p3 bra 	$L__BB7_32;
	mov.b64 	%rd53, 4096;
$L__BB7_30:
	shl.b64 	%rd24, %rd53, 2;
	add.s64 	%rd25, %rd7, %rd24;
	ld.global.u32 	%r112, [%rd25];
	ld.global.u32 	%r113, [%rd25+1024];
	ld.global.u32 	%r114, [%rd25+2048];
	ld.global.u32 	%r115, [%rd25+3072];
	ld.global.u32 	%r116, [%rd25+4096];
	ld.global.u32 	%r117, [%rd25+5120];
	ld.global.u32 	%r118, [%rd25+6144];
	ld.global.u32 	%r119, [%rd25+7168];
	ld.global.u32 	%r120, [%rd25+8192];
	ld.global.u32 	%r121, [%rd25+9216];
	ld.global.u32 	%r122, [%rd25+10240];
	ld.global.u32 	%r123, [%rd25+11264];
	ld.global.u32 	%r124, [%rd25+12288];
	ld.global.u32 	%r125, [%rd25+13312];
	ld.global.u32 	%r126, [%rd25+14336];
	ld.global.u32 	%r127, [%rd25+15360];
	add.s32 	%r128, %r112, %r469;
	add.s32 	%r129, %r113, %r128;
	add.s32 	%r130, %r114, %r129;
	add.s32 	%r131, %r115, %r130;
	add.s32 	%r132, %r116, %r131;
	add.s32 	%r133, %r117, %r132;
	add.s32 	%r134, %r118, %r133;
	add.s32 	%r135, %r119, %r134;
	add.s32 	%r136, %r120, %r135;
	add.s32 	%r137, %r121, %r136;
	add.s32 	%r138, %r122, %r137;
	add.s32 	%r139, %r123, %r138;
	add.s32 	%r140, %r124, %r139;
	add.s32 	%r141, %r125, %r140;
	add.s32 	%r142, %r126, %r141;
	add.s32 	%r469, %r127, %r142;
	sub.s64 	%rd26, %rd19, %rd53;
	setp.lt.u64 	%p4, %rd26, 4096;
	@%p4 bra 	$L__BB7_45;
	add.s64 	%rd53, %rd53, 4096;
	setp.le.u64 	%p5, %rd53, %rd8;
	@%p5 bra 	$L__BB7_30;
$L__BB7_32:
	setp.le.u64 	%p6, %rd19, %rd53;
	cvt.u32.u64 	%r143, %rd53;
	cvt.u32.u64 	%r144, %rd19;
	sub.s32 	%r145, %r144, %r143;
	setp.ge.s32 	%p7, %r43, %r145;
	or.pred  	%p8, %p6, %p7;
	@%p8 bra 	$L__BB7_45;
	not.b32 	%r149, %r43;
	add.s32 	%r150, %r149, %r144;
	sub.s32 	%r152, %r150, %r143;
	shr.u32 	%r153, %r152, 8;
	add.s32 	%r48, %r153, 1;
	and.b32  	%r49, %r48, 15;
	setp.lt.u32 	%p9, %r152, 3840;
	mov.u32 	%r459, %r43;
	@%p9 bra 	$L__BB7_36;
	and.b32  	%r154, %r48, 33554416;
	neg.s32 	%r455, %r154;
	add.s64 	%rd27, %rd53, %rd6;
	shl.b64 	%rd28, %rd27, 2;
	add.s64 	%rd29, %rd28, %rd2;
	add.s64 	%rd54, %rd29, 8192;
	mov.u32 	%r459, %r43;
$L__BB7_35:
	.pragma "nounroll";
	ld.global.u32 	%r155, [%rd54+-8192];
	add.s32 	%r156, %r155, %r469;
	ld.global.u32 	%r157, [%rd54+-7168];
	add.s32 	%r158, %r157, %r156;
	ld.global.u32 	%r159, [%rd54+-6144];
	add.s32 	%r160, %r159, %r158;
	ld.global.u32 	%r161, [%rd54+-5120];
	add.s32 	%r162, %r161, %r160;
	ld.global.u32 	%r163, [%rd54+-4096];
	add.s32 	%r164, %r163, %r162;
	ld.global.u32 	%r165, [%rd54+-3072];
	add.s32 	%r166, %r165, %r164;
	ld.global.u32 	%r167, [%rd54+-2048];
	add.s32 	%r168, %r167, %r166;
	ld.global.u32 	%r169, [%rd54+-1024];
	add.s32 	%r170, %r169, %r168;
	ld.global.u32 	%r171, [%rd54];
	add.s32 	%r172, %r171, %r170;
	ld.global.u32 	%r173, [%rd54+1024];
	add.s32 	%r174, %r173, %r172;
	ld.global.u32 	%r175, [%rd54+2048];
	add.s32 	%r176, %r175, %r174;
	ld.global.u32 	%r177, [%rd54+3072];
	add.s32 	%r178, %r177, %r176;
	ld.global.u32 	%r179, [%rd54+4096];
	add.s32 	%r180, %r179, %r178;
	ld.global.u32 	%r181, [%rd54+5120];
	add.s32 	%r182, %r181, %r180;
	ld.global.u32 	%r183, [%rd54+6144];
	add.s32 	%r184, %r183, %r182;
	ld.global.u32 	%r185, [%rd54+7168];
	add.s32 	%r469, %r185, %r184;
	add.s32 	%r459, %r459, 4096;
	add.s32 	%r455, %r455, 16;
	add.s64 	%rd54, %rd54, 16384;
	setp.ne.s32 	%p10, %r455, 0;
	@%p10 bra 	$L__BB7_35;
$L__BB7_36:
	setp.eq.s32 	%p11, %r49, 0;
	@%p11 bra 	$L__BB7_45;
	and.b32  	%r60, %r48, 7;
	setp.lt.u32 	%p12, %r49, 8;
	@%p12 bra 	$L__BB7_39;
	cvt.u64.u32 	%rd30, %r459;
	add.s64 	%rd31, %rd53, %rd30;
	shl.b64 	%rd32, %rd31, 2;
	add.s64 	%rd33, %rd2, %rd32;
	ld.global.u32 	%r187, [%rd33];
	add.s32 	%r188, %r187, %r469;
	ld.global.u32 	%r189, [%rd33+1024];
	add.s32 	%r190, %r189, %r188;
	ld.global.u32 	%r191, [%rd33+2048];
	add.s32 	%r192, %r191, %r190;
	ld.global.u32 	%r193, [%rd33+3072];
	add.s32 	%r194, %r193, %r192;
	ld.global.u32 	%r195, [%rd33+4096];
	add.s32 	%r196, %r195, %r194;
	ld.global.u32 	%r197, [%rd33+5120];
	add.s32 	%r198, %r197, %r196;
	ld.global.u32 	%r199, [%rd33+6144];
	add.s32 	%r200, %r199, %r198;
	ld.global.u32 	%r201, [%rd33+7168];
	add.s32 	%r469, %r201, %r200;
	add.s32 	%r459, %r459, 2048;
$L__BB7_39:
	setp.eq.s32 	%p13, %r60, 0;
	@%p13 bra 	$L__BB7_45;
	and.b32  	%r66, %r48, 3;
	setp.lt.u32 	%p14, %r60, 4;
	@%p14 bra 	$L__BB7_42;
	cvt.u64.u32 	%rd34, %r459;
	add.s64 	%rd35, %rd53, %rd34;
	shl.b64 	%rd36, %rd35, 2;
	add.s64 	%rd37, %rd2, %rd36;
	ld.global.u32 	%r203, [%rd37];
	add.s32 	%r204, %r203, %r469;
	ld.global.u32 	%r205, [%rd37+1024];
	add.s32 	%r206, %r205, %r204;
	ld.global.u32 	%r207, [%rd37+2048];
	add.s32 	%r208, %r207, %r206;
	ld.global.u32 	%r209, [%rd37+3072];
	add.s32 	%r469, %r209, %r208;
	add.s32 	%r459, %r459, 1024;
$L__BB7_42:
	setp.eq.s32 	%p15, %r66, 0;
	@%p15 bra 	$L__BB7_45;
	cvt.u64.u32 	%rd38, %r459;
	add.s64 	%rd39, %rd53, %rd38;
	shl.b64 	%rd40, %rd39, 2;
	add.s64 	%rd55, %rd2, %rd40;
	neg.s32 	%r467, %r66;
$L__BB7_44:
	.pragma "nounroll";
	ld.global.u32 	%r210, [%rd55];
	add.s32 	%r469, %r210, %r469;
	add.s64 	%rd55, %rd55, 1024;
	add.s32 	%r467, %r467, 1;
	setp.ne.s32 	%p16, %r467, 0;
	@%p16 bra 	$L__BB7_44;
$L__BB7_45:
	// begin inline asm
	mov.u32 %r211, %laneid;
	// end inline asm
	mov.b32 	%r214, 1;
	mov.b32 	%r235, 31;
	mov.b32 	%r236, -1;
	// begin inline asm
	shfl.sync.down.b32 %r212, %r469, %r214, %r235, %r236;
	// end inline asm
	setp.gt.s32 	%p17, %r211, 30;
	selp.b32 	%r237, 0, %r212, %p17;
	add.s32 	%r218, %r237, %r469;
	mov.b32 	%r219, 2;
	// begin inline asm
	shfl.sync.down.b32 %r217, %r218, %r219, %r235, %r236;
	// end inline asm
	setp.gt.s32 	%p18, %r211, 29;
	selp.b32 	%r238, 0, %r217, %p18;
	add.s32 	%r223, %r218, %r238;
	mov.b32 	%r224, 4;
	// begin inline asm
	shfl.sync.down.b32 %r222, %r223, %r224, %r235, %r236;
	// end inline asm
	setp.gt.s32 	%p19, %r211, 27;
	selp.b32 	%r239, 0, %r222, %p19;
	add.s32 	%r228, %r223, %r239;
	mov.b32 	%r229, 8;
	// begin inline asm
	shfl.sync.down.b32 %r227, %r228, %r229, %r235, %r236;
	// end inline asm
	setp.gt.s32 	%p20, %r211, 23;
	selp.b32 	%r240, 0, %r227, %p20;
	add.s32 	%r233, %r228, %r240;
	mov.b32 	%r234, 16;
	// begin inline asm
	shfl.sync.down.b32 %r232, %r233, %r234, %r235, %r236;
	// end inline asm
	setp.gt.s32 	%p21, %r211, 15;
	selp.b32 	%r241, 0, %r232, %p21;
	add.s32 	%r470, %r233, %r241;
	setp.ne.s32 	%p22, %r211, 0;
	@%p22 bra 	$L__BB7_47;
	shr.u32 	%r242, %r43, 3;
	and.b32  	%r243, %r242, 124;
	mov.u32 	%r244, _ZZN3cub18CUB_300001_SM_10006detail6reduce28DeviceReduceSingleTileKernelINS2_10policy_hubIiyN4cuda3std3__44plusIiEEE10Policy1000EN6thrust24THRUST_300001_SM_1000_NS6detail15normal_iteratorINSD_10device_ptrIiEEEEPiyS9_iiNS7_10__identityEEEvT0_T1_T2_T3_T4_T6_E12temp_storage;
	add.s32 	%r245, %r244, %r243;
	st.shared.u32 	[%r245+8], %r470;
$L__BB7_47:
	bar.sync 	0;
	setp.ne.s32 	%p23, %r43, 0;
	@%p23 bra 	$L__BB7_49;
	ld.shared.u32 	%r246, [_ZZN3cub18CUB_300001_SM_10006detail6reduce28DeviceReduceSingleTileKernelINS2_10policy_hubIiyN4cuda3std3__44plusIiEEE10Policy1000EN6thrust24THRUST_300001_SM_1000_NS6detail15normal_iteratorINSD_10device_ptrIiEEEEPiyS9_iiNS7_10__identityEEEvT0_T1_T2_T3_T4_T6_E12temp_storage+12];
	add.s32 	%r247, %r246, %r470;
	ld.shared.u32 	%r248, [_ZZN3cub18CUB_300001_SM_10006detail6reduce28DeviceReduceSingleTileKernelINS2_10policy_hubIiyN4cuda3std3__44plusIiEEE10Policy1000EN6thrust24THRUST_300001_SM_1000_NS6detail15normal_iteratorINSD_10device_ptrIiEEEEPiyS9_iiNS7_10__identityEEEvT0_T1_T2_T3_T4_T6_E12temp_storage+16];
	add.s32 	%r249, %r247, %r248;
	ld.shared.u32 	%r250, [_ZZN3cub18CUB_300001_SM_10006detail6reduce28DeviceReduceSingleTileKernelINS2_10policy_hubIiyN4cuda3std3__44plusIiEEE10Policy1000EN6thrust24THRUST_300001_SM_1000_NS6detail15normal_iteratorINSD_10device_ptrIiEEEEPiyS9_iiNS7_10__identityEEEvT0_T1_T2_T3_T4_T6_E12temp_storage+20];
	add.s32 	%r251, %r249, %r250;
	ld.shared.u32 	%r252, [_ZZN3cub18CUB_300001_SM_10006detail6reduce28DeviceReduceSingleTileKernelINS2_10policy_hubIiyN4cuda3std3__44plusIiEEE10Policy1000EN6thrust24THRUST_300001_SM_1000_NS6detail15normal_iteratorINSD_10device_ptrIiEEEEPiyS9_iiNS7_10__identityEEEvT0_T1_T2_T3_T4_T6_E12temp_storage+24];
	add.s32 	%r253, %r251, %r252;
	ld.shared.u32 	%r254, [_ZZN3cub18CUB_300001_SM_10006detail6reduce28DeviceReduceSingleTileKernelINS2_10policy_hubIiyN4cuda3std3__44plusIiEEE10Policy1000EN6thrust24THRUST_300001_SM_1000_NS6detail15normal_iteratorINSD_10device_ptrIiEEEEPiyS9_iiNS7_10__identityEEEvT0_T1_T2_T3_T4_T6_E12temp_storage+28];
	add.s32 	%r255, %r253, %r254;
	ld.shared.u32 	%r256, [_ZZN3cub18CUB_300001_SM_10006detail6reduce28DeviceReduceSingleTileKernelINS2_10policy_hubIiyN4cuda3std3__44plusIiEEE10Policy1000EN6thrust24THRUST_300001_SM_1000_NS6detail15normal_iteratorINSD_10device_ptrIiEEEEPiyS9_iiNS7_10__identityEEEvT0_T1_T2_T3_T4_T6_E12temp_storage+32];
	add.s32 	%r257, %r255, %r256;
	ld.shared.u32 	%r258, [_ZZN3cub18CUB_300001_SM_10006detail6reduce28DeviceReduceSingleTileKernelINS2_10policy_hubIiyN4cuda3std3__44plusIiEEE10Policy1000EN6thrust24THRUST_300001_SM_1000_NS6detail15normal_iteratorINSD_10device_ptrIiEEEEPiyS9_iiNS7_10__identityEEEvT0_T1_T2_T3_T4_T6_E12temp_storage+36];
	add.s32 	%r470, %r257, %r258;
$L__BB7_49:
	mov.u32 	%r432, %tid.x;
	setp.ne.s32 	%p57, %r432, 0;
	@%p57 bra 	$L__BB7_51;
	add.s32 	%r433, %r470, %r81;
	st.global.u32 	[%rd1], %r433;
$L__BB7_51:
	ret;

}
	// .globl	_ZN3cub18CUB_300001_SM_10006detail6reduce18DeviceReduceKernelINS2_10policy_hubIiyN4cuda3std3__44plusIiEEE10Policy1000EN6thrust24THRUST_300001_SM_1000_NS6detail15normal_iteratorINSD_10device_ptrIiEEEEyS9_iNS7_10__identityEEEvT0_PT3_T1_NS0_13GridEvenShareISN_EET2_T4_
.visible .entry _ZN3cub18CUB_300001_SM_10006detail6reduce18DeviceReduceKernelINS2_10policy_hubIiyN4cuda3std3__44plusIiEEE10Policy1000EN6thrust24THRUST_300001_SM_1000_NS6detail15normal_iteratorINSD_10device_ptrIiEEEEyS9_iNS7_10__identityEEEvT0_PT3_T1_NS0_13GridEvenShareISN_EET2_T4_(
	.param .align 8 .b8 _ZN3cub18CUB_300001_SM_10006detail6reduce18DeviceReduceKernelINS2_10policy_hubIiyN4cuda3std3__44plusIiEEE10Policy1000EN6thrust24THRUST_300001_SM_1000_NS6detail15normal_iteratorINSD_10device_ptrIiEEEEyS9_iNS7_10__identityEEEvT0_PT3_T1_NS0_13GridEvenShareISN_EET2_T4__param_0[8],
	.param .u64 .ptr .align 1 _ZN3cub18CUB_300001_SM_10006detail6reduce18DeviceReduceKernelINS2_10policy_hubIiyN4cuda3std3__44plusIiEEE10Policy1000EN6thrust24THRUST_300001_SM_1000_NS6detail15normal_iteratorINSD_10device_ptrIiEEEEyS9_iNS7_10__identityEEEvT0_PT3_T1_NS0_13GridEvenShareISN_EET2_T4__param_1,
	.param .u64 _ZN3cub18CUB_300001_SM_10006detail6reduce18DeviceReduceKernelINS2_10policy_hubIiyN4cuda3std3__44plusIiEEE10Policy1000EN6thrust24THRUST_300001_SM_1000_NS6detail15normal_iteratorINSD_10device_ptrIiEEEEyS9_iNS7_10__identityEEEvT0_PT3_T1_NS0_13GridEvenShareISN_EET2_T4__param_2,
	.param .align 8 .b8 _ZN3cub18CUB_300001_SM_10006detail6reduce18DeviceReduceKernelINS2_10policy_hubIiyN4cuda3std3__44plusIiEEE10Policy1000EN6thrust24THRUST_300001_SM_1000_NS6detail15normal_iteratorINSD_10device_ptrIiEEEEyS9_iNS7_10__identityEEEvT0_PT3_T1_NS0_13GridEvenShareISN_EET2_T4__param_3[72],
	.param .align 1 .b8 _ZN3cub18CUB_300001_SM_10006detail6reduce18DeviceReduceKernelINS2_10policy_hubIiyN4cuda3std3__44plusIiEEE10Policy1000EN6thrust24THRUST_300001_SM_1000_NS6detail15normal_iteratorINSD_10device_ptrIiEEEEyS9_iNS7_10__identityEEEvT0_PT3_T1_NS0_13GridEvenShareISN_EET2_T4__param_4[1],
	.param .align 1 .b8 _ZN3cub18CUB_300001_SM_10006detail6reduce18DeviceReduceKernelINS2_10policy_hubIiyN4cuda3std3__44plusIiEEE10Policy1000EN6thrust24THRUST_300001_SM_1000_NS6detail15normal_iteratorINSD_10device_ptrIiEEEEyS9_iNS7_10__identityEEEvT0_PT3_T1_NS0_13GridEvenShareISN_EET2_T4__param_5[1]
)
.maxntid 256
{
	.reg .pred 	%p<57>;
	.reg .b16 	%rs<4>;
	.reg .b32 	%r<502>;
	.reg .b64 	%rd<78>;
	// demoted variable
	.shared .align 4 .b8 _ZZN3cub18CUB_300001_SM_10006detail6reduce18DeviceReduceKernelINS2_10policy_hubIiyN4cuda3std3__44plusIiEEE10Policy1000EN6thrust24THRUST_300001_SM_1000_NS6detail15normal_iteratorINSD_10device_ptrIiEEEEyS9_iNS7_10__identityEEEvT0_PT3_T1_NS0_13GridEvenShareISN_EET2_T4_E12temp_storage[44];
	ld.param.u64 	%rd1, [_ZN3cub18CUB_300001_SM_10006detail6reduce18DeviceReduceKernelINS2_10policy_hubIiyN4cuda3std3__44plusIiEEE10Policy1000EN6thrust24THRUST_300001_SM_1000_NS6detail15normal_iteratorINSD_10device_ptrIiEEEEyS9_iNS7_10__identityEEEvT0_PT3_T1_NS0_13GridEvenShareISN_EET2_T4__param_3+32];
	ld.param.u32 	%r1, [_ZN3cub18CUB_300001_SM_10006detail6reduce18DeviceReduceKernelINS2_10policy_hubIiyN4cuda3std3__44plusIiEEE10Policy1000EN6thrust24THRUST_300001_SM_1000_NS6detail15normal_iteratorINSD_10device_ptrIiEEEEyS9_iNS7_10__identityEEEvT0_PT3_T1_NS0_13GridEvenShareISN_EET2_T4__param_3+40];
	ld.param.u64 	%rd25, [_ZN3cub18CUB_300001_SM_10006detail6reduce18DeviceReduceKernelINS2_10policy_hubIiyN4cuda3std3__44plusIiEEE10Policy1000EN6thrust24THRUST_300001_SM_1000_NS6detail15normal_iteratorINSD_10device_ptrIiEEEEyS9_iNS7_10__identityEEEvT0_PT3_T1_NS0_13GridEvenShareISN_EET2_T4__param_0];
	cvta.to.global.u64 	%rd2, %rd25;
	mov.u32 	%r2, %ctaid.x;
	shl.b32 	%r88, %r1, 12;
	cvt.s64.s32 	%rd3, %r88;
	shl.b32 	%r89, %r2, 12;
	cvt.u64.u32 	%rd4, %r89;
	sub.s64 	%rd5, %rd1, %rd4;
	setp.gt.u64 	%p1, %rd5, 4095;
	@%p1 bra 	$L__BB8_25;
	cvt.u32.u64 	%r287, %rd4;
	cvt.u32.u64 	%r3, %rd1;
	sub.s32 	%r4, %r3, %r287;
	mov.u32 	%r5, %tid.x;
	setp.ge.s32 	%p23, %r5, %r4;
	mov.b32 	%r482, 0;
	mov.u32 	%r471, %r5;
	@%p23 bra 	$L__BB8_3;
	add.s32 	%r289, %r287, %r5;
	mul.wide.u32 	%rd51, %r289, 4;
	add.s64 	%rd52, %rd2, %rd51;
	ld.global.u32 	%r482, [%rd52];
	add.s32 	%r471, %r5, 256;
$L__BB8_3:
	setp.ge.s32 	%p24, %r471, %r4;
	@%p24 bra 	$L__BB8_16;
	not.b32 	%r292, %r471;
	add.s32 	%r293, %r292, %r3;
	sub.s32 	%r294, %r293, %r287;
	shr.u32 	%r295, %r294, 8;
	add.s32 	%r10, %r295, 1;
	and.b32  	%r11, %r10, 15;
	setp.lt.u32 	%p25, %r294, 3840;
	@%p25 bra 	$L__BB8_7;
	and.b32  	%r296, %r10, 33554416;
	neg.s32 	%r467, %r296;
	mul.wide.u32 	%rd53, %r2, 16384;
	mul.wide.u32 	%rd54, %r471, 4;
	or.b64  	%rd55, %rd53, %rd54;
	add.s64 	%rd56, %rd55, %rd2;
	add.s64 	%rd72, %rd56, 8192;
$L__BB8_6:
	.pragma "nounroll";
	ld.global.u32 	%r297, [%rd72+-8192];
	add.s32 	%r298, %r297, %r482;
	ld.global.u32 	%r299, [%rd72+-7168];
	add.s32 	%r300, %r299, %r298;
	ld.global.u32 	%r301, [%rd72+-6144];
	add.s32 	%r302, %r301, %r300;
	ld.global.u32 	%r303, [%rd72+-5120];
	add.s32 	%r304, %r303, %r302;
	ld.global.u32 	%r305, [%rd72+-4096];
	add.s32 	%r306, %r305, %r304;
	ld.global.u32 	%r307, [%rd72+-3072];
	add.s32 	%r308, %r307, %r306;
	ld.global.u32 	%r309, [%rd72+-2048];
	add.s32 	%r310, %r309, %r308;
	ld.global.u32 	%r311, [%rd72+-1024];
	add.s32 	%r312, %r311, %r310;
	ld.global.u32 	%r313, [%rd72];
	add.s32 	%r314, %r313, %r312;
	ld.global.u32 	%r315, [%rd72+1024];
	add.s32 	%r316, %r315, %r314;
	ld.global.u32 	%r317, [%rd72+2048];
	add.s32 	%r318, %r317, %r316;
	ld.global.u32 	%r319, [%rd72+3072];
	add.s32 	%r320, %r319, %r318;
	ld.global.u32 	%r321, [%rd72+4096];
	add.s32 	%r322, %r321, %r320;
	ld.global.u32 	%r323, [%rd72+5120];
	add.s32 	%r324, %r323, %r322;
	ld.global.u32 	%r325, [%rd72+6144];
	add.s32 	%r326, %r325, %r324;
	ld.global.u32 	%r327, [%rd72+7168];
	add.s32 	%r482, %r327, %r326;
	add.s32 	%r471, %r471, 4096;
	add.s32 	%r467, %r467, 16;
	add.s64 	%rd72, %rd72, 16384;
	setp.ne.s32 	%p26, %r467, 0;
	@%p26 bra 	$L__BB8_6;
$L__BB8_7:
	setp.eq.s32 	%p27, %r11, 0;
	@%p27 bra 	$L__BB8_16;
	and.b32  	%r22, %r10, 7;
	setp.lt.u32 	%p28, %r11, 8;
	@%p28 bra 	$L__BB8_10;
	cvt.s64.s32 	%rd57, %r471;
	add.s64 	%rd58, %rd57, %rd4;
	shl.b64 	%rd59, %rd58, 2;
	add.s64 	%rd60, %rd2, %rd59;
	ld.global.u32 	%r329, [%rd60];
	add.s32 	%r330, %r329, %r482;
	ld.global.u32 	%r331, [%rd60+1024];
	add.s32 	%r332, %r331, %r330;
	ld.global.u32 	%r333, [%rd60+2048];
	add.s32 	%r334, %r333, %r332;
	ld.global.u32 	%r335, [%rd60+3072];
	add.s32 	%r336, %r335, %r334;
	ld.global.u32 	%r337, [%rd60+4096];
	add.s32 	%r338, %r337, %r336;
	ld.global.u32 	%r339, [%rd60+5120];
	add.s32 	%r340, %r339, %r338;
	ld.global.u32 	%r341, [%rd60+6144];
	add.s32 	%r342, %r341, %r340;
	ld.global.u32 	%r343, [%rd60+7168];
	add.s32 	%r482, %r343, %r342;
	add.s32 	%r471, %r471, 2048;
$L__BB8_10:
	setp.eq.s32 	%p29, %r22, 0;
	@%p29 bra 	$L__BB8_16;
	and.b32  	%r28, %r10, 3;
	setp.lt.u32 	%p30, %r22, 4;
	@%p30 bra 	$L__BB8_13;
	cvt.s64.s32 	%rd61, %r471;
	add.s64 	%rd62, %rd61, %rd4;
	shl.b64 	%rd63, %rd62, 2;
	add.s64 	%rd64, %rd2, %rd63;
	ld.global.u32 	%r345, [%rd64];
	add.s32 	%r346, %r345, %r482;
	ld.global.u32 	%r347, [%rd64+1024];
	add.s32 	%r348, %r347, %r346;
	ld.global.u32 	%r349, [%rd64+2048];
	add.s32 	%r350, %r349, %r348;
	ld.global.u32 	%r351, [%rd64+3072];
	add.s32 	%r482, %r351, %r350;
	add.s32 	%r471, %r471, 1024;
$L__BB8_13:
	setp.eq.s32 	%p31, %r28, 0;
	@%p31 bra 	$L__BB8_16;
	mul.wide.u32 	%rd65, %r2, 16384;
	add.s64 	%rd9, %rd2, %rd65;
	neg.s32 	%r479, %r28;
$L__BB8_15:
	.pragma "nounroll";
	mul.wide.s32 	%rd66, %r471, 4;
	add.s64 	%rd67, %rd9, %rd66;
	ld.global.u32 	%r352, [%rd67];
	add.s32 	%r482, %r352, %r482;
	add.s32 	%r471, %r471, 256;
	add.s32 	%r479, %r479, 1;
	setp.ne.s32 	%p32, %r479, 0;
	@%p32 bra 	$L__BB8_15;
$L__BB8_16:
	setp.lt.s32 	%p33, %r4, 256;
	@%p33 bra 	$L__BB8_21;
	// begin inline asm
	mov.u32 %r416, %laneid;
	// end inline asm
	mov.b32 	%r419, 1;
	mov.b32 	%r440, 31;
	mov.b32 	%r441, -1;
	// begin inline asm
	shfl.sync.down.b32 %r417, %r482, %r419, %r440, %r441;
	// end inline asm
	setp.gt.s32 	%p49, %r416, 30;
	selp.b32 	%r442, 0, %r417, %p49;
	add.s32 	%r423, %r442, %r482;
	mov.b32 	%r424, 2;
	// begin inline asm
	shfl.sync.down.b32 %r422, %r423, %r424, %r440, %r441;
	// end inline asm
	setp.gt.s32 	%p50, %r416, 29;
	selp.b32 	%r443, 0, %r422, %p50;
	add.s32 	%r428, %r423, %r443;
	mov.b32 	%r429, 4;
	// begin inline asm
	shfl.sync.down.b32 %r427, %r428, %r429, %r440, %r441;
	// end inline asm
	setp.gt.s32 	%p51, %r416, 27;
	selp.b32 	%r444, 0, %r427, %p51;
	add.s32 	%r433, %r428, %r444;
	mov.b32 	%r434, 8;
	// begin inline asm
	shfl.sync.down.b32 %r432, %r433, %r434, %r440, %r441;
	// end inline asm
	setp.gt.s32 	%p52, %r416, 23;
	selp.b32 	%r445, 0, %r432, %p52;
	add.s32 	%r438, %r433, %r445;
	mov.b32 	%r439, 16;
	// begin inline asm
	shfl.sync.down.b32 %r437, %r438, %r439, %r440, %r441;
	// end inline asm
	setp.gt.s32 	%p53, %r416, 15;
	selp.b32 	%r446, 0, %r437, %p53;
	add.s32 	%r501, %r438, %r446;
	setp.ne.s32 	%p54, %r416, 0;
	@%p54 bra 	$L__BB8_19;
	shr.u32 	%r447, %r5, 3;
	and.b32  	%r448, %r447, 124;
	mov.u32 	%r449, _ZZN3cub18CUB_300001_SM_10006detail6reduce18DeviceReduceKernelINS2_10policy_hubIiyN4cuda3std3__44plusIiEEE10Policy1000EN6thrust24THRUST_300001_SM_1000_NS6detail15normal_iteratorINSD_10device_ptrIiEEEEyS9_iNS7_10__identityEEEvT0_PT3_T1_NS0_13GridEvenShareISN_EET2_T4_E12temp_storage;
	add.s32 	%r450, %r449, %r448;
	st.shared.u32 	[%r450+8], %r501;
$L__BB8_19:
	bar.sync 	0;
	setp.ne.s32 	%p55, %r5, 0;
	@%p55 bra 	$L__BB8_46;
	ld.shared.u32 	%r451, [_ZZN3cub18CUB_300001_SM_10006detail6reduce18DeviceReduceKernelINS2_10policy_hubIiyN4cuda3std3__44plusIiEEE10Policy1000EN6thrust24THRUST_300001_SM_1000_NS6detail15normal_iteratorINSD_10device_ptrIiEEEEyS9_iNS7_10__identityEEEvT0_PT3_T1_NS0_13GridEvenShareISN_EET2_T4_E12temp_storage+12];
	add.s32 	%r452, %r451, %r501;
	ld.shared.u32 	%r453, [_ZZN3cub18CUB_300001_SM_10006detail6reduce18DeviceReduceKernelINS2_10policy_hubIiyN4cuda3std3__44plusIiEEE10Policy1000EN6thrust24THRUST_300001_SM_1000_NS6detail15normal_iteratorINSD_10device_ptrIiEEEEyS9_iNS7_10__identityEEEvT0_PT3_T1_NS0_13GridEvenShareISN_EET2_T4_E12temp_storage+16];
	add.s32 	%r454, %r452, %r453;
	ld.shared.u32 	%r455, [_ZZN3cub18CUB_300001_SM_10006detail6reduce18DeviceReduceKernelINS2_10policy_hubIiyN4cuda3std3__44plusIiEEE10Policy1000EN6thrust24THRUST_300001_SM_1000_NS6detail15normal_iteratorINSD_10device_ptrIiEEEEyS9_iNS7_10__identityEEEvT0_PT3_T1_NS0_13GridEvenShareISN_EET2_T4_E12temp_storage+20];
	add.s32 	%r456, %r454, %r455;
	ld.shared.u32 	%r457, [_ZZN3cub18CUB_300001_SM_10006detail6reduce18DeviceReduceKernelINS2_10policy_hubIiyN4cuda3std3__44plusIiEEE10Policy1000EN6thrust24THRUST_300001_SM_1000_NS6detail15normal_iteratorINSD_10device_ptrIiEEEEyS9_iNS7_10__identityEEEvT0_PT3_T1_NS0_13GridEvenShareISN_EET2_T4_E12temp_storage+24];
	add.s32 	%r458, %r456, %r457;
	ld.shared.u32 	%r459, [_ZZN3cub18CUB_300001_SM_10006detail6reduce18DeviceReduceKernelINS2_10policy_hubIiyN4cuda3std3__44plusIiEEE10Policy1000EN6thrust24THRUST_300001_SM_1000_NS6detail15normal_iteratorINSD_10device_ptrIiEEEEyS9_iNS7_10__identityEEEvT0_PT3_T1_NS0_13GridEvenShareISN_EET2_T4_E12temp_storage+28];
	add.s32 	%r460, %r458, %r459;
	ld.shared.u32 	%r461, [_ZZN3cub18CUB_300001_SM_10006detail6reduce18DeviceReduceKernelINS2_10policy_hubIiyN4cuda3std3__44plusIiEEE10Policy1000EN6thrust24THRUST_300001_SM_1000_NS6detail15normal_iteratorINSD_10device_ptrIiEEEEyS9_iNS7_10__identityEEEvT0_PT3_T1_NS0_13GridEvenShareISN_EET2_T4_E12temp_storage+32];
	add.s32 	%r462, %r460, %r461;
	ld.shared.u32 	%r463, [_ZZN3cub18CUB_300001_SM_10006detail6reduce18DeviceReduceKernelINS2_10policy_hubIiyN4cuda3std3__44plusIiEEE10Policy1000EN6thrust24THRUST_300001_SM_1000_NS6detail15normal_iteratorINSD_10device_ptrIiEEEEyS9_iNS7_10__identityEEEvT0_PT3_T1_NS0_13GridEvenShareISN_EET2_T4_E12temp_storage+36];
	add.s32 	%r501, %r462, %r463;
	bra.uni 	$L__BB8_46;
$L__BB8_21:
	// begin inline asm
	mov.u32 %r353, %laneid;
	// end inline asm
	and.b32  	%r379, %r5, 992;
	add.s32 	%r380, %r379, 32;
	setp.gt.s32 	%p34, %r380, %r4;
	not.b32 	%r381, %r379;
	add.s32 	%r382, %r4, %r381;
	selp.b32 	%r377, %r382, 31, %p34;
	mov.b32 	%r356, 1;
	mov.b32 	%r378, -1;
	// begin inline asm
	shfl.sync.down.b32 %r354, %r482, %r356, %r377, %r378;
	// end inline asm
	setp.lt.s32 	%p35, %r353, %r377;
	selp.b32 	%r383, %r354, 0, %p35;
	add.s32 	%r360, %r383, %r482;
	mov.b32 	%r361, 2;
	// begin inline asm
	shfl.sync.down.b32 %r359, %r360, %r361, %r377, %r378;
	// end inline asm
	add.s32 	%r384, %r353, 2;
	setp.gt.s32 	%p36, %r384, %r377;
	selp.b32 	%r385, 0, %r359, %p36;
	add.s32 	%r365, %r360, %r385;
	mov.b32 	%r366, 4;
	// begin inline asm
	shfl.sync.down.b32 %r364, %r365, %r366, %r377, %r378;
	// end inline asm
	add.s32 	%r386, %r353, 4;
	setp.gt.s32 	%p37, %r386, %r377;
	selp.b32 	%r387, 0, %r364, %p37;
	add.s32 	%r370, %r365, %r387;
	mov.b32 	%r371, 8;
	// begin inline asm
	shfl.sync.down.b32 %r369, %r370, %r371, %r377, %r378;
	// end inline asm
	add.s32 	%r388, %r353, 8;
	setp.gt.s32 	%p38, %r388, %r377;
	selp.b32 	%r389, 0, %r369, %p38;
	add.s32 	%r375, %r370, %r389;
	mov.b32 	%r376, 16;
	// begin inline asm
	shfl.sync.down.b32 %r374, %r375, %r376, %r377, %r378;
	// end inline asm
	add.s32 	%r390, %r353, 16;
	setp.gt.s32 	%p39, %r390, %r377;
	selp.b32 	%r391, 0, %r374, %p39;
	add.s32 	%r501, %r375, %r391;
	setp.ne.s32 	%p40, %r353, 0;
	@%p40 bra 	$L__BB8_23;
	shr.u32 	%r392, %r5, 3;
	and.b32  	%r393, %r392, 124;
	mov.u32 	%r394, _ZZN3cub18CUB_300001_SM_10006detail6reduce18DeviceReduceKernelINS2_10policy_hubIiyN4cuda3std3__44plusIiEEE10Policy1000EN6thrust24THRUST_300001_SM_1000_NS6detail15normal_iteratorINSD_10device_ptrIiEEEEyS9_iNS7_10__identityEEEvT0_PT3_T1_NS0_13GridEvenShareISN_EET2_T4_E12temp_storage;
	add.s32 	%r395, %r394, %r393;
	st.shared.u32 	[%r395+8], %r501;
$L__BB8_23:
	bar.sync 	0;
	setp.ne.s32 	%p41, %r5, 0;
	@%p41 bra 	$L__BB8_46;
	setp.gt.s32 	%p42, %r4, 32;
	ld.shared.u32 	%r396, [_ZZN3cub18CUB_300001_SM_10006detail6reduce18DeviceReduceKernelINS2_10policy_hubIiyN4cuda3std3__44plusIiEEE10Policy1000EN6thrust24THRUST_300001_SM_1000_NS6detail15normal_iteratorINSD_10device_ptrIiEEEEyS9_iNS7_10__identityEEEvT0_PT3_T1_NS0_13GridEvenShareISN_EET2_T4_E12temp_storage+12];
	selp.b32 	%r397, %r396, 0, %p42;
	add.s32 	%r398, %r397, %r501;
	setp.gt.s32 	%p43, %r4, 64;
	ld.shared.u32 	%r399, [_ZZN3cub18CUB_300001_SM_10006detail6reduce18DeviceReduceKernelINS2_10policy_hubIiyN4cuda3std3__44plusIiEEE10Policy1000EN6thrust24THRUST_300001_SM_1000_NS6detail15normal_iteratorINSD_10device_ptrIiEEEEyS9_iNS7_10__identityEEEvT0_PT3_T1_NS0_13GridEvenShareISN_EET2_T4_E12temp_storage+16];
	selp.b32 	%r400, %r399, 0, %p43;
	add.s32 	%r401, %r398, %r400;
	setp.gt.s32 	%p44, %r4, 96;
	ld.shared.u32 	%r402, [_ZZN3cub18CUB_300001_SM_10006detail6reduce18DeviceReduceKernelINS2_10policy_hubIiyN4cuda3std3__44plusIiEEE10Policy1000EN6thrust24THRUST_300001_SM_1000_NS6detail15normal_iteratorINSD_10device_ptrIiEEEEyS9_iNS7_10__identityEEEvT0_PT3_T1_NS0_13GridEvenShareISN_EET2_T4_E12temp_storage+20];
	selp.b32 	%r403, %r402, 0, %p44;
	add.s32 	%r404, %r401, %r403;
	setp.gt.s32 	%p45, %r4, 128;
	ld.shared.u32 	%r405, [_ZZN3cub18CUB_300001_SM_10006detail6reduce18DeviceReduceKernelINS2_10policy_hubIiyN4cuda3std3__44plusIiEEE10Policy1000EN6thrust24THRUST_300001_SM_1000_NS6detail15normal_iteratorINSD_10device_ptrIiEEEEyS9_iNS7_10__identityEEEvT0_PT3_T1_NS0_13GridEvenShareISN_EET2_T4_E12temp_storage+24];
	selp.b32 	%r406, %r405, 0, %p45;
	add.s32 	%r407, %r404, %r406;
	setp.gt.s32 	%p46, %r4, 160;
	ld.shared.u32 	%r408, [_ZZN3cub18CUB_300001_SM_10006detail6reduce18DeviceReduceKernelINS2_10policy_hubIiyN4cuda3std3__44plusIiEEE10Policy1000EN6thrust24THRUST_300001_SM_1000_NS6detail15normal_iteratorINSD_10device_ptrIiEEEEyS9_iNS7_10__identityEEEvT0_PT3_T1_NS0_13GridEvenShareISN_EET2_T4_E12temp_storage+28];
	selp.b32 	%r409, %r408, 0, %p46;
	add.s32 	%r410, %r407, %r409;
	setp.gt.s32 	%p47, %r4, 192;
	ld.shared.u32 	%r411, [_ZZN3cub18CUB_300001_SM_10006detail6reduce18DeviceReduceKernelINS2_10policy_hubIiyN4cuda3std3__44plusIiEEE10Policy1000EN6thrust24THRUST_300001_SM_1000_NS6detail15normal_iteratorINSD_10device_ptrIiEEEEyS9_iNS7_10__identityEEEvT0_PT3_T1_NS0_13GridEvenShareISN_EET2_T4_E12temp_storage+32];
	selp.b32 	%r412, %r411, 0, %p47;
	add.s32 	%r413, %r410, %r412;
	setp.gt.s32 	%p48, %r4, 224;
	ld.shared.u32 	%r414, [_ZZN3cub18CUB_300001_SM_10006detail6reduce18DeviceReduceKernelINS2_10policy_hubIiyN4cuda3std3__44plusIiEEE10Policy1000EN6thrust24THRUST_300001_SM_1000_NS6detail15normal_iteratorINSD_10device_ptrIiEEEEyS9_iNS7_10__identityEEEvT0_PT3_T1_NS0_13GridEvenShareISN_EET2_T4_E12temp_storage+36];
	selp.b32 	%r415, %r414, 0, %p48;
	add.s32 	%r501, %r413, %r415;
	bra.uni 	$L__BB8_46;
$L__BB8_25:
	cvt.u32.u64 	%r90, %rd4;
	mov.u32 	%r46, %tid.x;
	add.s32 	%r91, %r46, %r90;
	mul.wide.u32 	%rd26, %r91, 4;
	add.s64 	%rd27, %rd2, %rd26;
	ld.global.u32 	%r92, [%rd27];
	ld.global.u32 	%r93, [%rd27+1024];
	ld.global.u32 	%r94, [%rd27+2048];
	ld.global.u32 	%r95, [%rd27+3072];
	ld.global.u32 	%r96, [%rd27+4096];
	ld.global.u32 	%r97, [%rd27+5120];
	ld.global.u32 	%r98, [%rd27+6144];
	ld.global.u32 	%r99, [%rd27+7168];
	ld.global.u32 	%r100, [%rd27+8192];
	ld.global.u32 	%r101, [%rd27+9216];
	ld.global.u32 	%r102, [%rd27+10240];
	ld.global.u32 	%r103, [%rd27+11264];
	ld.global.u32 	%r104, [%rd27+12288];
	ld.global.u32 	%r105, [%rd27+13312];
	ld.global.u32 	%r106, [%rd27+14336];
	ld.global.u32 	%r107, [%rd27+15360];
	add.s32 	%r108, %r93, %r92;
	add.s32 	%r109, %r94, %r108;
	add.s32 	%r110, %r95, %r109;
	add.s32 	%r111, %r96, %r110;
	add.s32 	%r112, %r97, %r111;
	add.s32 	%r113, %r98, %r112;
	add.s32 	%r114, %r99, %r113;
	add.s32 	%r115, %r100, %r114;
	add.s32 	%r116, %r101, %r115;
	add.s32 	%r117, %r102, %r116;
	add.s32 	%r118, %r103, %r117;
	add.s32 	%r119, %r104, %r118;
	add.s32 	%r120, %r105, %r119;
	add.s32 	%r121, %r106, %r120;
	add.s32 	%r500, %r107, %r121;
	setp.lt.u64 	%p2, %rd5, %rd3;
	@%p2 bra 	$L__BB8_42;
	cvt.u32.u64 	%r123, %rd3;
	cvt.u64.u32 	%rd28, %r46;
	add.s64 	%rd74, %rd4, %rd3;
	cvt.u32.u64 	%r48, %rd1;
	not.b32 	%r125, %r46;
	add.s32 	%r126, %r125, %r48;
	sub.s32 	%r127, %r126, %r123;
	sub.s32 	%r483, %r127, %r90;
	add.s64 	%rd29, %rd74, %rd28;
	shl.b64 	%rd30, %rd29, 2;
	add.s64 	%rd31, %rd30, %rd2;
	add.s64 	%rd73, %rd31, 8192;
	mov.b32 	%r484, 0;
	shl.b32 	%r128, %r1, 12;
	mov.u64 	%rd75, %rd4;
$L__BB8_27:
	cvt.s64.s32 	%rd15, %r128;
	add.s64 	%rd75, %rd75, %rd15;
	add.s64 	%rd32, %rd1, -4096;
	setp.gt.u64 	%p3, %rd75, %rd32;
	@%p3 bra 	$L__BB8_29;
	shl.b32 	%r129, %r1, 12;
	cvt.s64.s32 	%rd33, %r129;
	cvt.u64.u32 	%rd34, %r46;
	add.s64 	%rd35, %rd75, %rd34;
	shl.b64 	%rd36, %rd35, 2;
	add.s64 	%rd37, %rd2, %rd36;
	ld.global.u32 	%r130, [%rd37];
	ld.global.u32 	%r131, [%rd37+1024];
	ld.global.u32 	%r132, [%rd37+2048];
	ld.global.u32 	%r133, [%rd37+3072];
	ld.global.u32 	%r134, [%rd37+4096];
	ld.global.u32 	%r135, [%rd37+5120];
	ld.global.u32 	%r136, [%rd37+6144];
	ld.global.u32 	%r137, [%rd37+7168];
	ld.global.u32 	%r138, [%rd37+8192];
	ld.global.u32 	%r139, [%rd37+9216];
	ld.global.u32 	%r140, [%rd37+10240];
	ld.global.u32 	%r141, [%rd37+11264];
	ld.global.u32 	%r142, [%rd37+12288];
	ld.global.u32 	%r143, [%rd37+13312];
	ld.global.u32 	%r144, [%rd37+14336];
	ld.global.u32 	%r145, [%rd37+15360];
	add.s32 	%r146, %r130, %r500;
	add.s32 	%r147, %r131, %r146;
	add.s32 	%r148, %r132, %r147;
	add.s32 	%r149, %r133, %r148;
	add.s32 	%r150, %r134, %r149;
	add.s32 	%r151, %r135, %r150;
	add.s32 	%r152, %r136, %r151;
	add.s32 	%r153, %r137, %r152;
	add.s32 	%r154, %r138, %r153;
	add.s32 	%r155, %r139, %r154;
	add.s32 	%r156, %r140, %r155;
	add.s32 	%r157, %r141, %r156;
	add.s32 	%r158, %r142, %r157;
	add.s32 	%r159, %r143, %r158;
	add.s32 	%r160, %r144, %r159;
	add.s32 	%r500, %r145, %r160;
	sub.s64 	%rd38, %rd1, %rd75;
	setp.lt.u64 	%p4, %rd38, %rd33;
	add.s32 	%r484, %r484, 1;
	add.s64 	%rd74, %rd74, %rd33;
	sub.s32 	%r483, %r483, %r129;
	mul.wide.s32 	%rd39, %r129, 4;
	add.s64 	%rd73, %rd73, %rd39;
	@%p4 bra 	$L__BB8_42;
	bra.uni 	$L__BB8_27;
$L__BB8_29:
	setp.le.u64 	%p5, %rd1, %rd75;
	cvt.u32.u64 	%r161, %rd75;
	cvt.u32.u64 	%r162, %rd1;
	sub.s32 	%r163, %r162, %r161;
	setp.ge.s32 	%p6, %r46, %r163;
	or.pred  	%p7, %p5, %p6;
	@%p7 bra 	$L__BB8_42;
	cvt.u32.u64 	%r166, %rd15;
	cvt.u32.u64 	%r167, %rd4;
	not.b32 	%r168, %r46;
	add.s32 	%r169, %r168, %r48;
	add.s32 	%r170, %r166, %r167;
	sub.s32 	%r171, %r169, %r170;
	mul.lo.s32 	%r172, %r1, %r484;
	shl.b32 	%r173, %r172, 12;
	sub.s32 	%r174, %r171, %r173;
	shr.u32 	%r175, %r174, 8;
	add.s32 	%r56, %r175, 1;
	and.b32  	%r57, %r56, 15;
	setp.lt.u32 	%p8, %r174, 3840;
	mov.u32 	%r490, %r46;
	@%p8 bra 	$L__BB8_33;
	shr.u32 	%r176, %r483, 8;
	add.s32 	%r177, %r176, 1;
	and.b32  	%r178, %r177, 33554416;
	neg.s32 	%r486, %r178;
	mov.u32 	%r490, %r46;
$L__BB8_32:
	.pragma "nounroll";
	ld.global.u32 	%r179, [%rd73+-8192];
	add.s32 	%r180, %r179, %r500;
	ld.global.u32 	%r181, [%rd73+-7168];
	add.s32 	%r182, %r181, %r180;
	ld.global.u32 	%r183, [%rd73+-6144];
	add.s32 	%r184, %r183, %r182;
	ld.global.u32 	%r185, [%rd73+-5120];
	add.s32 	%r186, %r185, %r184;
	ld.global.u32 	%r187, [%rd73+-4096];
	add.s32 	%r188, %r187, %r186;
	ld.global.u32 	%r189, [%rd73+-3072];
	add.s32 	%r190, %r189, %r188;
	ld.global.u32 	%r191, [%rd73+-2048];
	add.s32 	%r192, %r191, %r190;
	ld.global.u32 	%r193, [%rd73+-1024];
	add.s32 	%r194, %r193, %r192;
	ld.global.u32 	%r195, [%rd73];
	add.s32 	%r196, %r195, %r194;
	ld.global.u32 	%r197, [%rd73+1024];
	add.s32 	%r198, %r197, %r196;
	ld.global.u32 	%r199, [%rd73+2048];
	add.s32 	%r200, %r199, %r198;
	ld.global.u32 	%r201, [%rd73+3072];
	add.s32 	%r202, %r201, %r200;
	ld.global.u32 	%r203, [%rd73+4096];
	add.s32 	%r204, %r203, %r202;
	ld.global.u32 	%r205, [%rd73+5120];
	add.s32 	%r206, %r205, %r204;
	ld.global.u32 	%r207, [%rd73+6144];
	add.s32 	%r208, %r207, %r206;
	ld.global.u32 	%r209, [%rd73+7168];
	add.s32 	%r500, %r209, %r208;
	add.s32 	%r490, %r490, 4096;
	add.s32 	%r486, %r486, 16;
	add.s64 	%rd73, %rd73, 16384;
	setp.ne.s32 	%p9, %r486, 0;
	@%p9 bra 	$L__BB8_32;
$L__BB8_33:
	setp.eq.s32 	%p10, %r57, 0;
	@%p10 bra 	$L__BB8_42;
	and.b32  	%r68, %r56, 7;
	setp.lt.u32 	%p11, %r57, 8;
	@%p11 bra 	$L__BB8_36;
	cvt.u64.u32 	%rd40, %r490;
	add.s64 	%rd41, %rd75, %rd40;
	shl.b64 	%rd42, %rd41, 2;
	add.s64 	%rd43, %rd2, %rd42;
	ld.global.u32 	%r211, [%rd43];
	add.s32 	%r212, %r211, %r500;
	ld.global.u32 	%r213, [%rd43+1024];
	add.s32 	%r214, %r213, %r212;
	ld.global.u32 	%r215, [%rd43+2048];
	add.s32 	%r216, %r215, %r214;
	ld.global.u32 	%r217, [%rd43+3072];
	add.s32 	%r218, %r217, %r216;
	ld.global.u32 	%r219, [%rd43+4096];
	add.s32 	%r220, %r219, %r218;
	ld.global.u32 	%r221, [%rd43+5120];
	add.s32 	%r222, %r221, %r220;
	ld.global.u32 	%r223, [%rd43+6144];
	add.s32 	%r224, %r223, %r222;
	ld.global.u32 	%r225, [%rd43+7168];
	add.s32 	%r500, %r225, %r224;
	add.s32 	%r490, %r490, 2048;
$L__BB8_36:
	setp.eq.s32 	%p12, %r68, 0;
	@%p12 bra 	$L__BB8_42;
	setp.lt.u32 	%p13, %r68, 4;
	@%p13 bra 	$L__BB8_39;
	cvt.u64.u32 	%rd44, %r490;
	add.s64 	%rd45, %rd75, %rd44;
	shl.b64 	%rd46, %rd45, 2;
	add.s64 	%rd47, %rd2, %rd46;
	ld.global.u32 	%r227, [%rd47];
	add.s32 	%r228, %r227, %r500;
	ld.global.u32 	%r229, [%rd47+1024];
	add.s32 	%r230, %r229, %r228;
	ld.global.u32 	%r231, [%rd47+2048];
	add.s32 	%r232, %r231, %r230;
	ld.global.u32 	%r233, [%rd47+3072];
	add.s32 	%r500, %r233, %r232;
	add.s32 	%r490, %r490, 1024;
$L__BB8_39:
	and.b32  	%r234, %r56, 3;
	setp.eq.s32 	%p14, %r234, 0;
	@%p14 bra 	$L__BB8_42;
	cvt.u64.u32 	%rd48, %r490;
	add.s64 	%rd49, %rd48, %rd74;
	shl.b64 	%rd50, %rd49, 2;
	add.s64 	%rd77, %rd2, %rd50;
	cvt.u16.u32 	%rs1, %r483;
	shr.u16 	%rs2, %rs1, 8;
	add.s16 	%rs3, %rs2, 1;
	cvt.u32.u16 	%r235, %rs3;
	and.b32  	%r236, %r235, 3;
	neg.s32 	%r498, %r236;
$L__BB8_41:
	.pragma "nounroll";
	ld.global.u32 	%r237, [%rd77];
	add.s32 	%r500, %r237, %r500;
	add.s64 	%rd77, %rd77, 1024;
	add.s32 	%r498, %r498, 1;
	setp.ne.s32 	%p15, %r498, 0;
	@%p15 bra 	$L__BB8_41;
$L__BB8_42:
	// begin inline asm
	mov.u32 %r238, %laneid;
	// end inline asm
	mov.b32 	%r241, 1;
	mov.b32 	%r262, 31;
	mov.b32 	%r263, -1;
	// begin inline asm
	shfl.sync.down.b32 %r239, %r500, %r241, %r262, %r263;
	// end inline asm
	setp.gt.s32 	%p16, %r238, 30;
	selp.b32 	%r264, 0, %r239, %p16;
	add.s32 	%r245, %r264, %r500;
	mov.b32 	%r246, 2;
	// begin inline asm
	shfl.sync.down.b32 %r244, %r245, %r246, %r262, %r263;
	// end inline asm
	setp.gt.s32 	%p17, %r238, 29;
	selp.b32 	%r265, 0, %r244, %p17;
	add.s32 	%r250, %r245, %r265;
	mov.b32 	%r251, 4;
	// begin inline asm
	shfl.sync.down.b32 %r249, %r250, %r251, %r262, %r263;
	// end inline asm
	setp.gt.s32 	%p18, %r238, 27;
	selp.b32 	%r266, 0, %r249, %p18;
	add.s32 	%r255, %r250, %r266;
	mov.b32 	%r256, 8;
	// begin inline asm
	shfl.sync.down.b32 %r254, %r255, %r256, %r262, %r263;
	// end inline asm
	setp.gt.s32 	%p19, %r238, 23;
	selp.b32 	%r267, 0, %r254, %p19;
	add.s32 	%r260, %r255, %r267;
	mov.b32 	%r261, 16;
	// begin inline asm
	shfl.sync.down.b32 %r259, %r260, %r261, %r262, %r263;
	// end inline asm
	setp.gt.s32 	%p20, %r238, 15;
	selp.b32 	%r268, 0, %r259, %p20;
	add.s32 	%r501, %r260, %r268;
	setp.ne.s32 	%p21, %r238, 0;
	@%p21 bra 	$L__BB8_44;
	shr.u32 	%r269, %r46, 3;
	and.b32  	%r270, %r269, 124;
	mov.u32 	%r271, _ZZN3cub18CUB_300001_SM_10006detail6reduce18DeviceReduceKernelINS2_10policy_hubIiyN4cuda3std3__44plusIiEEE10Policy1000EN6thrust24THRUST_300001_SM_1000_NS6detail15normal_iteratorINSD_10device_ptrIiEEEEyS9_iNS7_10__identityEEEvT0_PT3_T1_NS0_13GridEvenShareISN_EET2_T4_E12temp_storage;
	add.s32 	%r272, %r271, %r270;
	st.shared.u32 	[%r272+8], %r501;
$L__BB8_44:
	bar.sync 	0;
	setp.ne.s32 	%p22, %r46, 0;
	@%p22 bra 	$L__BB8_46;
	ld.shared.u32 	%r273, [_ZZN3cub18CUB_300001_SM_10006detail6reduce18DeviceReduceKernelINS2_10policy_hubIiyN4cuda3std3__44plusIiEEE10Policy1000EN6thrust24THRUST_300001_SM_1000_NS6detail15normal_iteratorINSD_10device_ptrIiEEEEyS9_iNS7_10__identityEEEvT0_PT3_T1_NS0_13GridEvenShareISN_EET2_T4_E12temp_storage+12];
	add.s32 	%r274, %r273, %r501;
	ld.shared.u32 	%r275, [_ZZN3cub18CUB_300001_SM_10006detail6reduce18DeviceReduceKernelINS2_10policy_hubIiyN4cuda3std3__44plusIiEEE10Policy1000EN6thrust24THRUST_300001_SM_1000_NS6detail15normal_iteratorINSD_10device_ptrIiEEEEyS9_iNS7_10__identityEEEvT0_PT3_T1_NS0_13GridEvenShareISN_EET2_T4_E12temp_storage+16];
	add.s32 	%r276, %r274, %r275;
	ld.shared.u32 	%r277, [_ZZN3cub18CUB_300001_SM_10006detail6reduce18DeviceReduceKernelINS2_10policy_hubIiyN4cuda3std3__44plusIiEEE10Policy1000EN6thrust24THRUST_300001_SM_1000_NS6detail15normal_iteratorINSD_10device_ptrIiEEEEyS9_iNS7_10__identityEEEvT0_PT3_T1_NS0_13GridEvenShareISN_EET2_T4_E12temp_storage+20];
	add.s32 	%r278, %r276, %r277;
	ld.shared.u32 	%r279, [_ZZN3cub18CUB_300001_SM_10006detail6reduce18DeviceReduceKernelINS2_10policy_hubIiyN4cuda3std3__44plusIiEEE10Policy1000EN6thrust24THRUST_300001_SM_1000_NS6detail15normal_iteratorINSD_10device_ptrIiEEEEyS9_iNS7_10__identityEEEvT0_PT3_T1_NS0_13GridEvenShareISN_EET2_T4_E12temp_storage+24];
	add.s32 	%r280, %r278, %r279;
	ld.shared.u32 	%r281, [_ZZN3cub18CUB_300001_SM_10006detail6reduce18DeviceReduceKernelINS2_10policy_hubIiyN4cuda3std3__44plusIiEEE10Policy1000EN6thrust24THRUST_300001_SM_1000_NS6detail15normal_iteratorINSD_10device_ptrIiEEEEyS9_iNS7_10__identityEEEvT0_PT3_T1_NS0_13GridEvenShareISN_EET2_T4_E12temp_storage+28];
	add.s32 	%r282, %r280, %r281;
	ld.shared.u32 	%r283, [_ZZN3cub18CUB_300001_SM_10006detail6reduce18DeviceReduceKernelINS2_10policy_hubIiyN4cuda3std3__44plusIiEEE10Policy1000EN6thrust24THRUST_300001_SM_1000_NS6detail15normal_iteratorINSD_10device_ptrIiEEEEyS9_iNS7_10__identityEEEvT0_PT3_T1_NS0_13GridEvenShareISN_EET2_T4_E12temp_storage+32];
	add.s32 	%r284, %r282, %r283;
	ld.shared.u32 	%r285, [_ZZN3cub18CUB_300001_SM_10006detail6reduce18DeviceReduceKernelINS2_10policy_hubIiyN4cuda3std3__44plusIiEEE10Policy1000EN6thrust24THRUST_300001_SM_1000_NS6detail15normal_iteratorINSD_10device_ptrIiEEEEyS9_iNS7_10__identityEEEvT0_PT3_T1_NS0_13GridEvenShareISN_EET2_T4_E12temp_storage+36];
	add.s32 	%r501, %r284, %r285;
$L__BB8_46:
	mov.u32 	%r464, %tid.x;
	setp.ne.s32 	%p56, %r464, 0;
	@%p56 bra 	$L__BB8_48;
	ld.param.u64 	%rd71, [_ZN3cub18CUB_300001_SM_10006detail6reduce18DeviceReduceKernelINS2_10policy_hubIiyN4cuda3std3__44plusIiEEE10Policy1000EN6thrust24THRUST_300001_SM_1000_NS6detail15normal_iteratorINSD_10device_ptrIiEEEEyS9_iNS7_10__identityEEEvT0_PT3_T1_NS0_13GridEvenShareISN_EET2_T4__param_1];
	cvta.to.global.u64 	%rd68, %rd71;
	mul.wide.u32 	%rd69, %r2, 4;
	add.s64 	%rd70, %rd68, %rd69;
	st.global.u32 	[%rd70], %r501;
$L__BB8_48:
	ret;

}
	// .globl	_ZN3cub18CUB_300001_SM_10006detail6reduce28DeviceReduceSingleTileKernelINS2_10policy_hubIiyN4cuda3std3__44plusIiEEE10Policy1000EPiSC_iS9_iiNS7_10__identityEEEvT0_T1_T2_T3_T4_T6_
.visible .entry _ZN3cub18CUB_300001_SM_10006detail6reduce28DeviceReduceSingleTileKernelINS2_10policy_hubIiyN4cuda3std3__44plusIiEEE10Policy1000EPiSC_iS9_iiNS7_10__identityEEEvT0_T1_T2_T3_T4_T6_(
	.param .u64 .ptr .align 1 _ZN3cub18CUB_300001_SM_10006detail6reduce28DeviceReduceSingleTileKernelINS2_10policy_hubIiyN4cuda3std3__44plusIiEEE10Policy1000EPiSC_iS9_iiNS7_10__identityEEEvT0_T1_T2_T3_T4_T6__param_0,
	.param .u64 .ptr .align 1 _ZN3cub18CUB_300001_SM_10006detail6reduce28DeviceReduceSingleTileKernelINS2_10policy_hubIiyN4cuda3std3__44plusIiEEE10Policy1000EPiSC_iS9_iiNS7_10__identityEEEvT0_T1_T2_T3_T4_T6__param_1,
	.param .u32 _ZN3cub18CUB_300001_SM_10006detail6reduce28DeviceReduceSingleTileKernelINS2_10policy_hubIiyN4cuda3std3__44plusIiEEE10Policy1000EPiSC_iS9_iiNS7_10__identityEEEvT0_T1_T2_T3_T4_T6__param_2,
	.param .align 1 .b8 _ZN3cub18CUB_300001_SM_10006detail6reduce28DeviceReduceSingleTileKernelINS2_10policy_hubIiyN4cuda3std3__44plusIiEEE10Policy1000EPiSC_iS9_iiNS7_10__identityEEEvT0_T1_T2_T3_T4_T6__param_3[1],
	.param .u32 _ZN3cub18CUB_300001_SM_10006detail6reduce28DeviceReduceSingleTileKernelINS2_10policy_hubIiyN4cuda3std3__44plusIiEEE10Policy1000EPiSC_iS9_iiNS7_10__identityEEEvT0_T1_T2_T3_T4_T6__param_4,
	.param .align 1 .b8 _ZN3cub18CUB_300001_SM_10006detail6reduce28DeviceReduceSingleTileKernelINS2_10policy_hubIiyN4cuda3std3__44plusIiEEE10Policy1000EPiSC_iS9_iiNS7_10__identityEEEvT0_T1_T2_T3_T4_T6__param_5[1]
)
.maxntid 256
.minnctapersm 1
{
	.reg .pred 	%p<97>;
	.reg .b32 	%r<687>;
	.reg .b64 	%rd<125>;
	// demoted variable
	.shared .align 4 .b8 _ZZN3cub18CUB_300001_SM_10006detail6reduce28DeviceReduceSingleTileKernelINS2_10policy_hubIiyN4cuda3std3__44plusIiEEE10Policy1000EPiSC_iS9_iiNS7_10__identityEEEvT0_T1_T2_T3_T4_T6_E12temp_storage[44];
	ld.param.u64 	%rd16, [_ZN3cub18CUB_300001_SM_10006detail6reduce28DeviceReduceSingleTileKernelINS2_10policy_hubIiyN4cuda3std3__44plusIiEEE10Policy1000EPiSC_iS9_iiNS7_10__identityEEEvT0_T1_T2_T3_T4_T6__param_0];
	ld.param.u64 	%rd17, [_ZN3cub18CUB_300001_SM_10006detail6reduce28DeviceReduceSingleTileKernelINS2_10policy_hubIiyN4cuda3std3__44plusIiEEE10Policy1000EPiSC_iS9_iiNS7_10__identityEEEvT0_T1_T2_T3_T4_T6__param_1];
	ld.param.u32 	%r120, [_ZN3cub18CUB_300001_SM_10006detail6reduce28DeviceReduceSingleTileKernelINS2_10policy_hubIiyN4cuda3std3__44plusIiEEE10Policy1000EPiSC_iS9_iiNS7_10__identityEEEvT0_T1_T2_T3_T4_T6__param_2];
	ld.param.u32 	%r121, [_ZN3cub18CUB_300001_SM_10006detail6reduce28DeviceReduceSingleTileKernelINS2_10policy_hubIiyN4cuda3std3__44plusIiEEE10Policy1000EPiSC_iS9_iiNS7_10__identityEEEvT0_T1_T2_T3_T4_T6__param_4];
	cvta.to.global.u64 	%rd1, %rd17;
	setp.ne.s32 	%p1, %r120, 0;
	@%p1 bra 	$L__BB9_3;
	mov.u32 	%r633, %tid.x;
	setp.ne.s32 	%p96, %r633, 0;
	@%p96 bra 	$L__BB9_74;
	st.global.u32 	[%rd1], %r121;
	bra.uni 	$L__BB9_74;
$L__BB9_3:
	and.b64  	%rd18, %rd16, 15;
	setp.ne.s64 	%p2, %rd18, 0;
	@%p2 bra 	$L__BB9_38;
	setp.gt.s32 	%p49, %r120, 4095;
	@%p49 bra 	$L__BB9_22;
	mov.u32 	%r1, %tid.x;
	setp.ge.s32 	%p66, %r1, %r120;
	mov.b32 	%r644, 0;
	mov.u32 	%r639, %r1;
	@%p66 bra 	$L__BB9_7;
	mul.wide.u32 	%rd113, %r1, 4;
	add.s64 	%rd112, %rd16, %rd113;
	// begin inline asm
	ld.global.nc.u32 %r644, [%rd112];
	// end inline asm
	add.s32 	%r639, %r1, 256;
$L__BB9_7:
	setp.ge.s32 	%p67, %r639, %r120;
	@%p67 bra 	$L__BB9_13;
	not.b32 	%r507, %r639;
	add.s32 	%r6, %r120, %r507;
	and.b32  	%r508, %r6, 768;
	setp.eq.s32 	%p68, %r508, 768;
	@%p68 bra 	$L__BB9_11;
	mul.wide.u32 	%rd114, %r639, 4;
	add.s64 	%rd121, %rd16, %rd114;
	shr.u32 	%r509, %r6, 8;
	add.s32 	%r510, %r509, 1;
	and.b32  	%r511, %r510, 3;
	neg.s32 	%r636, %r511;
$L__BB9_10:
	.pragma "nounroll";
	// begin inline asm
	ld.global.nc.u32 %r512, [%rd121];
	// end inline asm
	add.s32 	%r644, %r512, %r644;
	add.s32 	%r639, %r639, 256;
	add.s64 	%rd121, %rd121, 1024;
	add.s32 	%r636, %r636, 1;
	setp.ne.s32 	%p69, %r636, 0;
	@%p69 bra 	$L__BB9_10;
$L__BB9_11:
	setp.lt.u32 	%p70, %r6, 768;
	@%p70 bra 	$L__BB9_13;
$L__BB9_12:
	mul.wide.s32 	%rd120, %r639, 4;
	add.s64 	%rd116, %rd16, %rd120;
	// begin inline asm
	ld.global.nc.u32 %r513, [%rd116];
	// end inline asm
	add.s32 	%r517, %r513, %r644;
	add.s64 	%rd117, %rd116, 1024;
	// begin inline asm
	ld.global.nc.u32 %r514, [%rd117];
	// end inline asm
	add.s32 	%r518, %r514, %r517;
	add.s64 	%rd118, %rd116, 2048;
	// begin inline asm
	ld.global.nc.u32 %r515, [%rd118];
	// end inline asm
	add.s32 	%r519, %r515, %r518;
	add.s64 	%rd119, %rd116, 3072;
	// begin inline asm
	ld.global.nc.u32 %r516, [%rd119];
	// end inline asm
	add.s32 	%r644, %r516, %r519;
	add.s32 	%r639, %r639, 1024;
	setp.lt.s32 	%p71, %r639, %r120;
	@%p71 bra 	$L__BB9_12;
$L__BB9_13:
	setp.lt.s32 	%p72, %r120, 256;
	@%p72 bra 	$L__BB9_18;
	// begin inline asm
	mov.u32 %r583, %laneid;
	// end inline asm
	mov.b32 	%r586, 1;
	mov.b32 	%r607, 31;
	mov.b32 	%r608, -1;
	// begin inline asm
	shfl.sync.down.b32 %r584, %r644, %r586, %r607, %r608;
	// end inline asm
	setp.gt.s32 	%p88, %r583, 30;
	selp.b32 	%r609, 0, %r584, %p88;
	add.s32 	%r590, %r609, %r644;
	mov.b32 	%r591, 2;
	// begin inline asm
	shfl.sync.down.b32 %r589, %r590, %r591, %r607, %r608;
	// end inline asm
	setp.gt.s32 	%p89, %r583, 29;
	selp.b32 	%r610, 0, %r589, %p89;
	add.s32 	%r595, %r590, %r610;
	mov.b32 	%r596, 4;
	// begin inline asm
	shfl.sync.down.b32 %r594, %r595, %r596, %r607, %r608;
	// end inline asm
	setp.gt.s32 	%p90, %r583, 27;
	selp.b32 	%r611, 0, %r594, %p90;
	add.s32 	%r600, %r595, %r611;
	mov.b32 	%r601, 8;
	// begin inline asm
	shfl.sync.down.b32 %r599, %r600, %r601, %r607, %r608;
	// end inline asm
	setp.gt.s32 	%p91, %r583, 23;
	selp.b32 	%r612, 0, %r599, %p91;
	add.s32 	%r605, %r600, %r612;
	mov.b32 	%r606, 16;
	// begin inline asm
	shfl.sync.down.b32 %r604, %r605, %r606, %r607, %r608;
	// end inline asm
	setp.gt.s32 	%p92, %r583, 15;
	selp.b32 	%r613, 0, %r604, %p92;
	add.s32 	%r686, %r605, %r613;
	setp.ne.s32 	%p93, %r583, 0;
	@%p93 bra 	$L__BB9_16;
	shr.u32 	%r614, %r1, 3;
	and.b32  	%r615, %r614, 124;
	mov.u32 	%r616, _ZZN3cub18CUB_300001_SM_10006detail6reduce28DeviceReduceSingleTileKernelINS2_10policy_hubIiyN4cuda3std3__44plusIiEEE10Policy1000EPiSC_iS9_iiNS7_10__identityEEEvT0_T1_T2_T3_T4_T6_E12temp_storage;
	add.s32 	%r617, %r616, %r615;
	st.shared.u32 	[%r617+8], %r686;
$L__BB9_16:
	bar.sync 	0;
	setp.ne.s32 	%p94, %r1, 0;
	@%p94 bra 	$L__BB9_72;
	ld.shared.u32 	%r618, [_ZZN3cub18CUB_300001_SM_10006detail6reduce28DeviceReduceSingleTileKernelINS2_10policy_hubIiyN4cuda3std3__44plusIiEEE10Policy1000EPiSC_iS9_iiNS7_10__identityEEEvT0_T1_T2_T3_T4_T6_E12temp_storage+12];
	add.s32 	%r619, %r618, %r686;
	ld.shared.u32 	%r620, [_ZZN3cub18CUB_300001_SM_10006detail6reduce28DeviceReduceSingleTileKernelINS2_10policy_hubIiyN4cuda3std3__44plusIiEEE10Policy1000EPiSC_iS9_iiNS7_10__identityEEEvT0_T1_T2_T3_T4_T6_E12temp_storage+16];
	add.s32 	%r621, %r619, %r620;
	ld.shared.u32 	%r622, [_ZZN3cub18CUB_300001_SM_10006detail6reduce28DeviceReduceSingleTileKernelINS2_10policy_hubIiyN4cuda3std3__44plusIiEEE10Policy1000EPiSC_iS9_iiNS7_10__identityEEEvT0_T1_T2_T3_T4_T6_E12temp_storage+20];
	add.s32 	%r623, %r621, %r622;
	ld.shared.u32 	%r624, [_ZZN3cub18CUB_300001_SM_10006detail6reduce28DeviceReduceSingleTileKernelINS2_10policy_hubIiyN4cuda3std3__44plusIiEEE10Policy1000EPiSC_iS9_iiNS7_10__identityEEEvT0_T1_T2_T3_T4_T6_E12temp_storage+24];
	add.s32 	%r625, %r623, %r624;
	ld.shared.u32 	%r626, [_ZZN3cub18CUB_300001_SM_10006detail6reduce28DeviceReduceSingleTileKernelINS2_10policy_hubIiyN4cuda3std3__44plusIiEEE10Policy1000EPiSC_iS9_iiNS7_10__identityEEEvT0_T1_T2_T3_T4_T6_E12temp_storage+28];
	add.s32 	%r627, %r625, %r626;
	ld.shared.u32 	%r628, [_ZZN3cub18CUB_300001_SM_10006detail6reduce28DeviceReduceSingleTileKernelINS2_10policy_hubIiyN4cuda3std3__44plusIiEEE10Policy1000EPiSC_iS9_iiNS7_10__identityEEEvT0_T1_T2_T3_T4_T6_E12temp_storage+32];
	add.s32 	%r629, %r627, %r628;
	ld.shared.u32 	%r630, [_ZZN3cub18CUB_300001_SM_10006detail6reduce28DeviceReduceSingleTileKernelINS2_10policy_hubIiyN4cuda3std3__44plusIiEEE10Policy1000EPiSC_iS9_iiNS7_10__identityEEEvT0_T1_T2_T3_T4_T6_E12temp_storage+36];
	add.s32 	%r686, %r629, %r630;
	bra.uni 	$L__BB9_72;
$L__BB9_18:
	// begin inline asm
	mov.u32 %r520, %laneid;
	// end inline asm
	and.b32  	%r546, %r1, 992;
	add.s32 	%r547, %r546, 32;
	setp.gt.s32 	%p73, %r547, %r120;
	not.b32 	%r548, %r546;
	add.s32 	%r549, %r120, %r548;
	selp.b32 	%r544, %r549, 31, %p73;
	mov.b32 	%r523, 1;
	mov.b32 	%r545, -1;
	// begin inline asm
	shfl.sync.down.b32 %r521, %r644, %r523, %r544, %r545;
	// end inline asm
	setp.lt.s32 	%p74, %r520, %r544;
	selp.b32 	%r550, %r521, 0, %p74;
	add.s32 	%r527, %r550, %r644;
	mov.b32 	%r528, 2;
	// begin inline asm
	shfl.sync.down.b32 %r526, %r527, %r528, %r544, %r545;
	// end inline asm
	add.s32 	%r551, %r520, 2;
	setp.gt.s32 	%p75, %r551, %r544;
	selp.b32 	%r552, 0, %r526, %p75;
	add.s32 	%r532, %r527, %r552;
	mov.b32 	%r533, 4;
	// begin inline asm
	shfl.sync.down.b32 %r531, %r532, %r533, %r544, %r545;
	// end inline asm
	add.s32 	%r553, %r520, 4;
	setp.gt.s32 	%p76, %r553, %r544;
	selp.b32 	%r554, 0, %r531, %p76;
	add.s32 	%r537, %r532, %r554;
	mov.b32 	%r538, 8;
	// begin inline asm
	shfl.sync.down.b32 %r536, %r537, %r538, %r544, %r545;
	// end inline asm
	add.s32 	%r555, %r520, 8;
	setp.gt.s32 	%p77, %r555, %r544;
	selp.b32 	%r556, 0, %r536, %p77;
	add.s32 	%r542, %r537, %r556;
	mov.b32 	%r543, 16;
	// begin inline asm
	shfl.sync.down.b32 %r541, %r542, %r543, %r544, %r545;
	// end inline asm
	add.s32 	%r557, %r520, 16;
	setp.gt.s32 	%p78, %r557, %r544;
	selp.b32 	%r558, 0, %r541, %p78;
	add.s32 	%r686, %r542, %r558;
	setp.ne.s32 	%p79, %r520, 0;
	@%p79 bra 	$L__BB9_20;
	shr.u32 	%r559, %r1, 3;
	and.b32  	%r560, %r559, 124;
	mov.u32 	%r561, _ZZN3cub18CUB_300001_SM_10006detail6reduce28DeviceReduceSingleTileKernelINS2_10policy_hubIiyN4cuda3std3__44plusIiEEE10Policy1000EPiSC_iS9_iiNS7_10__identityEEEvT0_T1_T2_T3_T4_T6_E12temp_storage;
	add.s32 	%r562, %r561, %r560;
	st.shared.u32 	[%r562+8], %r686;
$L__BB9_20:
	bar.sync 	0;
	setp.ne.s32 	%p80, %r1, 0;
	@%p80 bra 	$L__BB9_72;
	setp.gt.s32 	%p81, %r120, 32;
	ld.shared.u32 	%r563, [_ZZN3cub18CUB_300001_SM_10006detail6reduce28DeviceReduceSingleTileKernelINS2_10policy_hubIiyN4cuda3std3__44plusIiEEE10Policy1000EPiSC_iS9_iiNS7_10__identityEEEvT0_T1_T2_T3_T4_T6_E12temp_storage+12];
	selp.b32 	%r564, %r563, 0, %p81;
	add.s32 	%r565, %r564, %r686;
	setp.gt.s32 	%p82, %r120, 64;
	ld.shared.u32 	%r566, [_ZZN3cub18CUB_300001_SM_10006detail6reduce28DeviceReduceSingleTileKernelINS2_10policy_hubIiyN4cuda3std3__44plusIiEEE10Policy1000EPiSC_iS9_iiNS7_10__identityEEEvT0_T1_T2_T3_T4_T6_E12temp_storage+16];
	selp.b32 	%r567, %r566, 0, %p82;
	add.s32 	%r568, %r565, %r567;
	setp.gt.s32 	%p83, %r120, 96;
	ld.shared.u32 	%r569, [_ZZN3cub18CUB_300001_SM_10006detail6reduce28DeviceReduceSingleTileKernelINS2_10policy_hubIiyN4cuda3std3__44plusIiEEE10Policy1000EPiSC_iS9_iiNS7_10__identityEEEvT0_T1_T2_T3_T4_T6_E12temp_storage+20];
	selp.b32 	%r570, %r569, 0, %p83;
	add.s32 	%r571, %r568, %r570;
	setp.gt.s32 	%p84, %r120, 128;
	ld.shared.u32 	%r572, [_ZZN3cub18CUB_300001_SM_10006detail6reduce28DeviceReduceSingleTileKernelINS2_10policy_hubIiyN4cuda3std3__44plusIiEEE10Policy1000EPiSC_iS9_iiNS7_10__identityEEEvT0_T1_T2_T3_T4_T6_E12temp_storage+24];
	selp.b32 	%r573, %r572, 0, %p84;
	add.s32 	%r574, %r571, %r573;
	setp.gt.s32 	%p85, %r120, 160;
	ld.shared.u32 	%r575, [_ZZN3cub18CUB_300001_SM_10006detail6reduce28DeviceReduceSingleTileKernelINS2_10policy_hubIiyN4cuda3std3__44plusIiEEE10Policy1000EPiSC_iS9_iiNS7_10__identityEEEvT0_T1_T2_T3_T4_T6_E12temp_storage+28];
	selp.b32 	%r576, %r575, 0, %p85;
	add.s32 	%r577, %r574, %r576;
	setp.gt.s32 	%p86, %r120, 192;
	ld.shared.u32 	%r578, [_ZZN3cub18CUB_300001_SM_10006detail6reduce28DeviceReduceSingleTileKernelINS2_10policy_hubIiyN4cuda3std3__44plusIiEEE10Policy1000EPiSC_iS9_iiNS7_10__identityEEEvT0_T1_T2_T3_T4_T6_E12temp_storage+32];
	selp.b32 	%r579, %r578, 0, %p86;
	add.s32 	%r580, %r577, %r579;
	setp.gt.s32 	%p87, %r120, 224;
	ld.shared.u32 	%r581, [_ZZN3cub18CUB_300001_SM_10006detail6reduce28DeviceReduceSingleTileKernelINS2_10policy_hubIiyN4cuda3std3__44plusIiEEE10Policy1000EPiSC_iS9_iiNS7_10__identityEEEvT0_T1_T2_T3_T4_T6_E12temp_storage+36];
	selp.b32 	%r582, %r581, 0, %p87;
	add.s32 	%r686, %r580, %r582;
	bra.uni 	$L__BB9_72;
$L__BB9_22:
	mov.u32 	%r26, %tid.x;
	shl.b32 	%r377, %r26, 2;
	mul.wide.u32 	%rd86, %r377, 4;
	add.s64 	%rd76, %rd16, %rd86;
	// begin inline asm
	ld.global.nc.v2.u64 {%rd74, %rd75}, [%rd76];
	// end inline asm
	mov.b64 	{%r378, %r379}, %rd75;
	mov.b64 	{%r380, %r381}, %rd74;
	add.s64 	%rd79, %rd76, 4096;
	// begin inline asm
	ld.global.nc.v2.u64 {%rd77, %rd78}, [%rd79];
	// end inline asm
	mov.b64 	{%r382, %r383}, %rd78;
	mov.b64 	{%r384, %r385}, %rd77;
	add.s64 	%rd82, %rd76, 8192;
	// begin inline asm
	ld.global.nc.v2.u64 {%rd80, %rd81}, [%rd82];
	// end inline asm
	mov.b64 	{%r386, %r387}, %rd81;
	mov.b64 	{%r388, %r389}, %rd80;
	add.s64 	%rd85, %rd76, 12288;
	// begin inline asm
	ld.global.nc.v2.u64 {%rd83, %rd84}, [%rd85];
	// end inline asm
	mov.b64 	{%r390, %r391}, %rd84;
	mov.b64 	{%r392, %r393}, %rd83;
	add.s32 	%r394, %r381, %r380;
	add.s32 	%r395, %r378, %r394;
	add.s32 	%r396, %r379, %r395;
	add.s32 	%r397, %r384, %r396;
	add.s32 	%r398, %r385, %r397;
	add.s32 	%r399, %r382, %r398;
	add.s32 	%r400, %r383, %r399;
	add.s32 	%r401, %r388, %r400;
	add.s32 	%r402, %r389, %r401;
	add.s32 	%r403, %r386, %r402;
	add.s32 	%r404, %r387, %r403;
	add.s32 	%r405, %r392, %r404;
	add.s32 	%r406, %r393, %r405;
	add.s32 	%r407, %r390, %r406;
	add.s32 	%r659, %r391, %r407;
	setp.lt.u32 	%p50, %r120, 8192;
	mov.b32 	%r648, 4096;
	@%p50 bra 	$L__BB9_26;
	add.s32 	%r28, %r120, -4096;
	mov.b32 	%r648, 4096;
$L__BB9_24:
	mul.wide.s32 	%rd99, %r648, 4;
	add.s64 	%rd89, %rd76, %rd99;
	// begin inline asm
	ld.global.nc.v2.u64 {%rd87, %rd88}, [%rd89];
	// end inline asm
	mov.b64 	{%r409, %r410}, %rd88;
	mov.b64 	{%r411, %r412}, %rd87;
	add.s64 	%rd92, %rd89, 4096;
	// begin inline asm
	ld.global.nc.v2.u64 {%rd90, %rd91}, [%rd92];
	// end inline asm
	mov.b64 	{%r413, %r414}, %rd91;
	mov.b64 	{%r415, %r416}, %rd90;
	add.s64 	%rd95, %rd89, 8192;
	// begin inline asm
	ld.global.nc.v2.u64 {%rd93, %rd94}, [%rd95];
	// end inline asm
	mov.b64 	{%r417, %r418}, %rd94;
	mov.b64 	{%r419, %r420}, %rd93;
	add.s64 	%rd98, %rd89, 12288;
	// begin inline asm
	ld.global.nc.v2.u64 {%rd96, %rd97}, [%rd98];
	// end inline asm
	mov.b64 	{%r421, %r422}, %rd97;
	mov.b64 	{%r423, %r424}, %rd96;
	add.s32 	%r425, %r411, %r659;
	add.s32 	%r426, %r412, %r425;
	add.s32 	%r427, %r409, %r426;
	add.s32 	%r428, %r410, %r427;
	add.s32 	%r429, %r415, %r428;
	add.s32 	%r430, %r416, %r429;
	add.s32 	%r431, %r413, %r430;
	add.s32 	%r432, %r414, %r431;
	add.s32 	%r433, %r419, %r432;
	add.s32 	%r434, %r420, %r433;
	add.s32 	%r435, %r417, %r434;
	add.s32 	%r436, %r418, %r435;
	add.s32 	%r437, %r423, %r436;
	add.s32 	%r438, %r424, %r437;
	add.s32 	%r439, %r421, %r438;
	add.s32 	%r659, %r422, %r439;
	sub.s32 	%r440, %r120, %r648;
	setp.lt.s32 	%p51, %r440, 4096;
	@%p51 bra 	$L__BB9_34;
	add.s32 	%r648, %r648, 4096;
	setp.le.s32 	%p52, %r648, %r28;
	@%p52 bra 	$L__BB9_24;
$L__BB9_26:
	setp.le.s32 	%p53, %r120, %r648;
	@%p53 bra 	$L__BB9_34;
	sub.s32 	%r35, %r120, %r648;
	setp.ge.s32 	%p54, %r26, %r35;
	@%p54 bra 	$L__BB9_34;
	not.b32 	%r442, %r26;
	add.s32 	%r443, %r120, %r442;
	sub.s32 	%r36, %r443, %r648;
	and.b32  	%r444, %r36, 768;
	setp.eq.s32 	%p55, %r444, 768;
	mov.u32 	%r653, %r26;
	@%p55 bra 	$L__BB9_31;
	add.s32 	%r650, %r26, %r648;
	shr.u32 	%r445, %r36, 8;
	add.s32 	%r446, %r445, 1;
	and.b32  	%r447, %r446, 3;
	neg.s32 	%r649, %r447;
	mov.u32 	%r653, %r26;
$L__BB9_30:
	.pragma "nounroll";
	mul.wide.u32 	%rd101, %r650, 4;
	add.s64 	%rd100, %rd16, %rd101;
	// begin inline asm
	ld.global.nc.u32 %r448, [%rd100];
	// end inline asm
	add.s32 	%r659, %r448, %r659;
	add.s32 	%r653, %r653, 256;
	add.s32 	%r650, %r650, 256;
	add.s32 	%r649, %r649, 1;
	setp.ne.s32 	%p56, %r649, 0;
	@%p56 bra 	$L__BB9_30;
$L__BB9_31:
	setp.lt.u32 	%p57, %r36, 768;
	@%p57 bra 	$L__BB9_34;
	cvt.u64.u32 	%rd102, %r653;
	cvt.u64.u32 	%rd103, %r648;
	add.s64 	%rd104, %rd102, %rd103;
	shl.b64 	%rd105, %rd104, 2;
	add.s64 	%rd106, %rd105, %rd16;
	add.s64 	%rd122, %rd106, 2048;
	add.s32 	%r656, %r653, %r648;
$L__BB9_33:
	mul.wide.u32 	%rd111, %r656, 4;
	add.s64 	%rd107, %rd16, %rd111;
	// begin inline asm
	ld.global.nc.u32 %r449, [%rd107];
	// end inline asm
	add.s32 	%r453, %r449, %r659;
	add.s64 	%rd108, %rd122, -1024;
	// begin inline asm
	ld.global.nc.u32 %r450, [%rd108];
	// end inline asm
	add.s32 	%r454, %r450, %r453;
	// begin inline asm
	ld.global.nc.u32 %r451, [%rd122];
	// end inline asm
	add.s32 	%r455, %r451, %r454;
	add.s64 	%rd110, %rd122, 1024;
	// begin inline asm
	ld.global.nc.u32 %r452, [%rd110];
	// end inline asm
	add.s32 	%r659, %r452, %r455;
	add.s32 	%r653, %r653, 1024;
	add.s64 	%rd122, %rd122, 4096;
	add.s32 	%r656, %r656, 1024;
	setp.lt.s32 	%p58, %r653, %r35;
	@%p58 bra 	$L__BB9_33;
$L__BB9_34:
	// begin inline asm
	mov.u32 %r456, %laneid;
	// end inline asm
	mov.b32 	%r459, 1;
	mov.b32 	%r480, 31;
	mov.b32 	%r481, -1;
	// begin inline asm
	shfl.sync.down.b32 %r457, %r659, %r459, %r480, %r481;
	// end inline asm
	setp.gt.s32 	%p59, %r456, 30;
	selp.b32 	%r482, 0, %r457, %p59;
	add.s32 	%r463, %r482, %r659;
	mov.b32 	%r464, 2;
	// begin inline asm
	shfl.sync.down.b32 %r462, %r463, %r464, %r480, %r481;
	// end inline asm
	setp.gt.s32 	%p60, %r456, 29;
	selp.b32 	%r483, 0, %r462, %p60;
	add.s32 	%r468, %r463, %r483;
	mov.b32 	%r469, 4;
	// begin inline asm
	shfl.sync.down.b32 %r467, %r468, %r469, %r480, %r481;
	// end inline asm
	setp.gt.s32 	%p61, %r456, 27;
	selp.b32 	%r484, 0, %r467, %p61;
	add.s32 	%r473, %r468, %r484;
	mov.b32 	%r474, 8;
	// begin inline asm
	shfl.sync.down.b32 %r472, %r473, %r474, %r480, %r481;
	// end inline asm
	setp.gt.s32 	%p62, %r456, 23;
	selp.b32 	%r485, 0, %r472, %p62;
	add.s32 	%r478, %r473, %r485;
	mov.b32 	%r479, 16;
	// begin inline asm
	shfl.sync.down.b32 %r477, %r478, %r479, %r480, %r481;
	// end inline asm
	setp.gt.s32 	%p63, %r456, 15;
	selp.b32 	%r486, 0, %r477, %p63;
	add.s32 	%r686, %r478, %r486;
	setp.ne.s32 	%p64, %r456, 0;
	@%p64 bra 	$L__BB9_36;
	shr.u32 	%r487, %r26, 3;
	and.b32  	%r488, %r487, 124;
	mov.u32 	%r489, _ZZN3cub18CUB_300001_SM_10006detail6reduce28DeviceReduceSingleTileKernelINS2_10policy_hubIiyN4cuda3std3__44plusIiEEE10Policy1000EPiSC_iS9_iiNS7_10__identityEEEvT0_T1_T2_T3_T4_T6_E12temp_storage;
	add.s32 	%r490, %r489, %r488;
	st.shared.u32 	[%r490+8], %r686;
$L__BB9_36:
	bar.sync 	0;
	setp.ne.s32 	%p65, %r26, 0;
	@%p65 bra 	$L__BB9_72;
	ld.shared.u32 	%r491, [_ZZN3cub18CUB_300001_SM_10006detail6reduce28DeviceReduceSingleTileKernelINS2_10policy_hubIiyN4cuda3std3__44plusIiEEE10Policy1000EPiSC_iS9_iiNS7_10__identityEEEvT0_T1_T2_T3_T4_T6_E12temp_storage+12];
	add.s32 	%r492, %r491, %r686;
	ld.shared.u32 	%r493, [_ZZN3cub18CUB_300001_SM_10006detail6reduce28DeviceReduceSingleTileKernelINS2_10policy_hubIiyN4cuda3std3__44plusIiEEE10Policy1000EPiSC_iS9_iiNS7_10__identityEEEvT0_T1_T2_T3_T4_T6_E12temp_storage+16];
	add.s32 	%r494, %r492, %r493;
	ld.shared.u32 	%r495, [_ZZN3cub18CUB_300001_SM_10006detail6reduce28DeviceReduceSingleTileKernelINS2_10policy_hubIiyN4cuda3std3__44plusIiEEE10Policy1000EPiSC_iS9_iiNS7_10__identityEEEvT0_T1_T2_T3_T4_T6_E12temp_storage+20];
	add.s32 	%r496, %r494, %r495;
	ld.shared.u32 	%r497, [_ZZN3cub18CUB_300001_SM_10006detail6reduce28DeviceReduceSingleTileKernelINS2_10policy_hubIiyN4cuda3std3__44plusIiEEE10Policy1000EPiSC_iS9_iiNS7_10__identityEEEvT0_T1_T2_T3_T4_T6_E12temp_storage+24];
	add.s32 	%r498, %r496, %r497;
	ld.shared.u32 	%r499, [_ZZN3cub18CUB_300001_SM_10006detail6reduce28DeviceReduceSingleTileKernelINS2_10policy_hubIiyN4cuda3std3__44plusIiEEE10Policy1000EPiSC_iS9_iiNS7_10__identityEEEvT0_T1_T2_T3_T4_T6_E12temp_storage+28];
	add.s32 	%r500, %r498, %r499;
	ld.shared.u32 	%r501, [_ZZN3cub18CUB_300001_SM_10006detail6reduce28DeviceReduceSingleTileKernelINS2_10policy_hubIiyN4cuda3std3__44plusIiEEE10Policy1000EPiSC_iS9_iiNS7_10__identityEEEvT0_T1_T2_T3_T4_T6_E12temp_storage+32];
	add.s32 	%r502, %r500, %r501;
	ld.shared.u32 	%r503, [_ZZN3cub18CUB_300001_SM_10006detail6reduce28DeviceReduceSingleTileKernelINS2_10policy_hubIiyN4cuda3std3__44plusIiEEE10Policy1000EPiSC_iS9_iiNS7_10__identityEEEvT0_T1_T2_T3_T4_T6_E12temp_storage+36];
	add.s32 	%r686, %r502, %r503;
	bra.uni 	$L__BB9_72;
$L__BB9_38:
	setp.gt.s32 	%p3, %r120, 4095;
	@%p3 bra 	$L__BB9_56;
	mov.u32 	%r60, %tid.x;
	setp.ge.s32 	%p20, %r60, %r120;
	mov.b32 	%r670, 0;
	mov.u32 	%r665, %r60;
	@%p20 bra 	$L__BB9_41;
	mul.wide.u32 	%rd66, %r60, 4;
	add.s64 	%rd65, %rd16, %rd66;
	// begin inline asm
	ld.global.nc.u32 %r670, [%rd65];
	// end inline asm
	add.s32 	%r665, %r60, 256;
$L__BB9_41:
	setp.ge.s32 	%p21, %r665, %r120;
	@%p21 bra 	$L__BB9_47;
	not.b32 	%r252, %r665;
	add.s32 	%r65, %r120, %r252;
	and.b32  	%r253, %r65, 768;
	setp.eq.s32 	%p22, %r253, 768;
	@%p22 bra 	$L__BB9_45;
	mul.wide.u32 	%rd67, %r665, 4;
	add.s64 	%rd123, %rd16, %rd67;
	shr.u32 	%r254, %r65, 8;
	add.s32 	%r255, %r254, 1;
	and.b32  	%r256, %r255, 3;
	neg.s32 	%r662, %r256;
$L__BB9_44:
	.pragma "nounroll";
	// begin inline asm
	ld.global.nc.u32 %r257, [%rd123];
	// end inline asm
	add.s32 	%r670, %r257, %r670;
	add.s32 	%r665, %r665, 256;
	add.s64 	%rd123, %rd123, 1024;
	add.s32 	%r662, %r662, 1;
	setp.ne.s32 	%p23, %r662, 0;
	@%p23 bra 	$L__BB9_44;
$L__BB9_45:
	setp.lt.u32 	%p24, %r65, 768;
	@%p24 bra 	$L__BB9_47;
$L__BB9_46:
	mul.wide.s32 	%rd73, %r665, 4;
	add.s64 	%rd69, %rd16, %rd73;
	// begin inline asm
	ld.global.nc.u32 %r258, [%rd69];
	// end inline asm
	add.s32 	%r262, %r258, %r670;
	add.s64 	%rd70, %rd69, 1024;
	// begin inline asm
	ld.global.nc.u32 %r259, [%rd70];
	// end inline asm
	add.s32 	%r263, %r259, %r262;
	add.s64 	%rd71, %rd69, 2048;
	// begin inline asm
	ld.global.nc.u32 %r260, [%rd71];
	// end inline asm
	add.s32 	%r264, %r260, %r263;
	add.s64 	%rd72, %rd69, 3072;
	// begin inline asm
	ld.global.nc.u32 %r261, [%rd72];
	// end inline asm
	add.s32 	%r670, %r261, %r264;
	add.s32 	%r665, %r665, 1024;
	setp.lt.s32 	%p25, %r665, %r120;
	@%p25 bra 	$L__BB9_46;
$L__BB9_47:
	setp.lt.s32 	%p26, %r120, 256;
	@%p26 bra 	$L__BB9_52;
	// begin inline asm
	mov.u32 %r328, %laneid;
	// end inline asm
	mov.b32 	%r331, 1;
	mov.b32 	%r352, 31;
	mov.b32 	%r353, -1;
	// begin inline asm
	shfl.sync.down.b32 %r329, %r670, %r331, %r352, %r353;
	// end inline asm
	setp.gt.s32 	%p42, %r328, 30;
	selp.b32 	%r354, 0, %r329, %p42;
	add.s32 	%r335, %r354, %r670;
	mov.b32 	%r336, 2;
	// begin inline asm
	shfl.sync.down.b32 %r334, %r335, %r336, %r352, %r353;
	// end inline asm
	setp.gt.s32 	%p43, %r328, 29;
	selp.b32 	%r355, 0, %r334, %p43;
	add.s32 	%r340, %r335, %r355;
	mov.b32 	%r341, 4;
	// begin inline asm
	shfl.sync.down.b32 %r339, %r340, %r341, %r352, %r353;
	// end inline asm
	setp.gt.s32 	%p44, %r328, 27;
	selp.b32 	%r356, 0, %r339, %p44;
	add.s32 	%r345, %r340, %r356;
	mov.b32 	%r346, 8;
	// begin inline asm
	shfl.sync.down.b32 %r344, %r345, %r346, %r352, %r353;
	// end inline asm
	setp.gt.s32 	%p45, %r328, 23;
	selp.b32 	%r357, 0, %r344, %p45;
	add.s32 	%r350, %r345, %r357;
	mov.b32 	%r351, 16;
	// begin inline asm
	shfl.sync.down.b32 %r349, %r350, %r351, %r352, %r353;
	// end inline asm
	setp.gt.s32 	%p46, %r328, 15;
	selp.b32 	%r358, 0, %r349, %p46;
	add.s32 	%r686, %r350, %r358;
	setp.ne.s32 	%p47, %r328, 0;
	@%p47 bra 	$L__BB9_50;
	shr.u32 	%r359, %r60, 3;
	and.b32  	%r360, %r359, 124;
	mov.u32 	%r361, _ZZN3cub18CUB_300001_SM_10006detail6reduce28DeviceReduceSingleTileKernelINS2_10policy_hubIiyN4cuda3std3__44plusIiEEE10Policy1000EPiSC_iS9_iiNS7_10__identityEEEvT0_T1_T2_T3_T4_T6_E12temp_storage;
	add.s32 	%r362, %r361, %r360;
	st.shared.u32 	[%r362+8], %r686;
$L__BB9_50:
	bar.sync 	0;
	setp.ne.s32 	%p48, %r60, 0;
	@%p48 bra 	$L__BB9_72;
	ld.shared.u32 	%r363, [_ZZN3cub18CUB_300001_SM_10006detail6reduce28DeviceReduceSingleTileKernelINS2_10policy_hubIiyN4cuda3std3__44plusIiEEE10Policy1000EPiSC_iS9_iiNS7_10__identityEEEvT0_T1_T2_T3_T4_T6_E12temp_storage+12];
	add.s32 	%r364, %r363, %r686;
	ld.shared.u32 	%r365, [_ZZN3cub18CUB_300001_SM_10006detail6reduce28DeviceReduceSingleTileKernelINS2_10policy_hubIiyN4cuda3std3__44plusIiEEE10Policy1000EPiSC_iS9_iiNS7_10__identityEEEvT0_T1_T2_T3_T4_T6_E12temp_storage+16];
	add.s32 	%r366, %r364, %r365;
	ld.shared.u32 	%r367, [_ZZN3cub18CUB_300001_SM_10006detail6reduce28DeviceReduceSingleTileKernelINS2_10policy_hubIiyN4cuda3std3__44plusIiEEE10Policy1000EPiSC_iS9_iiNS7_10__identityEEEvT0_T1_T2_T3_T4_T6_E12temp_storage+20];
	add.s32 	%r368, %r366, %r367;
	ld.shared.u32 	%r369, [_ZZN3cub18CUB_300001_SM_10006detail6reduce28DeviceReduceSingleTileKernelINS2_10policy_hubIiyN4cuda3std3__44plusIiEEE10Policy1000EPiSC_iS9_iiNS7_10__identityEEEvT0_T1_T2_T3_T4_T6_E12temp_storage+24];
	add.s32 	%r370, %r368, %r369;
	ld.shared.u32 	%r371, [_ZZN3cub18CUB_300001_SM_10006detail6reduce28DeviceReduceSingleTileKernelINS2_10policy_hubIiyN4cuda3std3__44plusIiEEE10Policy1000EPiSC_iS9_iiNS7_10__identityEEEvT0_T1_T2_T3_T4_T6_E12temp_storage+28];
	add.s32 	%r372, %r370, %r371;
	ld.shared.u32 	%r373, [_ZZN3cub18CUB_300001_SM_10006detail6reduce28DeviceReduceSingleTileKernelINS2_10policy_hubIiyN4cuda3std3__44plusIiEEE10Policy1000EPiSC_iS9_iiNS7_10__identityEEEvT0_T1_T2_T3_T4_T6_E12temp_storage+32];
	add.s32 	%r374, %r372, %r373;
	ld.shared.u32 	%r375, [_ZZN3cub18CUB_300001_SM_10006detail6reduce28DeviceReduceSingleTileKernelINS2_10policy_hubIiyN4cuda3std3__44plusIiEEE10Policy1000EPiSC_iS9_iiNS7_10__identityEEEvT0_T1_T2_T3_T4_T6_E12temp_storage+36];
	add.s32 	%r686, %r374, %r375;
	bra.uni 	$L__BB9_72;
$L__BB9_52:
	// begin inline asm
	mov.u32 %r265, %laneid;
	// end inline asm
	and.b32  	%r291, %r60, 992;
	add.s32 	%r292, %r291, 32;
	setp.gt.s32 	%p27, %r292, %r120;
	not.b32 	%r293, %r291;
	add.s32 	%r294, %r120, %r293;
	selp.b32 	%r289, %r294, 31, %p27;
	mov.b32 	%r268, 1;
	mov.b32 	%r290, -1;
	// begin inline asm
	shfl.sync.down.b32 %r266, %r670, %r268, %r289, %r290;
	// end inline asm
	setp.lt.s32 	%p28, %r265, %r289;
	selp.b32 	%r295, %r266, 0, %p28;
	add.s32 	%r272, %r295, %r670;
	mov.b32 	%r273, 2;
	// begin inline asm
	shfl.sync.down.b32 %r271, %r272, %r273, %r289, %r290;
	// end inline asm
	add.s32 	%r296, %r265, 2;
	setp.gt.s32 	%p29, %r296, %r289;
	selp.b32 	%r297, 0, %r271, %p29;
	add.s32 	%r277, %r272, %r297;
	mov.b32 	%r278, 4;
	// begin inline asm
	shfl.sync.down.b32 %r276, %r277, %r278, %r289, %r290;
	// end inline asm
	add.s32 	%r298, %r265, 4;
	setp.gt.s32 	%p30, %r298, %r289;
	selp.b32 	%r299, 0, %r276, %p30;
	add.s32 	%r282, %r277, %r299;
	mov.b32 	%r283, 8;
	// begin inline asm
	shfl.sync.down.b32 %r281, %r282, %r283, %r289, %r290;
	// end inline asm
	add.s32 	%r300, %r265, 8;
	setp.gt.s32 	%p31, %r300, %r289;
	selp.b32 	%r301, 0, %r281, %p31;
	add.s32 	%r287, %r282, %r301;
	mov.b32 	%r288, 16;
	// begin inline asm
	shfl.sync.down.b32 %r286, %r287, %r288, %r289, %r290;
	// end inline asm
	add.s32 	%r302, %r265, 16;
	setp.gt.s32 	%p32, %r302, %r289;
	selp.b32 	%r303, 0, %r286, %p32;
	add.s32 	%r686, %r287, %r303;
	setp.ne.s32 	%p33, %r265, 0;
	@%p33 bra 	$L__BB9_54;
	shr.u32 	%r304, %r60, 3;
	and.b32  	%r305, %r304, 124;
	mov.u32 	%r306, _ZZN3cub18CUB_300001_SM_10006detail6reduce28DeviceReduceSingleTileKernelINS2_10policy_hubIiyN4cuda3std3__44plusIiEEE10Policy1000EPiSC_iS9_iiNS7_10__identityEEEvT0_T1_T2_T3_T4_T6_E12temp_storage;
	add.s32 	%r307, %r306, %r305;
	st.shared.u32 	[%r307+8], %r686;
$L__BB9_54:
	bar.sync 	0;
	setp.ne.s32 	%p34, %r60, 0;
	@%p34 bra 	$L__BB9_72;
	setp.gt.s32 	%p35, %r120, 32;
	ld.shared.u32 	%r308, [_ZZN3cub18CUB_300001_SM_10006detail6reduce28DeviceReduceSingleTileKernelINS2_10policy_hubIiyN4cuda3std3__44plusIiEEE10Policy1000EPiSC_iS9_iiNS7_10__identityEEEvT0_T1_T2_T3_T4_T6_E12temp_storage+12];
	selp.b32 	%r309, %r308, 0, %p35;
	add.s32 	%r310, %r309, %r686;
	setp.gt.s32 	%p36, %r120, 64;
	ld.shared.u32 	%r311, [_ZZN3cub18CUB_300001_SM_10006detail6reduce28DeviceReduceSingleTileKernelINS2_10policy_hubIiyN4cuda3std3__44plusIiEEE10Policy1000EPiSC_iS9_iiNS7_10__identityEEEvT0_T1_T2_T3_T4_T6_E12temp_storage+16];
	selp.b32 	%r312, %r311, 0, %p36;
	add.s32 	%r313, %r310, %r312;
	setp.gt.s32 	%p37, %r120, 96;
	ld.shared.u32 	%r314, [_ZZN3cub18CUB_300001_SM_10006detail6reduce28DeviceReduceSingleTileKernelINS2_10policy_hubIiyN4cuda3std3__44plusIiEEE10Policy1000EPiSC_iS9_iiNS7_10__identityEEEvT0_T1_T2_T3_T4_T6_E12temp_storage+20];
	selp.b32 	%r315, %r314, 0, %p37;
	add.s32 	%r316, %r313, %r315;
	setp.gt.s32 	%p38, %r120, 128;
	ld.shared.u32 	%r317, [_ZZN3cub18CUB_300001_SM_10006detail6reduce28DeviceReduceSingleTileKernelINS2_10policy_hubIiyN4cuda3std3__44plusIiEEE10Policy1000EPiSC_iS9_iiNS7_10__identityEEEvT0_T1_T2_T3_T4_T6_E12temp_storage+24];
	selp.b32 	%r318, %r317, 0, %p38;
	add.s32 	%r319, %r316, %r318;
	setp.gt.s32 	%p39, %r120, 160;
	ld.shared.u32 	%r320, [_ZZN3cub18CUB_300001_SM_10006detail6reduce28DeviceReduceSingleTileKernelINS2_10policy_hubIiyN4cuda3std3__44plusIiEEE10Policy1000EPiSC_iS9_iiNS7_10__identityEEEvT0_T1_T2_T3_T4_T6_E12temp_storage+28];
	selp.b32 	%r321, %r320, 0, %p39;
	add.s32 	%r322, %r319, %r321;
	setp.gt.s32 	%p40, %r120, 192;
	ld.shared.u32 	%r323, [_ZZN3cub18CUB_300001_SM_10006detail6reduce28DeviceReduceSingleTileKernelINS2_10policy_hubIiyN4cuda3std3__44plusIiEEE10Policy1000EPiSC_iS9_iiNS7_10__identityEEEvT0_T1_T2_T3_T4_T6_E12temp_storage+32];
	selp.b32 	%r324, %r323, 0, %p40;
	add.s32 	%r325, %r322, %r324;
	setp.gt.s32 	%p41, %r120, 224;
	ld.shared.u32 	%r326, [_ZZN3cub18CUB_300001_SM_10006detail6reduce28DeviceReduceSingleTileKernelINS2_10policy_hubIiyN4cuda3std3__44plusIiEEE10Policy1000EPiSC_iS9_iiNS7_10__identityEEEvT0_T1_T2_T3_T4_T6_E12temp_storage+36];
	selp.b32 	%r327, %r326, 0, %p41;
	add.s32 	%r686, %r325, %r327;
	bra.uni 	$L__BB9_72;
$L__BB9_56:
	mov.u32 	%r85, %tid.x;
	mul.wide.u32 	%rd35, %r85, 4;
	add.s64 	%rd19, %rd16, %rd35;
	// begin inline asm
	ld.global.nc.u32 %r122, [%rd19];
	// end inline asm
	add.s64 	%rd20, %rd19, 1024;
	// begin inline asm
	ld.global.nc.u32 %r123, [%rd20];
	// end inline asm
	add.s64 	%rd21, %rd19, 2048;
	// begin inline asm
	ld.global.nc.u32 %r124, [%rd21];
	// end inline asm
	add.s64 	%rd22, %rd19, 3072;
	// begin inline asm
	ld.global.nc.u32 %r125, [%rd22];
	// end inline asm
	add.s64 	%rd23, %rd19, 4096;
	// begin inline asm
	ld.global.nc.u32 %r126, [%rd23];
	// end inline asm
	add.s64 	%rd24, %rd19, 5120;
	// begin inline asm
	ld.global.nc.u32 %r127, [%rd24];
	// end inline asm
	add.s64 	%rd25, %rd19, 6144;
	// begin inline asm
	ld.global.nc.u32 %r128, [%rd25];
	// end inline asm
	add.s64 	%rd26, %rd19, 7168;
	// begin inline asm
	ld.global.nc.u32 %r129, [%rd26];
	// end inline asm
	add.s64 	%rd27, %rd19, 8192;
	// begin inline asm
	ld.global.nc.u32 %r130, [%rd27];
	// end inline asm
	add.s64 	%rd28, %rd19, 9216;
	// begin inline asm
	ld.global.nc.u32 %r131, [%rd28];
	// end inline asm
	add.s64 	%rd29, %rd19, 10240;
	// begin inline asm
	ld.global.nc.u32 %r132, [%rd29];
	// end inline asm
	add.s64 	%rd30, %rd19, 11264;
	// begin inline asm
	ld.global.nc.u32 %r133, [%rd30];
	// end inline asm
	add.s64 	%rd31, %rd19, 12288;
	// begin inline asm
	ld.global.nc.u32 %r134, [%rd31];
	// end inline asm
	add.s64 	%rd32, %rd19, 13312;
	// begin inline asm
	ld.global.nc.u32 %r135, [%rd32];
	// end inline asm
	add.s64 	%rd33, %rd19, 14336;
	// begin inline asm
	ld.global.nc.u32 %r136, [%rd33];
	// end inline asm
	add.s64 	%rd34, %rd19, 15360;
	// begin inline asm
	ld.global.nc.u32 %r137, [%rd34];
	// end inline asm
	add.s32 	%r139, %r123, %r122;
	add.s32 	%r140, %r124, %r139;
	add.s32 	%r141, %r125, %r140;
	add.s32 	%r142, %r126, %r141;
	add.s32 	%r143, %r127, %r142;
	add.s32 	%r144, %r128, %r143;
	add.s32 	%r145, %r129, %r144;
	add.s32 	%r146, %r130, %r145;
	add.s32 	%r147, %r131, %r146;
	add.s32 	%r148, %r132, %r147;
	add.s32 	%r149, %r133, %r148;
	add.s32 	%r150, %r134, %r149;
	add.s32 	%r151, %r135, %r150;
	add.s32 	%r152, %r136, %r151;
	add.s32 	%r685, %r137, %r152;
	setp.lt.u32 	%p4, %r120, 8192;
	mov.b32 	%r674, 4096;
	@%p4 bra 	$L__BB9_60;
	add.s32 	%r87, %r120, -4096;
	mov.b32 	%r674, 4096;
$L__BB9_58:
	mul.wide.s32 	%rd52, %r674, 4;
	add.s64 	%rd36, %rd19, %rd52;
	// begin inline asm
	ld.global.nc.u32 %r154, [%rd36];
	// end inline asm
	add.s64 	%rd37, %rd36, 1024;
	// begin inline asm
	ld.global.nc.u32 %r155, [%rd37];
	// end inline asm
	add.s64 	%rd38, %rd36, 2048;
	// begin inline asm
	ld.global.nc.u32 %r156, [%rd38];
	// end inline asm
	add.s64 	%rd39, %rd36, 3072;
	// begin inline asm
	ld.global.nc.u32 %r157, [%rd39];
	// end inline asm
	add.s64 	%rd40, %rd36, 4096;
	// begin inline asm
	ld.global.nc.u32 %r158, [%rd40];
	// end inline asm
	add.s64 	%rd41, %rd36, 5120;
	// begin inline asm
	ld.global.nc.u32 %r159, [%rd41];
	// end inline asm
	add.s64 	%rd42, %rd36, 6144;
	// begin inline asm
	ld.global.nc.u32 %r160, [%rd42];
	// end inline asm
	add.s64 	%rd43, %rd36, 7168;
	// begin inline asm
	ld.global.nc.u32 %r161, [%rd43];
	// end inline asm
	add.s64 	%rd44, %rd36, 8192;
	// begin inline asm
	ld.global.nc.u32 %r162, [%rd44];
	// end inline asm
	add.s64 	%rd45, %rd36, 9216;
	// begin inline asm
	ld.global.nc.u32 %r163, [%rd45];
	// end inline asm
	add.s64 	%rd46, %rd36, 10240;
	// begin inline asm
	ld.global.nc.u32 %r164, [%rd46];
	// end inline asm
	add.s64 	%rd47, %rd36, 11264;
	// begin inline asm
	ld.global.nc.u32 %r165, [%rd47];
	// end inline asm
	add.s64 	%rd48, %rd36, 12288;
	// begin inline asm
	ld.global.nc.u32 %r166, [%rd48];
	// end inline asm
	add.s64 	%rd49, %rd36, 13312;
	// begin inline asm
	ld.global.nc.u32 %r167, [%rd49];
	// end inline asm
	add.s64 	%rd50, %rd36, 14336;
	// begin inline asm
	ld.global.nc.u32 %r168, [%rd50];
	// end inline asm
	add.s64 	%rd51, %rd36, 15360;
	// begin inline asm
	ld.global.nc.u32 %r169, [%rd51];
	// end inline asm
	add.s32 	%r170, %r154, %r685;
	add.s32 	%r171, %r155, %r170;
	add.s32 	%r172, %r156, %r171;
	add.s32 	%r173, %r157, %r172;
	add.s32 	%r174, %r158, %r173;
	add.s32 	%r175, %r159, %r174;
	add.s32 	%r176, %r160, %r175;
	add.s32 	%r177, %r161, %r176;
	add.s32 	%r178, %r162, %r177;
	add.s32 	%r179, %r163, %r178;
	add.s32 	%r180, %r164, %r179;
	add.s32 	%r181, %r165, %r180;
	add.s32 	%r182, %r166, %r181;
	add.s32 	%r183, %r167, %r182;
	add.s32 	%r184, %r168, %r183;
	add.s32 	%r685, %r169, %r184;
	sub.s32 	%r185, %r120, %r674;
	setp.lt.s32 	%p5, %r185, 4096;
	@%p5 bra 	$L__BB9_68;
	add.s32 	%r674, %r674, 4096;
	setp.le.s32 	%p6, %r674, %r87;
	@%p6 bra 	$L__BB9_58;
$L__BB9_60:
	setp.le.s32 	%p7, %r120, %r674;
	@%p7 bra 	$L__BB9_68;
	sub.s32 	%r94, %r120, %r674;
	setp.ge.s32 	%p8, %r85, %r94;
	@%p8 bra 	$L__BB9_68;
	not.b32 	%r187, %r85;
	add.s32 	%r188, %r120, %r187;
	sub.s32 	%r95, %r188, %r674;
	and.b32  	%r189, %r95, 768;
	setp.eq.s32 	%p9, %r189, 768;
	mov.u32 	%r679, %r85;
	@%p9 bra 	$L__BB9_65;
	add.s32 	%r676, %r85, %r674;
	shr.u32 	%r190, %r95, 8;
	add.s32 	%r191, %r190, 1;
	and.b32  	%r192, %r191, 3;
	neg.s32 	%r675, %r192;
	mov.u32 	%r679, %r85;
$L__BB9_64:
	.pragma "nounroll";
	mul.wide.u32 	%rd54, %r676, 4;
	add.s64 	%rd53, %rd16, %rd54;
	// begin inline asm
	ld.global.nc.u32 %r193, [%rd53];
	// end inline asm
	add.s32 	%r685, %r193, %r685;
	add.s32 	%r679, %r679, 256;
	add.s32 	%r676, %r676, 256;
	add.s32 	%r675, %r675, 1;
	setp.ne.s32 	%p10, %r675, 0;
	@%p10 bra 	$L__BB9_64;
$L__BB9_65:
	setp.lt.u32 	%p11, %r95, 768;
	@%p11 bra 	$L__BB9_68;
	cvt.u64.u32 	%rd55, %r679;
	cvt.u64.u32 	%rd56, %r674;
	add.s64 	%rd57, %rd55, %rd56;
	shl.b64 	%rd58, %rd57, 2;
	add.s64 	%rd59, %rd58, %rd16;
	add.s64 	%rd124, %rd59, 2048;
	add.s32 	%r682, %r679, %r674;
$L__BB9_67:
	mul.wide.u32 	%rd64, %r682, 4;
	add.s64 	%rd60, %rd16, %rd64;
	// begin inline asm
	ld.global.nc.u32 %r194, [%rd60];
	// end inline asm
	add.s32 	%r198, %r194, %r685;
	add.s64 	%rd61, %rd124, -1024;
	// begin inline asm
	ld.global.nc.u32 %r195, [%rd61];
	// end inline asm
	add.s32 	%r199, %r195, %r198;
	// begin inline asm
	ld.global.nc.u32 %r196, [%rd124];
	// end inline asm
	add.s32 	%r200, %r196, %r199;
	add.s64 	%rd63, %rd124, 1024;
	// begin inline asm
	ld.global.nc.u32 %r197, [%rd63];
	// end inline asm
	add.s32 	%r685, %r197, %r200;
	add.s32 	%r679, %r679, 1024;
	add.s64 	%rd124, %rd124, 4096;
	add.s32 	%r682, %r682, 1024;
	setp.lt.s32 	%p12, %r679, %r94;
	@%p12 bra 	$L__BB9_67;
$L__BB9_68:
	// begin inline asm
	mov.u32 %r201, %laneid;
	// end inline asm
	mov.b32 	%r204, 1;
	mov.b32 	%r225, 31;
	mov.b32 	%r226, -1;
	// begin inline asm
	shfl.sync.down.b32 %r202, %r685, %r204, %r225, %r226;
	// end inline asm
	setp.gt.s32 	%p13, %r201, 30;
	selp.b32 	%r227, 0, %r202, %p13;
	add.s32 	%r208, %r227, %r685;
	mov.b32 	%r209, 2;
	// begin inline asm
	shfl.sync.down.b32 %r207, %r208, %r209, %r225, %r226;
	// end inline asm
	setp.gt.s32 	%p14, %r201, 29;
	selp.b32 	%r228, 0, %r207, %p14;
	add.s32 	%r213, %r208, %r228;
	mov.b32 	%r214, 4;
	// begin inline asm
	shfl.sync.down.b32 %r212, %r213, %r214, %r225, %r226;
	// end inline asm
	setp.gt.s32 	%p15, %r201, 27;
	selp.b32 	%r229, 0, %r212, %p15;
	add.s32 	%r218, %r213, %r229;
	mov.b32 	%r219, 8;
	// begin inline asm
	shfl.sync.down.b32 %r217, %r218, %r219, %r225, %r226;
	// end inline asm
	setp.gt.s32 	%p16, %r201, 23;
	selp.b32 	%r230, 0, %r217, %p16;
	add.s32 	%r223, %r218, %r230;
	mov.b32 	%r224, 16;
	// begin inline asm
	shfl.sync.down.b32 %r222, %r223, %r224, %r225, %r226;
	// end inline asm
	setp.gt.s32 	%p17, %r201, 15;
	selp.b32 	%r231, 0, %r222, %p17;
	add.s32 	%r686, %r223, %r231;
	setp.ne.s32 	%p18, %r201, 0;
	@%p18 bra 	$L__BB9_70;
	shr.u32 	%r232, %r85, 3;
	and.b32  	%r233, %r232, 124;
	mov.u32 	%r234, _ZZN3cub18CUB_300001_SM_10006detail6reduce28DeviceReduceSingleTileKernelINS2_10policy_hubIiyN4cuda3std3__44plusIiEEE10Policy1000EPiSC_iS9_iiNS7_10__identityEEEvT0_T1_T2_T3_T4_T6_E12temp_storage;
	add.s32 	%r235, %r234, %r233;
	st.shared.u32 	[%r235+8], %r686;
$L__BB9_70:
	bar.sync 	0;
	setp.ne.s32 	%p19, %r85, 0;
	@%p19 bra 	$L__BB9_72;
	ld.shared.u32 	%r236, [_ZZN3cub18CUB_300001_SM_10006detail6reduce28DeviceReduceSingleTileKernelINS2_10policy_hubIiyN4cuda3std3__44plusIiEEE10Policy1000EPiSC_iS9_iiNS7_10__identityEEEvT0_T1_T2_T3_T4_T6_E12temp_storage+12];
	add.s32 	%r237, %r236, %r686;
	ld.shared.u32 	%r238, [_ZZN3cub18CUB_300001_SM_10006detail6reduce28DeviceReduceSingleTileKernelINS2_10policy_hubIiyN4cuda3std3__44plusIiEEE10Policy1000EPiSC_iS9_iiNS7_10__identityEEEvT0_T1_T2_T3_T4_T6_E12temp_storage+16];
	add.s32 	%r239, %r237, %r238;
	ld.shared.u32 	%r240, [_ZZN3cub18CUB_300001_SM_10006detail6reduce28DeviceReduceSingleTileKernelINS2_10policy_hubIiyN4cuda3std3__44plusIiEEE10Policy1000EPiSC_iS9_iiNS7_10__identityEEEvT0_T1_T2_T3_T4_T6_E12temp_storage+20];
	add.s32 	%r241, %r239, %r240;
	ld.shared.u32 	%r242, [_ZZN3cub18CUB_300001_SM_10006detail6reduce28DeviceReduceSingleTileKernelINS2_10policy_hubIiyN4cuda3std3__44plusIiEEE10Policy1000EPiSC_iS9_iiNS7_10__identityEEEvT0_T1_T2_T3_T4_T6_E12temp_storage+24];
	add.s32 	%r243, %r241, %r242;
	ld.shared.u32 	%r244, [_ZZN3cub18CUB_300001_SM_10006detail6reduce28DeviceReduceSingleTileKernelINS2_10policy_hubIiyN4cuda3std3__44plusIiEEE10Policy1000EPiSC_iS9_iiNS7_10__identityEEEvT0_T1_T2_T3_T4_T6_E12temp_storage+28];
	add.s32 	%r245, %r243, %r244;
	ld.shared.u32 	%r246, [_ZZN3cub18CUB_300001_SM_10006detail6reduce28DeviceReduceSingleTileKernelINS2_10policy_hubIiyN4cuda3std3__44plusIiEEE10Policy1000EPiSC_iS9_iiNS7_10__identityEEEvT0_T1_T2_T3_T4_T6_E12temp_storage+32];
	add.s32 	%r247, %r245, %r246;
	ld.shared.u32 	%r248, [_ZZN3cub18CUB_300001_SM_10006detail6reduce28DeviceReduceSingleTileKernelINS2_10policy_hubIiyN4cuda3std3__44plusIiEEE10Policy1000EPiSC_iS9_iiNS7_10__identityEEEvT0_T1_T2_T3_T4_T6_E12temp_storage+36];
	add.s32 	%r686, %r247, %r248;
$L__BB9_72:
	mov.u32 	%r631, %tid.x;
	setp.ne.s32 	%p95, %r631, 0;
	@%p95 bra 	$L__BB9_74;
	add.s32 	%r632, %r686, %r121;
	st.global.u32 	[%rd1], %r632;
$L__BB9_74:
	ret;

}


// ===== COMPILED SASS (sm_100) =====

	.target	sm_100

	.elftype	@"ET_EXEC"


//--------------------- .note.nv.tkinfo           --------------------------
	.section	.note.nv.tkinfo,"",@"SHT_NOTE"
	.sectionflags	@"SHF_NOTE_NV_TKINFO"
	.tkinfo
        /*0018*/ 	.word	0x00000002
        /*0030*/ 	.string	""
        /*0030*/ 	.string	"ptxas"
        /*0030*/ 	.string	"Cuda compilation tools, release 13.0, V13.0.88"
        /*0030*/ 	.string	"Build cuda_13.0.r13.0/compiler.36424714_0"
        /*0030*/ 	.string	"-arch sm_100 -m 64 "



//--------------------- .note.nv.cuinfo           --------------------------
	.section	.note.nv.cuinfo,"",@"SHT_NOTE"
	.sectionflags	@"SHF_NOTE_NV_CUINFO"
        /*0018*/ 	.short	0x0002
        /*001a*/ 	.short	0x0064
        /*001c*/ 	.short	0x0082
	.zero		2


//--------------------- .nv.info                  --------------------------
	.section	.nv.info,"",@"SHT_CUDA_INFO"
	.align	4


	//----- nvinfo : EIATTR_REGCOUNT
	.align		4
        /*0000*/ 	.byte	0x04, 0x2f
        /*0002*/ 	.short	(.L_44 - .L_43)
	.align		4
.L_43:
        /*0004*/ 	.word	index@(_ZN3cub18CUB_300001_SM_10006detail11EmptyKernelIvEEvv)
        /*0008*/ 	.word	0x00000004


	//----- nvinfo : EIATTR_FRAME_SIZE
	.align		4
.L_44:
        /*000c*/ 	.byte	0x04, 0x11
        /*000e*/ 	.short	(.L_46 - .L_45)
	.align		4
.L_45:
        /*0010*/ 	.word	index@(_ZN3cub18CUB_300001_SM_10006detail11EmptyKernelIvEEvv)
        /*0014*/ 	.word	0x00000000


	//----- nvinfo : EIATTR_REGCOUNT
	.align		4
.L_46:
        /*0018*/ 	.byte	0x04, 0x2f
        /*001a*/ 	.short	(.L_48 - .L_47)
	.align		4
.L_47:
        /*001c*/ 	.word	index@(_ZN3cub18CUB_300001_SM_10006detail8for_each13static_kernelINS2_12policy_hub_t12policy_500_tEmN6thrust24THRUST_300001_SM_1000_NS8cuda_cub20__uninitialized_fill7functorINS7_10device_ptrIiEEiEEEEvT0_T1_)
        /*0020*/ 	.word	0x00000008


	//----- nvinfo : EIATTR_FRAME_SIZE
	.align		4
.L_48:
        /*0024*/ 	.byte	0x04, 0x11
        /*0026*/ 	.short	(.L_50 - .L_49)
	.align		4
.L_49:
        /*0028*/ 	.word	index@(_ZN3cub18CUB_300001_SM_10006detail8for_each13static_kernelINS2_12policy_hub_t12policy_500_tEmN6thrust24THRUST_300001_SM_1000_NS8cuda_cub20__uninitialized_fill7functorINS7_10device_ptrIiEEiEEEEvT0_T1_)
        /*002c*/ 	.word	0x00000000


	//----- nvinfo : EIATTR_REGCOUNT
	.align		4
.L_50:
        /*0030*/ 	.byte	0x04, 0x2f
        /*0032*/ 	.short	(.L_52 - .L_51)
	.align		4
.L_51:
        /*0034*/ 	.word	index@(_ZN3cub18CUB_300001_SM_10006detail9transform16transform_kernelINS2_10policy_hubILb1EN4cuda3std3__45tupleIJN6thrust24THRUST_300001_SM_1000_NS6detail15normal_iteratorINSA_10device_ptrIcEEEESF_EEEE10policy1000Ei15calculate_scoreIcENSC_INSD_IiEEEEJPcSN_EEEvT0_iT1_T2_DpNS2_10kernel_argIT3_EE)
        /*0038*/ 	.word	0x00000020


	//----- nvinfo : EIATTR_FRAME_SIZE
	.align		4
.L_52:
        /*003c*/ 	.byte	0x04, 0x11
        /*003e*/ 	.short	(.L_54 - .L_53)
	.align		4
.L_53:
        /*0040*/ 	.word	index@(_ZN3cub18CUB_300001_SM_10006detail9transform16transform_kernelINS2_10policy_hubILb1EN4cuda3std3__45tupleIJN6thrust24THRUST_300001_SM_1000_NS6detail15normal_iteratorINSA_10device_ptrIcEEEESF_EEEE10policy1000Ei15calculate_scoreIcENSC_INSD_IiEEEEJPcSN_EEEvT0_iT1_T2_DpNS2_10kernel_argIT3_EE)
        /*0044*/ 	.word	0x00000000


	//----- nvinfo : EIATTR_REGCOUNT
	.align		4
.L_54:
        /*0048*/ 	.byte	0x04, 0x2f
        /*004a*/ 	.short	(.L_56 - .L_55)
	.align		4
.L_55:
        /*004c*/ 	.word	index@(_ZN3cub18CUB_300001_SM_10006detail9transform16transform_kernelINS2_10policy_hubILb1EN4cuda3std3__45tupleIJN6thrust24THRUST_300001_SM_1000_NS6detail15normal_iteratorINSA_10device_ptrIcEEEESF_EEEE10policy1000El15calculate_scoreIcENSC_INSD_IiEEEEJPcSN_EEEvT0_iT1_T2_DpNS2_10kernel_argIT3_EE)
        /*0050*/ 	.word	0x00000018


	//----- nvinfo : EIATTR_FRAME_SIZE
	.align		4
.L_56:
        /*0054*/ 	.byte	0x04, 0x11
        /*0056*/ 	.short	(.L_58 - .L_57)
	.align		4
.L_57:
        /*0058*/ 	.word	index@(_ZN3cub18CUB_300001_SM_10006detail9transform16transform_kernelINS2_10policy_hubILb1EN4cuda3std3__45tupleIJN6thrust24THRUST_300001_SM_1000_NS6detail15normal_iteratorINSA_10device_ptrIcEEEESF_EEEE10policy1000El15calculate_scoreIcENSC_INSD_IiEEEEJPcSN_EEEvT0_iT1_T2_DpNS2_10kernel_argIT3_EE)
        /*005c*/ 	.word	0x00000000


	//----- nvinfo : EIATTR_REGCOUNT
	.align		4
.L_58:
        /*0060*/ 	.byte	0x04, 0x2f
        /*0062*/ 	.short	(.L_60 - .L_59)
	.align		4
.L_59:
        /*0064*/ 	.word	index@(_ZN3cub18CUB_300001_SM_10006detail6reduce28DeviceReduceSingleTileKernelINS2_10policy_hubIijN4cuda3std3__44plusIiEEE10Policy1000EN6thrust24THRUST_300001_SM_1000_NS6detail15normal_iteratorINSD_10device_ptrIiEEEEPijS9_iiNS7_10__identityEEEvT0_T1_T2_T3_T4_T6_)
        /*0068*/ 	.word	0x00000020


	//----- nvinfo : EIATTR_FRAME_SIZE
	.align		4
.L_60:
        /*006c*/ 	.byte	0x04, 0x11
        /*006e*/ 	.short	(.L_62 - .L_61)
	.align		4
.L_61:
        /*0070*/ 	.word	index@(_ZN3cub18CUB_300001_SM_10006detail6reduce28DeviceReduceSingleTileKernelINS2_10policy_hubIijN4cuda3std3__44plusIiEEE10Policy1000EN6thrust24THRUST_300001_SM_1000_NS6detail15normal_iteratorINSD_10device_ptrIiEEEEPijS9_iiNS7_10__identityEEEvT0_T1_T2_T3_T4_T6_)
        /*0074*/ 	.word	0x00000000


	//----- nvinfo : EIATTR_REGCOUNT
	.align		4
.L_62:
        /*0078*/ 	.byte	0x04, 0x2f
        /*007a*/ 	.short	(.L_64 - .L_63)
	.align		4
.L_63:
        /*007c*/ 	.word	index@(_ZN3cub18CUB_300001_SM_10006detail6reduce18DeviceReduceKernelINS2_10policy_hubIijN4cuda3std3__44plusIiEEE10Policy1000EN6thrust24THRUST_300001_SM_1000_NS6detail15normal_iteratorINSD_10device_ptrIiEEEEjS9_iNS7_10__identityEEEvT0_PT3_T1_NS0_13GridEvenShareISN_EET2_T4_)
        /*0080*/ 	.word	0x00000020


	//----- nvinfo : EIATTR_FRAME_SIZE
	.align		4
.L_64:
        /*0084*/ 	.byte	0x04, 0x11
        /*0086*/ 	.short	(.L_66 - .L_65)
	.align		4
.L_65:
        /*0088*/ 	.word	index@(_ZN3cub18CUB_300001_SM_10006detail6reduce18DeviceReduceKernelINS2_10policy_hubIijN4cuda3std3__44plusIiEEE10Policy1000EN6thrust24THRUST_300001_SM_1000_NS6detail15normal_iteratorINSD_10device_ptrIiEEEEjS9_iNS7_10__identityEEEvT0_PT3_T1_NS0_13GridEvenShareISN_EET2_T4_)
        /*008c*/ 	.word	0x00000000


	//----- nvinfo : EIATTR_REGCOUNT
	.align		4
.L_66:
        /*0090*/ 	.byte	0x04, 0x2f
        /*0092*/ 	.short	(.L_68 - .L_67)
	.align		4
.L_67:
        /*0094*/ 	.word	index@(_ZN3cub18CUB_300001_SM_10006detail6reduce28DeviceReduceSingleTileKernelINS2_10policy_hubIijN4cuda3std3__44plusIiEEE10Policy1000EPiSC_iS9_iiNS7_10__identityEEEvT0_T1_T2_T3_T4_T6_)
        /*0098*/ 	.word	0x00000020


	//----- nvinfo : EIATTR_FRAME_SIZE
	.align		4
.L_68:
        /*009c*/ 	.byte	0x04, 0x11
        /*009e*/ 	.short	(.L_70 - .L_69)
	.align		4
.L_69:
        /*00a0*/ 	.word	index@(_ZN3cub18CUB_300001_SM_10006detail6reduce28DeviceReduceSingleTileKernelINS2_10policy_hubIijN4cuda3std3__44plusIiEEE10Policy1000EPiSC_iS9_iiNS7_10__identityEEEvT0_T1_T2_T3_T4_T6_)
        /*00a4*/ 	.word	0x00000000


	//----- nvinfo : EIATTR_REGCOUNT
	.align		4
.L_70:
        /*00a8*/ 	.byte	0x04, 0x2f
        /*00aa*/ 	.short	(.L_72 - .L_71)
	.align		4
.L_71:
        /*00ac*/ 	.word	index@(_ZN3cub18CUB_300001_SM_10006detail6reduce28DeviceReduceSingleTileKernelINS2_10policy_hubIiyN4cuda3std3__44plusIiEEE10Policy1000EN6thrust24THRUST_300001_SM_1000_NS6detail15normal_iteratorINSD_10device_ptrIiEEEEPiyS9_iiNS7_10__identityEEEvT0_T1_T2_T3_T4_T6_)
        /*00b0*/ 	.word	0x0000001f


	//----- nvinfo : EIATTR_FRAME_SIZE
	.align		4
.L_72:
        /*00b4*/ 	.byte	0x04, 0x11
        /*00b6*/ 	.short	(.L_74 - .L_73)
	.align		4
.L_73:
        /*00b8*/ 	.word	index@(_ZN3cub18CUB_300001_SM_10006detail6reduce28DeviceReduceSingleTileKernelINS2_10policy_hubIiyN4cuda3std3__44plusIiEEE10Policy1000EN6thrust24THRUST_300001_SM_1000_NS6detail15normal_iteratorINSD_10device_ptrIiEEEEPiyS9_iiNS7_10__identityEEEvT0_T1_T2_T3_T4_T6_)
        /*00bc*/ 	.word	0x00000000


	//----- nvinfo : EIATTR_REGCOUNT
	.align		4
.L_74:
        /*00c0*/ 	.byte	0x04, 0x2f
        /*00c2*/ 	.short	(.L_76 - .L_75)
	.align		4
.L_75:
        /*00c4*/ 	.word	index@(_ZN3cub18CUB_300001_SM_10006detail6reduce18DeviceReduceKernelINS2_10policy_hubIiyN4cuda3std3__44plusIiEEE10Policy1000EN6thrust24THRUST_300001_SM_1000_NS6detail15normal_iteratorINSD_10device_ptrIiEEEEyS9_iNS7_10__identityEEEvT0_PT3_T1_NS0_13GridEvenShareISN_EET2_T4_)
        /*00c8*/ 	.word	0x0000001e


	//----- nvinfo : EIATTR_FRAME_SIZE
	.align		4
.L_76:
        /*00cc*/ 	.byte	0x04, 0x11
        /*00ce*/ 	.short	(.L_78 - .L_77)
	.align		4
.L_77:
        /*00d0*/ 	.word	index@(_ZN3cub18CUB_300001_SM_10006detail6reduce18DeviceReduceKernelINS2_10policy_hubIiyN4cuda3std3__44plusIiEEE10Policy1000EN6thrust24THRUST_300001_SM_1000_NS6detail15normal_iteratorINSD_10device_ptrIiEEEEyS9_iNS7_10__identityEEEvT0_PT3_T1_NS0_13GridEvenShareISN_EET2_T4_)
        /*00d4*/ 	.word	0x00000000


	//----- nvinfo : EIATTR_REGCOUNT
	.align		4
.L_78:
        /*00d8*/ 	.byte	0x04, 0x2f
        /*00da*/ 	.short	(.L_80 - .L_79)
	.align		4
.L_79:
        /*00dc*/ 	.word	index@(_ZN3cub18CUB_300001_SM_10006detail6reduce28DeviceReduceSingleTileKernelINS2_10policy_hubIiyN4cuda3std3__44plusIiEEE10Policy1000EPiSC_iS9_iiNS7_10__identityEEEvT0_T1_T2_T3_T4_T6_)
        /*00e0*/ 	.word	0x00000020


	//----- nvinfo : EIATTR_FRAME_SIZE
	.align		4
.L_80:
        /*00e4*/ 	.byte	0x04, 0x11
        /*00e6*/ 	.short	(.L_82 - .L_81)
	.align		4
.L_81:
        /*00e8*/ 	.word	index@(_ZN3cub18CUB_300001_SM_10006detail6reduce28DeviceReduceSingleTileKernelINS2_10policy_hubIiyN4cuda3std3__44plusIiEEE10Policy1000EPiSC_iS9_iiNS7_10__identityEEEvT0_T1_T2_T3_T4_T6_)
        /*00ec*/ 	.word	0x00000000


	//----- nvinfo : EIATTR_MIN_STACK_SIZE
	.align		4
.L_82:
        /*00f0*/ 	.byte	0x04, 0x12
        /*00f2*/ 	.short	(.L_84 - .L_83)
	.align		4
.L_83:
        /*00f4*/ 	.word	index@(_ZN3cub18CUB_300001_SM_10006detail6reduce28DeviceReduceSingleTileKernelINS2_10policy_hubIiyN4cuda3std3__44plusIiEEE10Policy1000EPiSC_iS9_iiNS7_10__identityEEEvT0_T1_T2_T3_T4_T6_)
        /*00f8*/ 	.word	0x00000000


	//----- nvinfo : EIATTR_MIN_STACK_SIZE
	.align		4
.L_84:
        /*00fc*/ 	.byte	0x04, 0x12
        /*00fe*/ 	.short	(.L_86 - .L_85)
	.align		4
.L_85:
        /*0100*/ 	.word	index@(_ZN3cub18CUB_300001_SM_10006detail6reduce18DeviceReduceKernelINS2_10policy_hubIiyN4cuda3std3__44plusIiEEE10Policy1000EN6thrust24THRUST_300001_SM_1000_NS6detail15normal_iteratorINSD_10device_ptrIiEEEEyS9_iNS7_10__identityEEEvT0_PT3_T1_NS0_13GridEvenShareISN_EET2_T4_)
        /*0104*/ 	.word	0x00000000


	//----- nvinfo : EIATTR_MIN_STACK_SIZE
	.align		4
.L_86:
        /*0108*/ 	.byte	0x04, 0x12
        /*010a*/ 	.short	(.L_88 - .L_87)
	.align		4
.L_87:
        /*010c*/ 	.word	index@(_ZN3cub18CUB_300001_SM_10006detail6reduce28DeviceReduceSingleTileKernelINS2_10policy_hubIiyN4cuda3std3__44plusIiEEE10Policy1000EN6thrust24THRUST_300001_SM_1000_NS6detail15normal_iteratorINSD_10device_ptrIiEEEEPiyS9_iiNS7_10__identityEEEvT0_T1_T2_T3_T4_T6_)
        /*0110*/ 	.word	0x00000000


	//----- nvinfo : EIATTR_MIN_STACK_SIZE
	.align		4
.L_88:
        /*0114*/ 	.byte	0x04, 0x12
        /*0116*/ 	.short	(.L_90 - .L_89)
	.align		4
.L_89:
        /*0118*/ 	.word	index@(_ZN3cub18CUB_300001_SM_10006detail6reduce28DeviceReduceSingleTileKernelINS2_10policy_hubIijN4cuda3std3__44plusIiEEE10Policy1000EPiSC_iS9_iiNS7_10__identityEEEvT0_T1_T2_T3_T4_T6_)
        /*011c*/ 	.word	0x00000000


	//----- nvinfo : EIATTR_MIN_STACK_SIZE
	.align		4
.L_90:
        /*0120*/ 	.byte	0x04, 0x12
        /*0122*/ 	.short	(.L_92 - .L_91)
	.align		4
.L_91:
        /*0124*/ 	.word	index@(_ZN3cub18CUB_300001_SM_10006detail6reduce18DeviceReduceKernelINS2_10policy_hubIijN4cuda3std3__44plusIiEEE10Policy1000EN6thrust24THRUST_300001_SM_1000_NS6detail15normal_iteratorINSD_10device_ptrIiEEEEjS9_iNS7_10__identityEEEvT0_PT3_T1_NS0_13GridEvenShareISN_EET2_T4_)
        /*0128*/ 	.word	0x00000000


	//----- nvinfo : EIATTR_MIN_STACK_SIZE
	.align		4
.L_92:
        /*012c*/ 	.byte	0x04, 0x12
        /*012e*/ 	.short	(.L_94 - .L_93)
	.align		4
.L_93:
        /*0130*/ 	.word	index@(_ZN3cub18CUB_300001_SM_10006detail6reduce28DeviceReduceSingleTileKernelINS2_10policy_hubIijN4cuda3std3__44plusIiEEE10Policy1000EN6thrust24THRUST_300001_SM_1000_NS6detail15normal_iteratorINSD_10device_ptrIiEEEEPijS9_iiNS7_10__identityEEEvT0_T1_T2_T3_T4_T6_)
        /*0134*/ 	.word	0x00000000


	//----- nvinfo : EIATTR_MIN_STACK_SIZE
	.align		4
.L_94:
        /*0138*/ 	.byte	0x04, 0x12
        /*013a*/ 	.short	(.L_96 - .L_95)
	.align		4
.L_95:
        /*013c*/ 	.word	index@(_ZN3cub18CUB_300001_SM_10006detail9transform16transform_kernelINS2_10policy_hubILb1EN4cuda3std3__45tupleIJN6thrust24THRUST_300001_SM_1000_NS6detail15normal_iteratorINSA_10device_ptrIcEEEESF_EEEE10policy1000El15calculate_scoreIcENSC_INSD_IiEEEEJPcSN_EEEvT0_iT1_T2_DpNS2_10kernel_argIT3_EE)
        /*0140*/ 	.word	0x00000000


	//----- nvinfo : EIATTR_MIN_STACK_SIZE
	.align		4
.L_96:
        /*0144*/ 	.byte	0x04, 0x12
        /*0146*/ 	.short	(.L_98 - .L_97)
	.align		4
.L_97:
        /*0148*/ 	.word	index@(_ZN3cub18CUB_300001_SM_10006detail9transform16transform_kernelINS2_10policy_hubILb1EN4cuda3std3__45tupleIJN6thrust24THRUST_300001_SM_1000_NS6detail15normal_iteratorINSA_10device_ptrIcEEEESF_EEEE10policy1000Ei15calculate_scoreIcENSC_INSD_IiEEEEJPcSN_EEEvT0_iT1_T2_DpNS2_10kernel_argIT3_EE)
        /*014c*/ 	.word	0x00000000


	//----- nvinfo : EIATTR_MIN_STACK_SIZE
	.align		4
.L_98:
        /*0150*/ 	.byte	0x04, 0x12
        /*0152*/ 	.short	(.L_100 - .L_99)
	.align		4
.L_99:
        /*0154*/ 	.word	index@(_ZN3cub18CUB_300001_SM_10006detail8for_each13static_kernelINS2_12policy_hub_t12policy_500_tEmN6thrust24THRUST_300001_SM_1000_NS8cuda_cub20__uninitialized_fill7functorINS7_10device_ptrIiEEiEEEEvT0_T1_)
        /*0158*/ 	.word	0x00000000


	//----- nvinfo : EIATTR_MIN_STACK_SIZE
	.align		4
.L_100:
        /*015c*/ 	.byte	0x04, 0x12
        /*015e*/ 	.short	(.L_102 - .L_101)
	.align		4
.L_101:
        /*0160*/ 	.word	index@(_ZN3cub18CUB_300001_SM_10006detail11EmptyKernelIvEEvv)
        /*0164*/ 	.word	0x00000000
.L_102:


//--------------------- .nv.compat                --------------------------
	.section	.nv.compat,"",@"SHT_CUDA_COMPAT_INFO"
	.align	4
        /*0000*/ 	.byte	0x02, 0x09, 0x00, 0x00, 0x02, 0x02, 0x01, 0x00, 0x02, 0x05, 0x05, 0x00, 0x03, 0x07, 0x01, 0x01
        /*0010*/ 	.byte	0x02, 0x03, 0x00, 0x00, 0x02, 0x06, 0x01, 0x00, 0x04, 0x0b, 0x08, 0x00, 0x09, 0x00, 0x00, 0x00
        /*0020*/ 	.byte	0x00, 0x00, 0x00, 0x00


//--------------------- .nv.info._ZN3cub18CUB_300001_SM_10006detail6reduce28DeviceReduceSingleTileKernelINS2_10policy_hubIiyN4cuda3std3__44plusIiEEE10Policy1000EPiSC_iS9_iiNS7_10__identityEEEvT0_T1_T2_T3_T4_T6_ --------------------------
	.section	.nv.info._ZN3cub18CUB_300001_SM_10006detail6reduce28DeviceReduceSingleTileKernelINS2_10policy_hubIiyN4cuda3std3__44plusIiEEE10Policy1000EPiSC_iS9_iiNS7_10__identityEEEvT0_T1_T2_T3_T4_T6_,"",@"SHT_CUDA_INFO"
	.sectionflags	@""
	.align	4


	//----- nvinfo : EIATTR_CUDA_API_VERSION
	.align		4
        /*0000*/ 	.byte	0x04, 0x37
        /*0002*/ 	.short	(.L_104 - .L_103)
.L_103:
        /*0004*/ 	.word	0x00000082


	//----- nvinfo : EIATTR_KPARAM_INFO
	.align		4
.L_104:
        /*0008*/ 	.byte	0x04, 0x17
        /*000a*/ 	.short	(.L_106 - .L_105)
.L_105:
        /*000c*/ 	.word	0x00000000
        /*0010*/ 	.short	0x0005
        /*0012*/ 	.short	0x001c
        /*0014*/ 	.byte	0x00, 0xf0, 0x05, 0x00


	//----- nvinfo : EIATTR_KPARAM_INFO
	.align		4
.L_106:
        /*0018*/ 	.byte	0x04, 0x17
        /*001a*/ 	.short	(.L_108 - .L_107)
.L_107:
        /*001c*/ 	.word	0x00000000
        /*0020*/ 	.short	0x0004
        /*0022*/ 	.short	0x0018
        /*0024*/ 	.byte	0x00, 0xf0, 0x11, 0x00


	//----- nvinfo : EIATTR_KPARAM_INFO
	.align		4
.L_108:
        /*0028*/ 	.byte	0x04, 0x17
        /*002a*/ 	.short	(.L_110 - .L_109)
.L_109:
        /*002c*/ 	.word	0x00000000
        /*0030*/ 	.short	0x0003
        /*0032*/ 	.short	0x0014
        /*0034*/ 	.byte	0x00, 0xf0, 0x05, 0x00


	//----- nvinfo : EIATTR_KPARAM_INFO
	.align		4
.L_110:
        /*0038*/ 	.byte	0x04, 0x17
        /*003a*/ 	.short	(.L_112 - .L_111)
.L_111:
        /*003c*/ 	.word	0x00000000
        /*0040*/ 	.short	0x0002
        /*0042*/ 	.short	0x0010
        /*0044*/ 	.byte	0x00, 0xf0, 0x11, 0x00


	//----- nvinfo : EIATTR_KPARAM_INFO
	.align		4
.L_112:
        /*0048*/ 	.byte	0x04, 0x17
        /*004a*/ 	.short	(.L_114 - .L_113)
.L_113:
        /*004c*/ 	.word	0x00000000
        /*0050*/ 	.short	0x0001
        /*0052*/ 	.short	0x0008
        /*0054*/ 	.byte	0x00, 0xf5, 0x21, 0x00


	//----- nvinfo : EIATTR_KPARAM_INFO
	.align		4
.L_114:
        /*0058*/ 	.byte	0x04, 0x17
        /*005a*/ 	.short	(.L_116 - .L_115)
.L_115:
        /*005c*/ 	.word	0x00000000
        /*0060*/ 	.short	0x0000
        /*0062*/ 	.short	0x0000
        /*0064*/ 	.byte	0x00, 0xf5, 0x21, 0x00


	//----- nvinfo : EIATTR_SPARSE_MMA_MASK
	.align		4
.L_116:
        /*0068*/ 	.byte	0x03, 0x50
        /*006a*/ 	.short	0x0000


	//----- nvinfo : EIATTR_MAXREG_COUNT
	.align		4
        /*006c*/ 	.byte	0x03, 0x1b
        /*006e*/ 	.short	0x00ff


	//----- nvinfo : EIATTR_NUM_BARRIERS
	.align		4
        /*0070*/ 	.byte	0x02, 0x4c
        /*0072*/ 	.byte	0x01
	.zero		1


	//----- nvinfo : EIATTR_MERCURY_ISA_VERSION
	.align		4
        /*0074*/ 	.byte	0x03, 0x5f
        /*0076*/ 	.short	0x0101


	//----- nvinfo : EIATTR_COOP_GROUP_MASK_REGIDS
	.align		4
        /*0078*/ 	.byte	0x04, 0x29
        /*007a*/ 	.short	(.L_118 - .L_117)


	//   ....[0]....
.L_117:
        /*007c*/ 	.word	0xffffffff


	//   ....[1]....
        /*0080*/ 	.word	0xffffffff


	//   ....[2]....
        /*0084*/ 	.word	0xffffffff


	//   ....[3]....
        /*0088*/ 	.word	0xffffffff


	//   ....[4]....
        /*008c*/ 	.word	0xffffffff


	//   ....[5]....
        /*0090*/ 	.word	0xffffffff


	//   ....[6]....
        /*0094*/ 	.word	0xffffffff


	//   ....[7]....
        /*0098*/ 	.word	0xffffffff


	//   ....[8]....
        /*009c*/ 	.word	0xffffffff


	//   ....[9]....
        /*00a0*/ 	.word	0xffffffff


	//   ....[10]....
        /*00a4*/ 	.word	0xffffffff


	//   ....[11]....
        /*00a8*/ 	.word	0xffffffff


	//   ....[12]....
        /*00ac*/ 	.word	0xffffffff


	//   ....[13]....
        /*00b0*/ 	.word	0xffffffff


	//   ....[14]....
        /*00b4*/ 	.word	0xffffffff


	//   ....[15]....
        /*00b8*/ 	.word	0xffffffff


	//   ....[16]....
        /*00bc*/ 	.word	0xffffffff


	//   ....[17]....
        /*00c0*/ 	.word	0xffffffff


	//   ....[18]....
        /*00c4*/ 	.word	0xffffffff


	//   ....[19]....
        /*00c8*/ 	.word	0xffffffff


	//   ....[20]....
        /*00cc*/ 	.word	0xffffffff


	//   ....[21]....
        /*00d0*/ 	.word	0xffffffff


	//   ....[22]....
        /*00d4*/ 	.word	0xffffffff


	//   ....[23]....
        /*00d8*/ 	.word	0xffffffff


	//   ....[24]....
        /*00dc*/ 	.word	0xffffffff


	//   ....[25]....
        /*00e0*/ 	.word	0xffffffff


	//   ....[26]....
        /*00e4*/ 	.word	0xffffffff


	//   ....[27]....
        /*00e8*/ 	.word	0xffffffff


	//   ....[28]....
        /*00ec*/ 	.word	0xffffffff


	//   ....[29]....
        /*00f0*/ 	.word	0xffffffff


	//----- nvinfo : EIATTR_COOP_GROUP_INSTR_OFFSETS
	.align		4
.L_118:
        /*00f4*/ 	.byte	0x04, 0x28
        /*00f6*/ 	.short	(.L_120 - .L_119)


	//   ....[0]....
.L_119:
        /*00f8*/ 	.word	0x00000890


	//   ....[1]....
        /*00fc*/ 	.word	0x000008f0


	//   ....[2]....
        /*0100*/ 	.word	0x00000940


	//   ....[3]....
        /*0104*/ 	.word	0x000009b0


	//   ....[4]....
        /*0108*/ 	.word	0x00000a10


	//   ....[5]....
        /*010c*/ 	.word	0x00000ba0


	//   ....[6]....
        /*0110*/ 	.word	0x00000c40


	//   ....[7]....
        /*0114*/ 	.word	0x00000cc0


	//   ....[8]....
        /*0118*/ 	.word	0x00000d20


	//   ....[9]....
        /*011c*/ 	.word	0x00000d60


	//   ....[10]....
        /*0120*/ 	.word	0x000019d0


	//   ....[11]....
        /*0124*/ 	.word	0x00001a30


	//   ....[12]....
        /*0128*/ 	.word	0x00001a90


	//   ....[13]....
        /*012c*/ 	.word	0x00001af0


	//   ....[14]....
        /*0130*/ 	.word	0x00001b50


	//   ....[15]....
        /*0134*/ 	.word	0x000023f0


	//   ....[16]....
        /*0138*/ 	.word	0x00002450


	//   ....[17]....
        /*013c*/ 	.word	0x000024a0


	//   ....[18]....
        /*0140*/ 	.word	0x00002510


	//   ....[19]....
        /*0144*/ 	.word	0x00002570


	//   ....[20]....
        /*0148*/ 	.word	0x00002700


	//   ....[21]....
        /*014c*/ 	.word	0x00002790


	//   ....[22]....
        /*0150*/ 	.word	0x000027e0


	//   ....[23]....
        /*0154*/ 	.word	0x00002850


	//   ....[24]....
        /*0158*/ 	.word	0x000028c0


	//   ....[25]....
        /*015c*/ 	.word	0x000036a0


	//   ....[26]....
        /*0160*/ 	.word	0x00003700


	//   ....[27]....
        /*0164*/ 	.word	0x00003760


	//   ....[28]....
        /*0168*/ 	.word	0x000037c0


	//   ....[29]....
        /*016c*/ 	.word	0x00003820


	//----- nvinfo : EIATTR_VRC_CTA_INIT_COUNT
	.align		4
.L_120:
        /*0170*/ 	.byte	0x02, 0x4a
	.zero		1
	.zero		1


	//----- nvinfo : EIATTR_EXIT_INSTR_OFFSETS
	.align		4
        /*0174*/ 	.byte	0x04, 0x1c
        /*0176*/ 	.short	(.L_122 - .L_121)


	//   ....[0]....
.L_121:
        /*0178*/ 	.word	0x00000080


	//   ....[1]....
        /*017c*/ 	.word	0x000000c0


	//   ....[2]....
        /*0180*/ 	.word	0x00003940


	//   ....[3]....
        /*0184*/ 	.word	0x00003990


	//----- nvinfo : EIATTR_MAX_THREADS
	.align		4
.L_122:
        /*0188*/ 	.byte	0x04, 0x05
        /*018a*/ 	.short	(.L_124 - .L_123)
.L_123:
        /*018c*/ 	.word	0x00000100
        /*0190*/ 	.word	0x00000001
        /*0194*/ 	.word	0x00000001


	//----- nvinfo : EIATTR_CRS_STACK_SIZE
	.align		4
.L_124:
        /*0198*/ 	.byte	0x04, 0x1e
        /*019a*/ 	.short	(.L_126 - .L_125)
.L_125:
        /*019c*/ 	.word	0x00000000


	//----- nvinfo : EIATTR_CBANK_PARAM_SIZE
	.align		4
.L_126:
        /*01a0*/ 	.byte	0x03, 0x19
        /*01a2*/ 	.short	0x001d


	//----- nvinfo : EIATTR_PARAM_CBANK
	.align		4
        /*01a4*/ 	.byte	0x04, 0x0a
        /*01a6*/ 	.short	(.L_128 - .L_127)
	.align		4
.L_127:
        /*01a8*/ 	.word	index@(.nv.constant0._ZN3cub18CUB_300001_SM_10006detail6reduce28DeviceReduceSingleTileKernelINS2_10policy_hubIiyN4cuda3std3__44plusIiEEE10Policy1000EPiSC_iS9_iiNS7_10__identityEEEvT0_T1_T2_T3_T4_T6_)
        /*01ac*/ 	.short	0x0380
        /*01ae*/ 	.short	0x001d


	//----- nvinfo : EIATTR_SW_WAR
	.align		4
.L_128:
        /*01b0*/ 	.byte	0x04, 0x36
        /*01b2*/ 	.short	(.L_130 - .L_129)
.L_129:
        /*01b4*/ 	.word	0x00000008
.L_130:


//--------------------- .nv.info._ZN3cub18CUB_300001_SM_10006detail6reduce18DeviceReduceKernelINS2_10policy_hubIiyN4cuda3std3__44plusIiEEE10Policy1000EN6thrust24THRUST_300001_SM_1000_NS6detail15normal_iteratorINSD_10device_ptrIiEEEEyS9_iNS7_10__identityEEEvT0_PT3_T1_NS0_13GridEvenShareISN_EET2_T4_ --------------------------
	.section	.nv.info._ZN3cub18CUB_300001_SM_10006detail6reduce18DeviceReduceKernelINS2_10policy_hubIiyN4cuda3std3__44plusIiEEE10Policy1000EN6thrust24THRUST_300001_SM_1000_NS6detail15normal_iteratorINSD_10device_ptrIiEEEEyS9_iNS7_10__identityEEEvT0_PT3_T1_NS0_13GridEvenShareISN_EET2_T4_,"",@"SHT_CUDA_INFO"
	.sectionflags	@""
	.align	4


	//----- nvinfo : EIATTR_CUDA_API_VERSION
	.align		4
        /*0000*/ 	.byte	0x04, 0x37
        /*0002*/ 	.short	(.L_132 - .L_131)
.L_131:
        /*0004*/ 	.word	0x00000082


	//----- nvinfo : EIATTR_KPARAM_INFO
	.align		4
.L_132:
        /*0008*/ 	.byte	0x04, 0x17
        /*000a*/ 	.short	(.L_134 - .L_133)
.L_133:
        /*000c*/ 	.word	0x00000000
        /*0010*/ 	.short	0x0005
        /*0012*/ 	.short	0x0061
        /*0014*/ 	.byte	0x00, 0xf0, 0x05, 0x00


	//----- nvinfo : EIATTR_KPARAM_INFO
	.align		4
.L_134:
        /*0018*/ 	.byte	0x04, 0x17
        /*001a*/ 	.short	(.L_136 - .L_135)
.L_135:
        /*001c*/ 	.word	0x00000000
        /*0020*/ 	.short	0x0004
        /*0022*/ 	.short	0x0060
        /*0024*/ 	.byte	0x00, 0xf0, 0x05, 0x00


	//----- nvinfo : EIATTR_KPARAM_INFO
	.align		4
.L_136:
        /*0028*/ 	.byte	0x04, 0x17
        /*002a*/ 	.short	(.L_138 - .L_137)
.L_137:
        /*002c*/ 	.word	0x00000000
        /*0030*/ 	.short	0x0003
        /*0032*/ 	.short	0x0018
        /*0034*/ 	.byte	0x00, 0xf0, 0x21, 0x01


	//----- nvinfo : EIATTR_KPARAM_INFO
	.align		4
.L_138:
        /*0038*/ 	.byte	0x04, 0x17
        /*003a*/ 	.short	(.L_140 - .L_139)
.L_139:
        /*003c*/ 	.word	0x00000000
        /*0040*/ 	.short	0x0002
        /*0042*/ 	.short	0x0010
        /*0044*/ 	.byte	0x00, 0xf0, 0x21, 0x00


	//----- nvinfo : EIATTR_KPARAM_INFO
	.align		4
.L_140:
        /*0048*/ 	.byte	0x04, 0x17
        /*004a*/ 	.short	(.L_142 - .L_141)
.L_141:
        /*004c*/ 	.word	0x00000000
        /*0050*/ 	.short	0x0001
        /*0052*/ 	.short	0x0008
        /*0054*/ 	.byte	0x00, 0xf5, 0x21, 0x00


	//----- nvinfo : EIATTR_KPARAM_INFO
	.align		4
.L_142:
        /*0058*/ 	.byte	0x04, 0x17
        /*005a*/ 	.short	(.L_144 - .L_143)
.L_143:
        /*005c*/ 	.word	0x00000000
        /*0060*/ 	.short	0x0000
        /*0062*/ 	.short	0x0000
        /*0064*/ 	.byte	0x00, 0xf0, 0x21, 0x00


	//----- nvinfo : EIATTR_SPARSE_MMA_MASK
	.align		4
.L_144:
        /*0068*/ 	.byte	0x03, 0x50
        /*006a*/ 	.short	0x0000


	//----- nvinfo : EIATTR_MAXREG_COUNT
	.align		4
        /*006c*/ 	.byte	0x03, 0x1b
        /*006e*/ 	.short	0x00ff


	//----- nvinfo : EIATTR_NUM_BARRIERS
	.align		4
        /*0070*/ 	.byte	0x02, 0x4c
        /*0072*/ 	.byte	0x01
	.zero		1


	//----- nvinfo : EIATTR_MERCURY_ISA_VERSION
	.align		4
        /*0074*/ 	.byte	0x03, 0x5f
        /*0076*/ 	.short	0x0101


	//----- nvinfo : EIATTR_COOP_GROUP_MASK_REGIDS
	.align		4
        /*0078*/ 	.byte	0x04, 0x29
        /*007a*/ 	.short	(.L_146 - .L_145)


	//   ....[0]....
.L_145:
        /*007c*/ 	.word	0xffffffff


	//   ....[1]....
        /*0080*/ 	.word	0xffffffff


	//   ....[2]....
        /*0084*/ 	.word	0xffffffff


	//   ....[3]....
        /*0088*/ 	.word	0xffffffff


	//   ....[4]....
        /*008c*/ 	.word	0xffffffff


	//   ....[5]....
        /*0090*/ 	.word	0xffffffff


	//   ....[6]....
        /*0094*/ 	.word	0xffffffff


	//   ....[7]....
        /*0098*/ 	.word	0xffffffff


	//   ....[8]....
        /*009c*/ 	.word	0xffffffff


	//   ....[9]....
        /*00a0*/ 	.word	0xffffffff


	//   ....[10]....
        /*00a4*/ 	.word	0xffffffff


	//   ....[11]....
        /*00a8*/ 	.word	0xffffffff


	//   ....[12]....
        /*00ac*/ 	.word	0xffffffff


	//   ....[13]....
        /*00b0*/ 	.word	0xffffffff


	//   ....[14]....
        /*00b4*/ 	.word	0xffffffff


	//----- nvinfo : EIATTR_COOP_GROUP_INSTR_OFFSETS
	.align		4
.L_146:
        /*00b8*/ 	.byte	0x04, 0x28
        /*00ba*/ 	.short	(.L_148 - .L_147)


	//   ....[0]....
.L_147:
        /*00bc*/ 	.word	0x000008e0


	//   ....[1]....
        /*00c0*/ 	.word	0x00000940


	//   ....[2]....
        /*00c4*/ 	.word	0x000009a0


	//   ....[3]....
        /*00c8*/ 	.word	0x00000a00


	//   ....[4]....
        /*00cc*/ 	.word	0x00000a60


	//   ....[5]....
        /*00d0*/ 	.word	0x00000bf0


	//   ....[6]....
        /*00d4*/ 	.word	0x00000c90


	//   ....[7]....
        /*00d8*/ 	.word	0x00000d10


	//   ....[8]....
        /*00dc*/ 	.word	0x00000d70


	//   ....[9]....
        /*00e0*/ 	.word	0x00000db0


	//   ....[10]....
        /*00e4*/ 	.word	0x00001db0


	//   ....[11]....
        /*00e8*/ 	.word	0x00001e10


	//   ....[12]....
        /*00ec*/ 	.word	0x00001e70


	//   ....[13]....
        /*00f0*/ 	.word	0x00001ed0


	//   ....[14]....
        /*00f4*/ 	.word	0x00001f30


	//----- nvinfo : EIATTR_VRC_CTA_INIT_COUNT
	.align		4
.L_148:
        /*00f8*/ 	.byte	0x02, 0x4a
	.zero		1
	.zero		1


	//----- nvinfo : EIATTR_EXIT_INSTR_OFFSETS
	.align		4
        /*00fc*/ 	.byte	0x04, 0x1c
        /*00fe*/ 	.short	(.L_150 - .L_149)


	//   ....[0]....
.L_149:
        /*0100*/ 	.word	0x00002050


	//   ....[1]....
        /*0104*/ 	.word	0x000020b0


	//----- nvinfo : EIATTR_MAX_THREADS
	.align		4
.L_150:
        /*0108*/ 	.byte	0x04, 0x05
        /*010a*/ 	.short	(.L_152 - .L_151)
.L_151:
        /*010c*/ 	.word	0x00000100
        /*0110*/ 	.word	0x00000001
        /*0114*/ 	.word	0x00000001


	//----- nvinfo : EIATTR_CRS_STACK_SIZE
	.align		4
.L_152:
        /*0118*/ 	.byte	0x04, 0x1e
        /*011a*/ 	.short	(.L_154 - .L_153)
.L_153:
        /*011c*/ 	.word	0x00000000


	//----- nvinfo : EIATTR_CBANK_PARAM_SIZE
	.align		4
.L_154:
        /*0120*/ 	.byte	0x03, 0x19
        /*0122*/ 	.short	0x0062


	//----- nvinfo : EIATTR_PARAM_CBANK
	.align		4
        /*0124*/ 	.byte	0x04, 0x0a
        /*0126*/ 	.short	(.L_156 - .L_155)
	.align		4
.L_155:
        /*0128*/ 	.word	index@(.nv.constant0._ZN3cub18CUB_300001_SM_10006detail6reduce18DeviceReduceKernelINS2_10policy_hubIiyN4cuda3std3__44plusIiEEE10Policy1000EN6thrust24THRUST_300001_SM_1000_NS6detail15normal_iteratorINSD_10device_ptrIiEEEEyS9_iNS7_10__identityEEEvT0_PT3_T1_NS0_13GridEvenShareISN_EET2_T4_)
        /*012c*/ 	.short	0x0380
        /*012e*/ 	.short	0x0062


	//----- nvinfo : EIATTR_SW_WAR
	.align		4
.L_156:
        /*0130*/ 	.byte	0x04, 0x36
        /*0132*/ 	.short	(.L_158 - .L_157)
.L_157:
        /*0134*/ 	.word	0x00000008
.L_158:


//--------------------- .nv.info._ZN3cub18CUB_300001_SM_10006detail6reduce28DeviceReduceSingleTileKernelINS2_10policy_hubIiyN4cuda3std3__44plusIiEEE10Policy1000EN6thrust24THRUST_300001_SM_1000_NS6detail15normal_iteratorINSD_10device_ptrIiEEEEPiyS9_iiNS7_10__identityEEEvT0_T1_T2_T3_T4_T6_ --------------------------
	.section	.nv.info._ZN3cub18CUB_300001_SM_10006detail6reduce28DeviceReduceSingleTileKernelINS2_10policy_hubIiyN4cuda3std3__44plusIiEEE10Policy1000EN6thrust24THRUST_300001_SM_1000_NS6detail15normal_iteratorINSD_10device_ptrIiEEEEPiyS9_iiNS7_10__identityEEEvT0_T1_T2_T3_T4_T6_,"",@"SHT_CUDA_INFO"
	.sectionflags	@""
	.align	4


	//----- nvinfo : EIATTR_CUDA_API_VERSION
	.align		4
        /*0000*/ 	.byte	0x04, 0x37
        /*0002*/ 	.short	(.L_160 - .L_159)
.L_159:
        /*0004*/ 	.word	0x00000082


	//----- nvinfo : EIATTR_KPARAM_INFO
	.align		4
.L_160:
        /*0008*/ 	.byte	0x04, 0x17
        /*000a*/ 	.short	(.L_162 - .L_161)
.L_161:
        /*000c*/ 	.word	0x00000000
        /*0010*/ 	.short	0x0005
        /*0012*/ 	.short	0x0020
        /*0014*/ 	.byte	0x00, 0xf0, 0x05, 0x00


	//----- nvinfo : EIATTR_KPARAM_INFO
	.align		4
.L_162:
        /*0018*/ 	.byte	0x04, 0x17
        /*001a*/ 	.short	(.L_164 - .L_163)
.L_163:
        /*001c*/ 	.word	0x00000000
        /*0020*/ 	.short	0x0004
        /*0022*/ 	.short	0x001c
        /*0024*/ 	.byte	0x00, 0xf0, 0x11, 0x00


	//----- nvinfo : EIATTR_KPARAM_INFO
	.align		4
.L_164:
        /*0028*/ 	.byte	0x04, 0x17
        /*002a*/ 	.short	(.L_166 - .L_165)
.L_165:
        /*002c*/ 	.word	0x00000000
        /*0030*/ 	.short	0x0003
        /*0032*/ 	.short	0x0018
        /*0034*/ 	.byte	0x00, 0xf0, 0x05, 0x00


	//----- nvinfo : EIATTR_KPARAM_INFO
	.align		4
.L_166:
        /*0038*/ 	.byte	0x04, 0x17
        /*003a*/ 	.short	(.L_168 - .L_167)
.L_167:
        /*003c*/ 	.word	0x00000000
        /*0040*/ 	.short	0x0002
        /*0042*/ 	.short	0x0010
        /*0044*/ 	.byte	0x00, 0xf0, 0x21, 0x00


	//----- nvinfo : EIATTR_KPARAM_INFO
	.align		4
.L_168:
        /*0048*/ 	.byte	0x04, 0x17
        /*004a*/ 	.short	(.L_170 - .L_169)
.L_169:
        /*004c*/ 	.word	0x00000000
        /*0050*/ 	.short	0x0001
        /*0052*/ 	.short	0x0008
        /*0054*/ 	.byte	0x00, 0xf5, 0x21, 0x00


	//----- nvinfo : EIATTR_KPARAM_INFO
	.align		4
.L_170:
        /*0058*/ 	.byte	0x04, 0x17
        /*005a*/ 	.short	(.L_172 - .L_171)
.L_171:
        /*005c*/ 	.word	0x00000000
        /*0060*/ 	.short	0x0000
        /*0062*/ 	.short	0x0000
        /*0064*/ 	.byte	0x00, 0xf0, 0x21, 0x00


	//----- nvinfo : EIATTR_SPARSE_MMA_MASK
	.align		4
.L_172:
        /*0068*/ 	.byte	0x03, 0x50
        /*006a*/ 	.short	0x0000


	//----- nvinfo : EIATTR_MAXREG_COUNT
	.align		4
        /*006c*/ 	.byte	0x03, 0x1b
        /*006e*/ 	.short	0x00ff


	//----- nvinfo : EIATTR_NUM_BARRIERS
	.align		4
        /*0070*/ 	.byte	0x02, 0x4c
        /*0072*/ 	.byte	0x01
	.zero		1


	//----- nvinfo : EIATTR_MERCURY_ISA_VERSION
	.align		4
        /*0074*/ 	.byte	0x03, 0x5f
        /*0076*/ 	.short	0x0101


	//----- nvinfo : EIATTR_COOP_GROUP_MASK_REGIDS
	.align		4
        /*0078*/ 	.byte	0x04, 0x29
        /*007a*/ 	.short	(.L_174 - .L_173)


	//   ....[0]....
.L_173:
        /*007c*/ 	.word	0xffffffff


	//   ....[1]....
        /*0080*/ 	.word	0xffffffff


	//   ....[2]....
        /*0084*/ 	.word	0xffffffff


	//   ....[3]....
        /*0088*/ 	.word	0xffffffff


	//   ....[4]....
        /*008c*/ 	.word	0xffffffff


	//   ....[5]....
        /*0090*/ 	.word	0xffffffff


	//   ....[6]....
        /*0094*/ 	.word	0xffffffff


	//   ....[7]....
        /*0098*/ 	.word	0xffffffff


	//   ....[8]....
        /*009c*/ 	.word	0xffffffff


	//   ....[9]....
        /*00a0*/ 	.word	0xffffffff


	//   ....[10]....
        /*00a4*/ 	.word	0xffffffff


	//   ....[11]....
        /*00a8*/ 	.word	0xffffffff


	//   ....[12]....
        /*00ac*/ 	.word	0xffffffff


	//   ....[13]....
        /*00b0*/ 	.word	0xffffffff


	//   ....[14]....
        /*00b4*/ 	.word	0xffffffff


	//----- nvinfo : EIATTR_COOP_GROUP_INSTR_OFFSETS
	.align		4
.L_174:
        /*00b8*/ 	.byte	0x04, 0x28
        /*00ba*/ 	.short	(.L_176 - .L_175)


	//   ....[0]....
.L_175:
        /*00bc*/ 	.word	0x00000850


	//   ....[1]....
        /*00c0*/ 	.word	0x000008b0


	//   ....[2]....
        /*00c4*/ 	.word	0x00000910


	//   ....[3]....
        /*00c8*/ 	.word	0x00000970


	//   ....[4]....
        /*00cc*/ 	.word	0x000009d0


	//   ....[5]....
        /*00d0*/ 	.word	0x00000b60


	//   ....[6]....
        /*00d4*/ 	.word	0x00000c00


	//   ....[7]....
        /*00d8*/ 	.word	0x00000c80


	//   ....[8]....
        /*00dc*/ 	.word	0x00000ce0


	//   ....[9]....
        /*00e0*/ 	.word	0x00000d20


	//   ....[10]....
        /*00e4*/ 	.word	0x00001b90


	//   ....[11]....
        /*00e8*/ 	.word	0x00001bf0


	//   ....[12]....
        /*00ec*/ 	.word	0x00001c50


	//   ....[13]....
        /*00f0*/ 	.word	0x00001cb0


	//   ....[14]....
        /*00f4*/ 	.word	0x00001d10


	//----- nvinfo : EIATTR_VRC_CTA_INIT_COUNT
	.align		4
.L_176:
        /*00f8*/ 	.byte	0x02, 0x4a
	.zero		1
	.zero		1


	//----- nvinfo : EIATTR_EXIT_INSTR_OFFSETS
	.align		4
        /*00fc*/ 	.byte	0x04, 0x1c
        /*00fe*/ 	.short	(.L_178 - .L_177)


	//   ....[0]....
.L_177:
        /*0100*/ 	.word	0x000000a0


	//   ....[1]....
        /*0104*/ 	.word	0x000000e0


	//   ....[2]....
        /*0108*/ 	.word	0x00001e20


	//   ....[3]....
        /*010c*/ 	.word	0x00001e70


	//----- nvinfo : EIATTR_MAX_THREADS
	.align		4
.L_178:
        /*0110*/ 	.byte	0x04, 0x05
        /*0112*/ 	.short	(.L_180 - .L_179)
.L_179:
        /*0114*/ 	.word	0x00000100
        /*0118*/ 	.word	0x00000001
        /*011c*/ 	.word	0x00000001


	//----- nvinfo : EIATTR_CRS_STACK_SIZE
	.align		4
.L_180:
        /*0120*/ 	.byte	0x04, 0x1e
        /*0122*/ 	.short	(.L_182 - .L_181)
.L_181:
        /*0124*/ 	.word	0x00000000


	//----- nvinfo : EIATTR_CBANK_PARAM_SIZE
	.align		4
.L_182:
        /*0128*/ 	.byte	0x03, 0x19
        /*012a*/ 	.short	0x0021


	//----- nvinfo : EIATTR_PARAM_CBANK
	.align		4
        /*012c*/ 	.byte	0x04, 0x0a
        /*012e*/ 	.short	(.L_184 - .L_183)
	.align		4
.L_183:
        /*0130*/ 	.word	index@(.nv.constant0._ZN3cub18CUB_300001_SM_10006detail6reduce28DeviceReduceSingleTileKernelINS2_10policy_hubIiyN4cuda3std3__44plusIiEEE10Policy1000EN6thrust24THRUST_300001_SM_1000_NS6detail15normal_iteratorINSD_10device_ptrIiEEEEPiyS9_iiNS7_10__identityEEEvT0_T1_T2_T3_T4_T6_)
        /*0134*/ 	.short	0x0380
        /*0136*/ 	.short	0x0021


	//----- nvinfo : EIATTR_SW_WAR
	.align		4
.L_184:
        /*0138*/ 	.byte	0x04, 0x36
        /*013a*/ 	.short	(.L_186 - .L_185)
.L_185:
        /*013c*/ 	.word	0x00000008
.L_186:


//--------------------- .nv.info._ZN3cub18CUB_300001_SM_10006detail6reduce28DeviceReduceSingleTileKernelINS2_10policy_hubIijN4cuda3std3__44plusIiEEE10Policy1000EPiSC_iS9_iiNS7_10__identityEEEvT0_T1_T2_T3_T4_T6_ --------------------------
	.section	.nv.info._ZN3cub18CUB_300001_SM_10006detail6reduce28DeviceReduceSingleTileKernelINS2_10policy_hubIijN4cuda3std3__44plusIiEEE10Policy1000EPiSC_iS9_iiNS7_10__identityEEEvT0_T1_T2_T3_T4_T6_,"",@"SHT_CUDA_INFO"
	.sectionflags	@""
	.align	4


	//----- nvinfo : EIATTR_CUDA_API_VERSION
	.align		4
        /*0000*/ 	.byte	0x04, 0x37
        /*0002*/ 	.short	(.L_188 - .L_187)
.L_187:
        /*0004*/ 	.word	0x00000082


	//----- nvinfo : EIATTR_KPARAM_INFO
	.align		4
.L_188:
        /*0008*/ 	.byte	0x04, 0x17
        /*000a*/ 	.short	(.L_190 - .L_189)
.L_189:
        /*000c*/ 	.word	0x00000000
        /*0010*/ 	.short	0x0005
        /*0012*/ 	.short	0x001c
        /*0014*/ 	.byte	0x00, 0xf0, 0x05, 0x00


	//----- nvinfo : EIATTR_KPARAM_INFO
	.align		4
.L_190:
        /*0018*/ 	.byte	0x04, 0x17
        /*001a*/ 	.short	(.L_192 - .L_191)
.L_191:
        /*001c*/ 	.word	0x00000000
        /*0020*/ 	.short	0x0004
        /*0022*/ 	.short	0x0018
        /*0024*/ 	.byte	0x00, 0xf0, 0x11, 0x00


	//----- nvinfo : EIATTR_KPARAM_INFO
	.align		4
.L_192:
        /*0028*/ 	.byte	0x04, 0x17
        /*002a*/ 	.short	(.L_194 - .L_193)
.L_193:
        /*002c*/ 	.word	0x00000000
        /*0030*/ 	.short	0x0003
        /*0032*/ 	.short	0x0014
        /*0034*/ 	.byte	0x00, 0xf0, 0x05, 0x00


	//----- nvinfo : EIATTR_KPARAM_INFO
	.align		4
.L_194:
        /*0038*/ 	.byte	0x04, 0x17
        /*003a*/ 	.short	(.L_196 - .L_195)
.L_195:
        /*003c*/ 	.word	0x00000000
        /*0040*/ 	.short	0x0002
        /*0042*/ 	.short	0x0010
        /*0044*/ 	.byte	0x00, 0xf0, 0x11, 0x00


	//----- nvinfo : EIATTR_KPARAM_INFO
	.align		4
.L_196:
        /*0048*/ 	.byte	0x04, 0x17
        /*004a*/ 	.short	(.L_198 - .L_197)
.L_197:
        /*004c*/ 	.word	0x00000000
        /*0050*/ 	.short	0x0001
        /*0052*/ 	.short	0x0008
        /*0054*/ 	.byte	0x00, 0xf5, 0x21, 0x00


	//----- nvinfo : EIATTR_KPARAM_INFO
	.align		4
.L_198:
        /*0058*/ 	.byte	0x04, 0x17
        /*005a*/ 	.short	(.L_200 - .L_199)
.L_199:
        /*005c*/ 	.word	0x00000000
        /*0060*/ 	.short	0x0000
        /*0062*/ 	.short	0x0000
        /*0064*/ 	.byte	0x00, 0xf5, 0x21, 0x00


	//----- nvinfo : EIATTR_SPARSE_MMA_MASK
	.align		4
.L_200:
        /*0068*/ 	.byte	0x03, 0x50
        /*006a*/ 	.short	0x0000


	//----- nvinfo : EIATTR_MAXREG_COUNT
	.align		4
        /*006c*/ 	.byte	0x03, 0x1b
        /*006e*/ 	.short	0x00ff


	//----- nvinfo : EIATTR_NUM_BARRIERS
	.align		4
        /*0070*/ 	.byte	0x02, 0x4c
        /*0072*/ 	.byte	0x01
	.zero		1


	//----- nvinfo : EIATTR_MERCURY_ISA_VERSION
	.align		4
        /*0074*/ 	.byte	0x03, 0x5f
        /*0076*/ 	.short	0x0101


	//----- nvinfo : EIATTR_COOP_GROUP_MASK_REGIDS
	.align		4
        /*0078*/ 	.byte	0x04, 0x29
        /*007a*/ 	.short	(.L_202 - .L_201)


	//   ....[0]....
.L_201:
        /*007c*/ 	.word	0xffffffff


	//   ....[1]....
        /*0080*/ 	.word	0xffffffff


	//   ....[2]....
        /*0084*/ 	.word	0xffffffff


	//   ....[3]....
        /*0088*/ 	.word	0xffffffff


	//   ....[4]....
        /*008c*/ 	.word	0xffffffff


	//   ....[5]....
        /*0090*/ 	.word	0xffffffff


	//   ....[6]....
        /*0094*/ 	.word	0xffffffff


	//   ....[7]....
        /*0098*/ 	.word	0xffffffff


	//   ....[8]....
        /*009c*/ 	.word	0xffffffff


	//   ....[9]....
        /*00a0*/ 	.word	0xffffffff


	//   ....[10]....
        /*00a4*/ 	.word	0xffffffff


	//   ....[11]....
        /*00a8*/ 	.word	0xffffffff


	//   ....[12]....
        /*00ac*/ 	.word	0xffffffff


	//   ....[13]....
        /*00b0*/ 	.word	0xffffffff


	//   ....[14]....
        /*00b4*/ 	.word	0xffffffff


	//   ....[15]....
        /*00b8*/ 	.word	0xffffffff


	//   ....[16]....
        /*00bc*/ 	.word	0xffffffff


	//   ....[17]....
        /*00c0*/ 	.word	0xffffffff


	//   ....[18]....
        /*00c4*/ 	.word	0xffffffff


	//   ....[19]....
        /*00c8*/ 	.word	0xffffffff


	//   ....[20]....
        /*00cc*/ 	.word	0xffffffff


	//   ....[21]....
        /*00d0*/ 	.word	0xffffffff


	//   ....[22]....
        /*00d4*/ 	.word	0xffffffff


	//   ....[23]....
        /*00d8*/ 	.word	0xffffffff


	//   ....[24]....
        /*00dc*/ 	.word	0xffffffff


	//   ....[25]....
        /*00e0*/ 	.word	0xffffffff


	//   ....[26]....
        /*00e4*/ 	.word	0xffffffff


	//   ....[27]....
        /*00e8*/ 	.word	0xffffffff


	//   ....[28]....
        /*00ec*/ 	.word	0xffffffff


	//   ....[29]....
        /*00f0*/ 	.word	0xffffffff


	//----- nvinfo : EIATTR_COOP_GROUP_INSTR_OFFSETS
	.align		4
.L_202:
        /*00f4*/ 	.byte	0x04, 0x28
        /*00f6*/ 	.short	(.L_204 - .L_203)


	//   ....[0]....
.L_203:
        /*00f8*/ 	.word	0x00000890


	//   ....[1]....
        /*00fc*/ 	.word	0x000008f0


	//   ....[2]....
        /*0100*/ 	.word	0x00000940


	//   ....[3]....
        /*0104*/ 	.word	0x000009b0


	//   ....[4]....
        /*0108*/ 	.word	0x00000a10


	//   ....[5]....
        /*010c*/ 	.word	0x00000ba0


	//   ....[6]....
        /*0110*/ 	.word	0x00000c40


	//   ....[7]....
        /*0114*/ 	.word	0x00000cc0


	//   ....[8]....
        /*0118*/ 	.word	0x00000d20


	//   ....[9]....
        /*011c*/ 	.word	0x00000d60


	//   ....[10]....
        /*0120*/ 	.word	0x000019d0


	//   ....[11]....
        /*0124*/ 	.word	0x00001a30


	//   ....[12]....
        /*0128*/ 	.word	0x00001a90


	//   ....[13]....
        /*012c*/ 	.word	0x00001af0


	//   ....[14]....
        /*0130*/ 	.word	0x00001b50


	//   ....[15]....
        /*0134*/ 	.word	0x000023f0


	//   ....[16]....
        /*0138*/ 	.word	0x00002450


	//   ....[17]....
        /*013c*/ 	.word	0x000024a0


	//   ....[18]....
        /*0140*/ 	.word	0x00002510


	//   ....[19]....
        /*0144*/ 	.word	0x00002570


	//   ....[20]....
        /*0148*/ 	.word	0x00002700


	//   ....[21]....
        /*014c*/ 	.word	0x00002790


	//   ....[22]....
        /*0150*/ 	.word	0x000027e0


	//   ....[23]....
        /*0154*/ 	.word	0x00002850


	//   ....[24]....
        /*0158*/ 	.word	0x000028c0


	//   ....[25]....
        /*015c*/ 	.word	0x000036a0


	//   ....[26]....
        /*0160*/ 	.word	0x00003700


	//   ....[27]....
        /*0164*/ 	.word	0x00003760


	//   ....[28]....
        /*0168*/ 	.word	0x000037c0


	//   ....[29]....
        /*016c*/ 	.word	0x00003820


	//----- nvinfo : EIATTR_VRC_CTA_INIT_COUNT
	.align		4
.L_204:
        /*0170*/ 	.byte	0x02, 0x4a
	.zero		1
	.zero		1


	//----- nvinfo : EIATTR_EXIT_INSTR_OFFSETS
	.align		4
        /*0174*/ 	.byte	0x04, 0x1c
        /*0176*/ 	.short	(.L_206 - .L_205)


	//   ....[0]....
.L_205:
        /*0178*/ 	.word	0x00000080


	//   ....[1]....
        /*017c*/ 	.word	0x000000c0


	//   ....[2]....
        /*0180*/ 	.word	0x00003940


	//   ....[3]....
        /*0184*/ 	.word	0x00003990


	//----- nvinfo : EIATTR_MAX_THREADS
	.align		4
.L_206:
        /*0188*/ 	.byte	0x04, 0x05
        /*018a*/ 	.short	(.L_208 - .L_207)
.L_207:
        /*018c*/ 	.word	0x00000100
        /*0190*/ 	.word	0x00000001
        /*0194*/ 	.word	0x00000001


	//----- nvinfo : EIATTR_CRS_STACK_SIZE
	.align		4
.L_208:
        /*0198*/ 	.byte	0x04, 0x1e
        /*019a*/ 	.short	(.L_210 - .L_209)
.L_209:
        /*019c*/ 	.word	0x00000000


	//----- nvinfo : EIATTR_CBANK_PARAM_SIZE
	.align		4
.L_210:
        /*01a0*/ 	.byte	0x03, 0x19
        /*01a2*/ 	.short	0x001d


	//----- nvinfo : EIATTR_PARAM_CBANK
	.align		4
        /*01a4*/ 	.byte	0x04, 0x0a
        /*01a6*/ 	.short	(.L_212 - .L_211)
	.align		4
.L_211:
        /*01a8*/ 	.word	index@(.nv.constant0._ZN3cub18CUB_300001_SM_10006detail6reduce28DeviceReduceSingleTileKernelINS2_10policy_hubIijN4cuda3std3__44plusIiEEE10Policy1000EPiSC_iS9_iiNS7_10__identityEEEvT0_T1_T2_T3_T4_T6_)
        /*01ac*/ 	.short	0x0380
        /*01ae*/ 	.short	0x001d


	//----- nvinfo : EIATTR_SW_WAR
	.align		4
.L_212:
        /*01b0*/ 	.byte	0x04, 0x36
        /*01b2*/ 	.short	(.L_214 - .L_213)
.L_213:
        /*01b4*/ 	.word	0x00000008
.L_214:


//--------------------- .nv.info._ZN3cub18CUB_300001_SM_10006detail6reduce18DeviceReduceKernelINS2_10policy_hubIijN4cuda3std3__44plusIiEEE10Policy1000EN6thrust24THRUST_300001_SM_1000_NS6detail15normal_iteratorINSD_10device_ptrIiEEEEjS9_iNS7_10__identityEEEvT0_PT3_T1_NS0_13GridEvenShareISN_EET2_T4_ --------------------------
	.section	.nv.info._ZN3cub18CUB_300001_SM_10006detail6reduce18DeviceReduceKernelINS2_10policy_hubIijN4cuda3std3__44plusIiEEE10Policy1000EN6thrust24THRUST_300001_SM_1000_NS6detail15normal_iteratorINSD_10device_ptrIiEEEEjS9_iNS7_10__identityEEEvT0_PT3_T1_NS0_13GridEvenShareISN_EET2_T4_,"",@"SHT_CUDA_INFO"
	.sectionflags	@""
	.align	4


	//----- nvinfo : EIATTR_CUDA_API_VERSION
	.align		4
        /*0000*/ 	.byte	0x04, 0x37
        /*0002*/ 	.short	(.L_216 - .L_215)
.L_215:
        /*0004*/ 	.word	0x00000082


	//----- nvinfo : EIATTR_KPARAM_INFO
	.align		4
.L_216:
        /*0008*/ 	.byte	0x04, 0x17
        /*000a*/ 	.short	(.L_218 - .L_217)
.L_217:
        /*000c*/ 	.word	0x00000000
        /*0010*/ 	.short	0x0005
        /*0012*/ 	.short	0x003d
        /*0014*/ 	.byte	0x00, 0xf0, 0x05, 0x00


	//----- nvinfo : EIATTR_KPARAM_INFO
	.align		4
.L_218:
        /*0018*/ 	.byte	0x04, 0x17
        /*001a*/ 	.short	(.L_220 - .L_219)
.L_219:
        /*001c*/ 	.word	0x00000000
        /*0020*/ 	.short	0x0004
        /*0022*/ 	.short	0x003c
        /*0024*/ 	.byte	0x00, 0xf0, 0x05, 0x00


	//----- nvinfo : EIATTR_KPARAM_INFO
	.align		4
.L_220:
        /*0028*/ 	.byte	0x04, 0x17
        /*002a*/ 	.short	(.L_222 - .L_221)
.L_221:
        /*002c*/ 	.word	0x00000000
        /*0030*/ 	.short	0x0003
        /*0032*/ 	.short	0x0014
        /*0034*/ 	.byte	0x00, 0xf0, 0xa1, 0x00


	//----- nvinfo : EIATTR_KPARAM_INFO
	.align		4
.L_222:
        /*0038*/ 	.byte	0x04, 0x17
        /*003a*/ 	.short	(.L_224 - .L_223)
.L_223:
        /*003c*/ 	.word	0x00000000
        /*0040*/ 	.short	0x0002
        /*0042*/ 	.short	0x0010
        /*0044*/ 	.byte	0x00, 0xf0, 0x11, 0x00


	//----- nvinfo : EIATTR_KPARAM_INFO
	.align		4
.L_224:
        /*0048*/ 	.byte	0x04, 0x17
        /*004a*/ 	.short	(.L_226 - .L_225)
.L_225:
        /*004c*/ 	.word	0x00000000
        /*0050*/ 	.short	0x0001
        /*0052*/ 	.short	0x0008
        /*0054*/ 	.byte	0x00, 0xf5, 0x21, 0x00


	//----- nvinfo : EIATTR_KPARAM_INFO
	.align		4
.L_226:
        /*0058*/ 	.byte	0x04, 0x17
        /*005a*/ 	.short	(.L_228 - .L_227)
.L_227:
        /*005c*/ 	.word	0x00000000
        /*0060*/ 	.short	0x0000
        /*0062*/ 	.short	0x0000
        /*0064*/ 	.byte	0x00, 0xf0, 0x21, 0x00


	//----- nvinfo : EIATTR_SPARSE_MMA_MASK
	.align		4
.L_228:
        /*0068*/ 	.byte	0x03, 0x50
        /*006a*/ 	.short	0x0000


	//----- nvinfo : EIATTR_MAXREG_COUNT
	.align		4
        /*006c*/ 	.byte	0x03, 0x1b
        /*006e*/ 	.short	0x00ff


	//----- nvinfo : EIATTR_NUM_BARRIERS
	.align		4
        /*0070*/ 	.byte	0x02, 0x4c
        /*0072*/ 	.byte	0x01
	.zero		1


	//----- nvinfo : EIATTR_MERCURY_ISA_VERSION
	.align		4
        /*0074*/ 	.byte	0x03, 0x5f
        /*0076*/ 	.short	0x0101


	//----- nvinfo : EIATTR_COOP_GROUP_MASK_REGIDS
	.align		4
        /*0078*/ 	.byte	0x04, 0x29
        /*007a*/ 	.short	(.L_230 - .L_229)


	//   ....[0]....
.L_229:
        /*007c*/ 	.word	0xffffffff


	//   ....[1]....
        /*0080*/ 	.word	0xffffffff


	//   ....[2]....
        /*0084*/ 	.word	0xffffffff


	//   ....[3]....
        /*0088*/ 	.word	0xffffffff


	//   ....[4]....
        /*008c*/ 	.word	0xffffffff


	//   ....[5]....
        /*0090*/ 	.word	0xffffffff


	//   ....[6]....
        /*0094*/ 	.word	0xffffffff


	//   ....[7]....
        /*0098*/ 	.word	0xffffffff


	//   ....[8]....
        /*009c*/ 	.word	0xffffffff


	//   ....[9]....
        /*00a0*/ 	.word	0xffffffff


	//   ....[10]....
        /*00a4*/ 	.word	0xffffffff


	//   ....[11]....
        /*00a8*/ 	.word	0xffffffff


	//   ....[12]....
        /*00ac*/ 	.word	0xffffffff


	//   ....[13]....
        /*00b0*/ 	.word	0xffffffff


	//   ....[14]....
        /*00b4*/ 	.word	0xffffffff


	//----- nvinfo : EIATTR_COOP_GROUP_INSTR_OFFSETS
	.align		4
.L_230:
        /*00b8*/ 	.byte	0x04, 0x28
        /*00ba*/ 	.short	(.L_232 - .L_231)


	//   ....[0]....
.L_231:
        /*00bc*/ 	.word	0x00000b10


	//   ....[1]....
        /*00c0*/ 	.word	0x00000b70


	//   ....[2]....
        /*00c4*/ 	.word	0x00000bd0


	//   ....[3]....
        /*00c8*/ 	.word	0x00000c30


	//   ....[4]....
        /*00cc*/ 	.word	0x00000c90


	//   ....[5]....
        /*00d0*/ 	.word	0x00000e20


	//   ....[6]....
        /*00d4*/ 	.word	0x00000ec0


	//   ....[7]....
        /*00d8*/ 	.word	0x00000f20


	//   ....[8]....
        /*00dc*/ 	.word	0x00000f80


	//   ....[9]....
        /*00e0*/ 	.word	0x00000fe0


	//   ....[10]....
        /*00e4*/ 	.word	0x00002100


	//   ....[11]....
        /*00e8*/ 	.word	0x00002170


	//   ....[12]....
        /*00ec*/ 	.word	0x000021c0


	//   ....[13]....
        /*00f0*/ 	.word	0x00002210


	//   ....[14]....
        /*00f4*/ 	.word	0x00002280


	//----- nvinfo : EIATTR_VRC_CTA_INIT_COUNT
	.align		4
.L_232:
        /*00f8*/ 	.byte	0x02, 0x4a
	.zero		1
	.zero		1


	//----- nvinfo : EIATTR_EXIT_INSTR_OFFSETS
	.align		4
        /*00fc*/ 	.byte	0x04, 0x1c
        /*00fe*/ 	.short	(.L_234 - .L_233)


	//   ....[0]....
.L_233:
        /*0100*/ 	.word	0x000023b0


	//   ....[1]....
        /*0104*/ 	.word	0x000023f0


	//----- nvinfo : EIATTR_MAX_THREADS
	.align		4
.L_234:
        /*0108*/ 	.byte	0x04, 0x05
        /*010a*/ 	.short	(.L_236 - .L_235)
.L_235:
        /*010c*/ 	.word	0x00000100
        /*0110*/ 	.word	0x00000001
        /*0114*/ 	.word	0x00000001


	//----- nvinfo : EIATTR_CRS_STACK_SIZE
	.align		4
.L_236:
        /*0118*/ 	.byte	0x04, 0x1e
        /*011a*/ 	.short	(.L_238 - .L_237)
.L_237:
        /*011c*/ 	.word	0x00000000


	//----- nvinfo : EIATTR_CBANK_PARAM_SIZE
	.align		4
.L_238:
        /*0120*/ 	.byte	0x03, 0x19
        /*0122*/ 	.short	0x003e


	//----- nvinfo : EIATTR_PARAM_CBANK
	.align		4
        /*0124*/ 	.byte	0x04, 0x0a
        /*0126*/ 	.short	(.L_240 - .L_239)
	.align		4
.L_239:
        /*0128*/ 	.word	index@(.nv.constant0._ZN3cub18CUB_300001_SM_10006detail6reduce18DeviceReduceKernelINS2_10policy_hubIijN4cuda3std3__44plusIiEEE10Policy1000EN6thrust24THRUST_300001_SM_1000_NS6detail15normal_iteratorINSD_10device_ptrIiEEEEjS9_iNS7_10__identityEEEvT0_PT3_T1_NS0_13GridEvenShareISN_EET2_T4_)
        /*012c*/ 	.short	0x0380
        /*012e*/ 	.short	0x003e


	//----- nvinfo : EIATTR_SW_WAR
	.align		4
.L_240:
        /*0130*/ 	.byte	0x04, 0x36
        /*0132*/ 	.short	(.L_242 - .L_241)
.L_241:
        /*0134*/ 	.word	0x00000008
.L_242:


//--------------------- .nv.info._ZN3cub18CUB_300001_SM_10006detail6reduce28DeviceReduceSingleTileKernelINS2_10policy_hubIijN4cuda3std3__44plusIiEEE10Policy1000EN6thrust24THRUST_300001_SM_1000_NS6detail15normal_iteratorINSD_10device_ptrIiEEEEPijS9_iiNS7_10__identityEEEvT0_T1_T2_T3_T4_T6_ --------------------------
	.section	.nv.info._ZN3cub18CUB_300001_SM_10006detail6reduce28DeviceReduceSingleTileKernelINS2_10policy_hubIijN4cuda3std3__44plusIiEEE10Policy1000EN6thrust24THRUST_300001_SM_1000_NS6detail15normal_iteratorINSD_10device_ptrIiEEEEPijS9_iiNS7_10__identityEEEvT0_T1_T2_T3_T4_T6_,"",@"SHT_CUDA_INFO"
	.sectionflags	@""
	.align	4


	//----- nvinfo : EIATTR_CUDA_API_VERSION
	.align		4
        /*0000*/ 	.byte	0x04, 0x37
        /*0002*/ 	.short	(.L_244 - .L_243)
.L_243:
        /*0004*/ 	.word	0x00000082


	//----- nvinfo : EIATTR_KPARAM_INFO
	.align		4
.L_244:
        /*0008*/ 	.byte	0x04, 0x17
        /*000a*/ 	.short	(.L_246 - .L_245)
.L_245:
        /*000c*/ 	.word	0x00000000
        /*0010*/ 	.short	0x0005
        /*0012*/ 	.short	0x001c
        /*0014*/ 	.byte	0x00, 0xf0, 0x05, 0x00


	//----- nvinfo : EIATTR_KPARAM_INFO
	.align		4
.L_246:
        /*0018*/ 	.byte	0x04, 0x17
        /*001a*/ 	.short	(.L_248 - .L_247)
.L_247:
        /*001c*/ 	.word	0x00000000
        /*0020*/ 	.short	0x0004
        /*0022*/ 	.short	0x0018
        /*0024*/ 	.byte	0x00, 0xf0, 0x11, 0x00


	//----- nvinfo : EIATTR_KPARAM_INFO
	.align		4
.L_248:
        /*0028*/ 	.byte	0x04, 0x17
        /*002a*/ 	.short	(.L_250 - .L_249)
.L_249:
        /*002c*/ 	.word	0x00000000
        /*0030*/ 	.short	0x0003
        /*0032*/ 	.short	0x0014
        /*0034*/ 	.byte	0x00, 0xf0, 0x05, 0x00


	//----- nvinfo : EIATTR_KPARAM_INFO
	.align		4
.L_250:
        /*0038*/ 	.byte	0x04, 0x17
        /*003a*/ 	.short	(.L_252 - .L_251)
.L_251:
        /*003c*/ 	.word	0x00000000
        /*0040*/ 	.short	0x0002
        /*0042*/ 	.short	0x0010
        /*0044*/ 	.byte	0x00, 0xf0, 0x11, 0x00


	//----- nvinfo : EIATTR_KPARAM_INFO
	.align		4
.L_252:
        /*0048*/ 	.byte	0x04, 0x17
        /*004a*/ 	.short	(.L_254 - .L_253)
.L_253:
        /*004c*/ 	.word	0x00000000
        /*0050*/ 	.short	0x0001
        /*0052*/ 	.short	0x0008
        /*0054*/ 	.byte	0x00, 0xf5, 0x21, 0x00


	//----- nvinfo : EIATTR_KPARAM_INFO
	.align		4
.L_254:
        /*0058*/ 	.byte	0x04, 0x17
        /*005a*/ 	.short	(.L_256 - .L_255)
.L_255:
        /*005c*/ 	.word	0x00000000
        /*0060*/ 	.short	0x0000
        /*0062*/ 	.short	0x0000
        /*0064*/ 	.byte	0x00, 0xf0, 0x21, 0x00


	//----- nvinfo : EIATTR_SPARSE_MMA_MASK
	.align		4
.L_256:
        /*0068*/ 	.byte	0x03, 0x50
        /*006a*/ 	.short	0x0000


	//----- nvinfo : EIATTR_MAXREG_COUNT
	.align		4
        /*006c*/ 	.byte	0x03, 0x1b
        /*006e*/ 	.short	0x00ff


	//----- nvinfo : EIATTR_NUM_BARRIERS
	.align		4
        /*0070*/ 	.byte	0x02, 0x4c
        /*0072*/ 	.byte	0x01
	.zero		1


	//----- nvinfo : EIATTR_MERCURY_ISA_VERSION
	.align		4
        /*0074*/ 	.byte	0x03, 0x5f
        /*0076*/ 	.short	0x0101


	//----- nvinfo : EIATTR_COOP_GROUP_MASK_REGIDS
	.align		4
        /*0078*/ 	.byte	0x04, 0x29
        /*007a*/ 	.short	(.L_258 - .L_257)


	//   ....[0]....
.L_257:
        /*007c*/ 	.word	0xffffffff


	//   ....[1]....
        /*0080*/ 	.word	0xffffffff


	//   ....[2]....
        /*0084*/ 	.word	0xffffffff


	//   ....[3]....
        /*0088*/ 	.word	0xffffffff


	//   ....[4]....
        /*008c*/ 	.word	0xffffffff


	//   ....[5]....
        /*0090*/ 	.word	0xffffffff


	//   ....[6]....
        /*0094*/ 	.word	0xffffffff


	//   ....[7]....
        /*0098*/ 	.word	0xffffffff


	//   ....[8]....
        /*009c*/ 	.word	0xffffffff


	//   ....[9]....
        /*00a0*/ 	.word	0xffffffff


	//   ....[10]....
        /*00a4*/ 	.word	0xffffffff


	//   ....[11]....
        /*00a8*/ 	.word	0xffffffff


	//   ....[12]....
        /*00ac*/ 	.word	0xffffffff


	//   ....[13]....
        /*00b0*/ 	.word	0xffffffff


	//   ....[14]....
        /*00b4*/ 	.word	0xffffffff


	//----- nvinfo : EIATTR_COOP_GROUP_INSTR_OFFSETS
	.align		4
.L_258:
        /*00b8*/ 	.byte	0x04, 0x28
        /*00ba*/ 	.short	(.L_260 - .L_259)


	//   ....[0]....
.L_259:
        /*00bc*/ 	.word	0x00000830


	//   ....[1]....
        /*00c0*/ 	.word	0x00000890


	//   ....[2]....
        /*00c4*/ 	.word	0x000008f0


	//   ....[3]....
        /*00c8*/ 	.word	0x00000950


	//   ....[4]....
        /*00cc*/ 	.word	0x000009b0


	//   ....[5]....
        /*00d0*/ 	.word	0x00000b40


	//   ....[6]....
        /*00d4*/ 	.word	0x00000be0


	//   ....[7]....
        /*00d8*/ 	.word	0x00000c60


	//   ....[8]....
        /*00dc*/ 	.word	0x00000cc0


	//   ....[9]....
        /*00e0*/ 	.word	0x00000d00


	//   ....[10]....
        /*00e4*/ 	.word	0x00001cc0


	//   ....[11]....
        /*00e8*/ 	.word	0x00001d20


	//   ....[12]....
        /*00ec*/ 	.word	0x00001d80


	//   ....[13]....
        /*00f0*/ 	.word	0x00001de0


	//   ....[14]....
        /*00f4*/ 	.word	0x00001e40


	//----- nvinfo : EIATTR_VRC_CTA_INIT_COUNT
	.align		4
.L_260:
        /*00f8*/ 	.byte	0x02, 0x4a
	.zero		1
	.zero		1


	//----- nvinfo : EIATTR_EXIT_INSTR_OFFSETS
	.align		4
        /*00fc*/ 	.byte	0x04, 0x1c
        /*00fe*/ 	.short	(.L_262 - .L_261)


	//   ....[0]....
.L_261:
        /*0100*/ 	.word	0x00000080


	//   ....[1]....
        /*0104*/ 	.word	0x000000c0


	//   ....[2]....
        /*0108*/ 	.word	0x00001f60


	//   ....[3]....
        /*010c*/ 	.word	0x00001fb0


	//----- nvinfo : EIATTR_MAX_THREADS
	.align		4
.L_262:
        /*0110*/ 	.byte	0x04, 0x05
        /*0112*/ 	.short	(.L_264 - .L_263)
.L_263:
        /*0114*/ 	.word	0x00000100
        /*0118*/ 	.word	0x00000001
        /*011c*/ 	.word	0x00000001


	//----- nvinfo : EIATTR_CRS_STACK_SIZE
	.align		4
.L_264:
        /*0120*/ 	.byte	0x04, 0x1e
        /*0122*/ 	.short	(.L_266 - .L_265)
.L_265:
        /*0124*/ 	.word	0x00000000


	//----- nvinfo : EIATTR_CBANK_PARAM_SIZE
	.align		4
.L_266:
        /*0128*/ 	.byte	0x03, 0x19
        /*012a*/ 	.short	0x001d


	//----- nvinfo : EIATTR_PARAM_CBANK
	.align		4
        /*012c*/ 	.byte	0x04, 0x0a
        /*012e*/ 	.short	(.L_268 - .L_267)
	.align		4
.L_267:
        /*0130*/ 	.word	index@(.nv.constant0._ZN3cub18CUB_300001_SM_10006detail6reduce28DeviceReduceSingleTileKernelINS2_10policy_hubIijN4cuda3std3__44plusIiEEE10Policy1000EN6thrust24THRUST_300001_SM_1000_NS6detail15normal_iteratorINSD_10device_ptrIiEEEEPijS9_iiNS7_10__identityEEEvT0_T1_T2_T3_T4_T6_)
        /*0134*/ 	.short	0x0380
        /*0136*/ 	.short	0x001d


	//----- nvinfo : EIATTR_SW_WAR
	.align		4
.L_268:
        /*0138*/ 	.byte	0x04, 0x36
        /*013a*/ 	.short	(.L_270 - .L_269)
.L_269:
        /*013c*/ 	.word	0x00000008
.L_270:


//--------------------- .nv.info._ZN3cub18CUB_300001_SM_10006detail9transform16transform_kernelINS2_10policy_hubILb1EN4cuda3std3__45tupleIJN6thrust24THRUST_300001_SM_1000_NS6detail15normal_iteratorINSA_10device_ptrIcEEEESF_EEEE10policy1000El15calculate_scoreIcENSC_INSD_IiEEEEJPcSN_EEEvT0_iT1_T2_DpNS2_10kernel_argIT3_EE --------------------------
	.section	.nv.info._ZN3cub18CUB_300001_SM_10006detail9transform16transform_kernelINS2_10policy_hubILb1EN4cuda3std3__45tupleIJN6thrust24THRUST_300001_SM_1000_NS6detail15normal_iteratorINSA_10device_ptrIcEEEESF_EEEE10policy1000El15calculate_scoreIcENSC_INSD_IiEEEEJPcSN_EEEvT0_iT1_T2_DpNS2_10kernel_argIT3_EE,"",@"SHT_CUDA_INFO"
	.sectionflags	@""
	.align	4


	//----- nvinfo : EIATTR_CUDA_API_VERSION
	.align		4
        /*0000*/ 	.byte	0x04, 0x37
        /*0002*/ 	.short	(.L_272 - .L_271)
.L_271:
        /*0004*/ 	.word	0x00000082


	//----- nvinfo : EIATTR_KPARAM_INFO
	.align		4
.L_272:
        /*0008*/ 	.byte	0x04, 0x17
        /*000a*/ 	.short	(.L_274 - .L_273)
.L_273:
        /*000c*/ 	.word	0x00000000
        /*0010*/ 	.short	0x0005
        /*0012*/ 	.short	0x0028
        /*0014*/ 	.byte	0x00, 0xf0, 0x41, 0x00


	//----- nvinfo : EIATTR_KPARAM_INFO
	.align		4
.L_274:
        /*0018*/ 	.byte	0x04, 0x17
        /*001a*/ 	.short	(.L_276 - .L_275)
.L_275:
        /*001c*/ 	.word	0x00000000
        /*0020*/ 	.short	0x0004
        /*0022*/ 	.short	0x0018
        /*0024*/ 	.byte	0x00, 0xf0, 0x41, 0x00


	//----- nvinfo : EIATTR_KPARAM_INFO
	.align		4
.L_276:
        /*0028*/ 	.byte	0x04, 0x17
        /*002a*/ 	.short	(.L_278 - .L_277)
.L_277:
        /*002c*/ 	.word	0x00000000
        /*0030*/ 	.short	0x0003
        /*0032*/ 	.short	0x0010
        /*0034*/ 	.byte	0x00, 0xf0, 0x21, 0x00


	//----- nvinfo : EIATTR_KPARAM_INFO
	.align		4
.L_278:
        /*0038*/ 	.byte	0x04, 0x17
        /*003a*/ 	.short	(.L_280 - .L_279)
.L_279:
        /*003c*/ 	.word	0x00000000
        /*0040*/ 	.short	0x0002
        /*0042*/ 	.short	0x000c
        /*0044*/ 	.byte	0x00, 0xf0, 0x11, 0x00


	//----- nvinfo : EIATTR_KPARAM_INFO
	.align		4
.L_280:
        /*0048*/ 	.byte	0x04, 0x17
        /*004a*/ 	.short	(.L_282 - .L_281)
.L_281:
        /*004c*/ 	.word	0x00000000
        /*0050*/ 	.short	0x0001
        /*0052*/ 	.short	0x0008
        /*0054*/ 	.byte	0x00, 0xf0, 0x11, 0x00


	//----- nvinfo : EIATTR_KPARAM_INFO
	.align		4
.L_282:
        /*0058*/ 	.byte	0x04, 0x17
        /*005a*/ 	.short	(.L_284 - .L_283)
.L_283:
        /*005c*/ 	.word	0x00000000
        /*0060*/ 	.short	0x0000
        /*0062*/ 	.short	0x0000
        /*0064*/ 	.byte	0x00, 0xf0, 0x21, 0x00


	//----- nvinfo : EIATTR_SPARSE_MMA_MASK
	.align		4
.L_284:
        /*0068*/ 	.byte	0x03, 0x50
        /*006a*/ 	.short	0x0000


	//----- nvinfo : EIATTR_MAXREG_COUNT
	.align		4
        /*006c*/ 	.byte	0x03, 0x1b
        /*006e*/ 	.short	0x00ff


	//----- nvinfo : EIATTR_MERCURY_ISA_VERSION
	.align		4
        /*0070*/ 	.byte	0x03, 0x5f
        /*0072*/ 	.short	0x0101


	//----- nvinfo : EIATTR_VRC_CTA_INIT_COUNT
	.align		4
        /*0074*/ 	.byte	0x02, 0x4a
	.zero		1
	.zero		1


	//----- nvinfo : EIATTR_EXIT_INSTR_OFFSETS
	.align		4
        /*0078*/ 	.byte	0x04, 0x1c
        /*007a*/ 	.short	(.L_286 - .L_285)


	//   ....[0]....
.L_285:
        /*007c*/ 	.word	0x000003d0


	//   ....[1]....
        /*0080*/ 	.word	0x00000e70


	//   ....[2]....
        /*0084*/ 	.word	0x000012a0


	//   ....[3]....
        /*0088*/ 	.word	0x000014e0


	//   ....[4]....
        /*008c*/ 	.word	0x00001510


	//   ....[5]....
        /*0090*/ 	.word	0x000015f0


	//   ....[6]....
        /*0094*/ 	.word	0x00001620


	//   ....[7]....
        /*0098*/ 	.word	0x00001b30


	//   ....[8]....
        /*009c*/ 	.word	0x00001d60


	//   ....[9]....
        /*00a0*/ 	.word	0x00001f00


	//   ....[10]....
        /*00a4*/ 	.word	0x00001ff0


	//----- nvinfo : EIATTR_MAX_THREADS
	.align		4
.L_286:
        /*00a8*/ 	.byte	0x04, 0x05
        /*00aa*/ 	.short	(.L_288 - .L_287)
.L_287:
        /*00ac*/ 	.word	0x00000080
        /*00b0*/ 	.word	0x00000001
        /*00b4*/ 	.word	0x00000001


	//----- nvinfo : EIATTR_CRS_STACK_SIZE
	.align		4
.L_288:
        /*00b8*/ 	.byte	0x04, 0x1e
        /*00ba*/ 	.short	(.L_290 - .L_289)
.L_289:
        /*00bc*/ 	.word	0x00000000


	//----- nvinfo : EIATTR_CBANK_PARAM_SIZE
	.align		4
.L_290:
        /*00c0*/ 	.byte	0x03, 0x19
        /*00c2*/ 	.short	0x0038


	//----- nvinfo : EIATTR_PARAM_CBANK
	.align		4
        /*00c4*/ 	.byte	0x04, 0x0a
        /*00c6*/ 	.short	(.L_292 - .L_291)
	.align		4
.L_291:
        /*00c8*/ 	.word	index@(.nv.constant0._ZN3cub18CUB_300001_SM_10006detail9transform16transform_kernelINS2_10policy_hubILb1EN4cuda3std3__45tupleIJN6thrust24THRUST_300001_SM_1000_NS6detail15normal_iteratorINSA_10device_ptrIcEEEESF_EEEE10policy1000El15calculate_scoreIcENSC_INSD_IiEEEEJPcSN_EEEvT0_iT1_T2_DpNS2_10kernel_argIT3_EE)
        /*00cc*/ 	.short	0x0380
        /*00ce*/ 	.short	0x0038


	//----- nvinfo : EIATTR_SW_WAR
	.align		4
.L_292:
        /*00d0*/ 	.byte	0x04, 0x36
        /*00d2*/ 	.short	(.L_294 - .L_293)
.L_293:
        /*00d4*/ 	.word	0x00000008
.L_294:


//--------------------- .nv.info._ZN3cub18CUB_300001_SM_10006detail9transform16transform_kernelINS2_10policy_hubILb1EN4cuda3std3__45tupleIJN6thrust24THRUST_300001_SM_1000_NS6detail15normal_iteratorINSA_10device_ptrIcEEEESF_EEEE10policy1000Ei15calculate_scoreIcENSC_INSD_IiEEEEJPcSN_EEEvT0_iT1_T2_DpNS2_10kernel_argIT3_EE --------------------------
	.section	.nv.info._ZN3cub18CUB_300001_SM_10006detail9transform16transform_kernelINS2_10policy_hubILb1EN4cuda3std3__45tupleIJN6thrust24THRUST_300001_SM_1000_NS6detail15normal_iteratorINSA_10device_ptrIcEEEESF_EEEE10policy1000Ei15calculate_scoreIcENSC_INSD_IiEEEEJPcSN_EEEvT0_iT1_T2_DpNS2_10kernel_argIT3_EE,"",@"SHT_CUDA_INFO"
	.sectionflags	@""
	.align	4


	//----- nvinfo : EIATTR_CUDA_API_VERSION
	.align		4
        /*0000*/ 	.byte	0x04, 0x37
        /*0002*/ 	.short	(.L_296 - .L_295)
.L_295:
        /*0004*/ 	.word	0x00000082


	//----- nvinfo : EIATTR_KPARAM_INFO
	.align		4
.L_296:
        /*0008*/ 	.byte	0x04, 0x17
        /*000a*/ 	.short	(.L_298 - .L_297)
.L_297:
        /*000c*/ 	.word	0x00000000
        /*0010*/ 	.short	0x0005
        /*0012*/ 	.short	0x0028
        /*0014*/ 	.byte	0x00, 0xf0, 0x41, 0x00


	//----- nvinfo : EIATTR_KPARAM_INFO
	.align		4
.L_298:
        /*0018*/ 	.byte	0x04, 0x17
        /*001a*/ 	.short	(.L_300 - .L_299)
.L_299:
        /*001c*/ 	.word	0x00000000
        /*0020*/ 	.short	0x0004
        /*0022*/ 	.short	0x0018
        /*0024*/ 	.byte	0x00, 0xf0, 0x41, 0x00


	//----- nvinfo : EIATTR_KPARAM_INFO
	.align		4
.L_300:
        /*0028*/ 	.byte	0x04, 0x17
        /*002a*/ 	.short	(.L_302 - .L_301)
.L_301:
        /*002c*/ 	.word	0x00000000
        /*0030*/ 	.short	0x0003
        /*0032*/ 	.short	0x0010
        /*0034*/ 	.byte	0x00, 0xf0, 0x21, 0x00


	//----- nvinfo : EIATTR_KPARAM_INFO
	.align		4
.L_302:
        /*0038*/ 	.byte	0x04, 0x17
        /*003a*/ 	.short	(.L_304 - .L_303)
.L_303:
        /*003c*/ 	.word	0x00000000
        /*0040*/ 	.short	0x0002
        /*0042*/ 	.short	0x0008
        /*0044*/ 	.byte	0x00, 0xf0, 0x11, 0x00


	//----- nvinfo : EIATTR_KPARAM_INFO
	.align		4
.L_304:
        /*0048*/ 	.byte	0x04, 0x17
        /*004a*/ 	.short	(.L_306 - .L_305)
.L_305:
        /*004c*/ 	.word	0x00000000
        /*0050*/ 	.short	0x0001
        /*0052*/ 	.short	0x0004
        /*0054*/ 	.byte	0x00, 0xf0, 0x11, 0x00


	//----- nvinfo : EIATTR_KPARAM_INFO
	.align		4
.L_306:
        /*0058*/ 	.byte	0x04, 0x17
        /*005a*/ 	.short	(.L_308 - .L_307)
.L_307:
        /*005c*/ 	.word	0x00000000
        /*0060*/ 	.short	0x0000
        /*0062*/ 	.short	0x0000
        /*0064*/ 	.byte	0x00, 0xf0, 0x11, 0x00


	//----- nvinfo : EIATTR_SPARSE_MMA_MASK
	.align		4
.L_308:
        /*0068*/ 	.byte	0x03, 0x50
        /*006a*/ 	.short	0x0000


	//----- nvinfo : EIATTR_MAXREG_COUNT
	.align		4
        /*006c*/ 	.byte	0x03, 0x1b
        /*006e*/ 	.short	0x00ff


	//----- nvinfo : EIATTR_MERCURY_ISA_VERSION
	.align		4
        /*0070*/ 	.byte	0x03, 0x5f
        /*0072*/ 	.short	0x0101


	//----- nvinfo : EIATTR_VRC_CTA_INIT_COUNT
	.align		4
        /*0074*/ 	.byte	0x02, 0x4a
	.zero		1
	.zero		1


	//----- nvinfo : EIATTR_EXIT_INSTR_OFFSETS
	.align		4
        /*0078*/ 	.byte	0x04, 0x1c
        /*007a*/ 	.short	(.L_310 - .L_309)


	//   ....[0]....
.L_309:
        /*007c*/ 	.word	0x00000330


	//   ....[1]....
        /*0080*/ 	.word	0x000007f0


	//   ....[2]....
        /*0084*/ 	.word	0x00000a20


	//   ....[3]....
        /*0088*/ 	.word	0x00000ba0


	//   ....[4]....
        /*008c*/ 	.word	0x00000c80


	//   ....[5]....
        /*0090*/ 	.word	0x00000ca0


	//   ....[6]....
        /*0094*/ 	.word	0x00001230


	//   ....[7]....
        /*0098*/ 	.word	0x00001620


	//   ....[8]....
        /*009c*/ 	.word	0x00001840


	//   ....[9]....
        /*00a0*/ 	.word	0x00001870


	//   ....[10]....
        /*00a4*/ 	.word	0x00001940


	//----- nvinfo : EIATTR_MAX_THREADS
	.align		4
.L_310:
        /*00a8*/ 	.byte	0x04, 0x05
        /*00aa*/ 	.short	(.L_312 - .L_311)
.L_311:
        /*00ac*/ 	.word	0x00000080
        /*00b0*/ 	.word	0x00000001
        /*00b4*/ 	.word	0x00000001


	//----- nvinfo : EIATTR_CRS_STACK_SIZE
	.align		4
.L_312:
        /*00b8*/ 	.byte	0x04, 0x1e
        /*00ba*/ 	.short	(.L_314 - .L_313)
.L_313:
        /*00bc*/ 	.word	0x00000000


	//----- nvinfo : EIATTR_CBANK_PARAM_SIZE
	.align		4
.L_314:
        /*00c0*/ 	.byte	0x03, 0x19
        /*00c2*/ 	.short	0x0038


	//----- nvinfo : EIATTR_PARAM_CBANK
	.align		4
        /*00c4*/ 	.byte	0x04, 0x0a
        /*00c6*/ 	.short	(.L_316 - .L_315)
	.align		4
.L_315:
        /*00c8*/ 	.word	index@(.nv.constant0._ZN3cub18CUB_300001_SM_10006detail9transform16transform_kernelINS2_10policy_hubILb1EN4cuda3std3__45tupleIJN6thrust24THRUST_300001_SM_1000_NS6detail15normal_iteratorINSA_10device_ptrIcEEEESF_EEEE10policy1000Ei15calculate_scoreIcENSC_INSD_IiEEEEJPcSN_EEEvT0_iT1_T2_DpNS2_10kernel_argIT3_EE)
        /*00cc*/ 	.short	0x0380
        /*00ce*/ 	.short	0x0038


	//----- nvinfo : EIATTR_SW_WAR
	.align		4
.L_316:
        /*00d0*/ 	.byte	0x04, 0x36
        /*00d2*/ 	.short	(.L_318 - .L_317)
.L_317:
        /*00d4*/ 	.word	0x00000008
.L_318:


//--------------------- .nv.info._ZN3cub18CUB_300001_SM_10006detail8for_each13static_kernelINS2_12policy_hub_t12policy_500_tEmN6thrust24THRUST_300001_SM_1000_NS8cuda_cub20__uninitialized_fill7functorINS7_10device_ptrIiEEiEEEEvT0_T1_ --------------------------
	.section	.nv.info._ZN3cub18CUB_300001_SM_10006detail8for_each13static_kernelINS2_12policy_hub_t12policy_500_tEmN6thrust24THRUST_300001_SM_1000_NS8cuda_cub20__uninitialized_fill7functorINS7_10device_ptrIiEEiEEEEvT0_T1_,"",@"SHT_CUDA_INFO"
	.sectionflags	@""
	.align	4


	//----- nvinfo : EIATTR_CUDA_API_VERSION
	.align		4
        /*0000*/ 	.byte	0x04, 0x37
        /*0002*/ 	.short	(.L_320 - .L_319)
.L_319:
        /*0004*/ 	.word	0x00000082


	//----- nvinfo : EIATTR_KPARAM_INFO
	.align		4
.L_320:
        /*0008*/ 	.byte	0x04, 0x17
        /*000a*/ 	.short	(.L_322 - .L_321)
.L_321:
        /*000c*/ 	.word	0x00000000
        /*0010*/ 	.short	0x0001
        /*0012*/ 	.short	0x0008
        /*0014*/ 	.byte	0x00, 0xf0, 0x41, 0x00


	//----- nvinfo : EIATTR_KPARAM_INFO
	.align		4
.L_322:
        /*0018*/ 	.byte	0x04, 0x17
        /*001a*/ 	.short	(.L_324 - .L_323)
.L_323:
        /*001c*/ 	.word	0x00000000
        /*0020*/ 	.short	0x0000
        /*0022*/ 	.short	0x0000
        /*0024*/ 	.byte	0x00, 0xf0, 0x21, 0x00


	//----- nvinfo : EIATTR_SPARSE_MMA_MASK
	.align		4
.L_324:
        /*0028*/ 	.byte	0x03, 0x50
        /*002a*/ 	.short	0x0000


	//----- nvinfo : EIATTR_MAXREG_COUNT
	.align		4
        /*002c*/ 	.byte	0x03, 0x1b
        /*002e*/ 	.short	0x00ff


	//----- nvinfo : EIATTR_MERCURY_ISA_VERSION
	.align		4
        /*0030*/ 	.byte	0x03, 0x5f
        /*0032*/ 	.short	0x0101


	//----- nvinfo : EIATTR_VRC_CTA_INIT_COUNT
	.align		4
        /*0034*/ 	.byte	0x02, 0x4a
	.zero		1
	.zero		1


	//----- nvinfo : EIATTR_EXIT_INSTR_OFFSETS
	.align		4
        /*0038*/ 	.byte	0x04, 0x1c
        /*003a*/ 	.short	(.L_326 - .L_325)


	//   ....[0]....
.L_325:
        /*003c*/ 	.word	0x00000130


	//   ....[1]....
        /*0040*/ 	.word	0x00000230


	//   ....[2]....
        /*0044*/ 	.word	0x00000260


	//----- nvinfo : EIATTR_MAX_THREADS
	.align		4
.L_326:
        /*0048*/ 	.byte	0x04, 0x05
        /*004a*/ 	.short	(.L_328 - .L_327)
.L_327:
        /*004c*/ 	.word	0x00000100
        /*0050*/ 	.word	0x00000001
        /*0054*/ 	.word	0x00000001


	//----- nvinfo : EIATTR_CBANK_PARAM_SIZE
	.align		4
.L_328:
        /*0058*/ 	.byte	0x03, 0x19
        /*005a*/ 	.short	0x0018


	//----- nvinfo : EIATTR_PARAM_CBANK
	.align		4
        /*005c*/ 	.byte	0x04, 0x0a
        /*005e*/ 	.short	(.L_330 - .L_329)
	.align		4
.L_329:
        /*0060*/ 	.word	index@(.nv.constant0._ZN3cub18CUB_300001_SM_10006detail8for_each13static_kernelINS2_12policy_hub_t12policy_500_tEmN6thrust24THRUST_300001_SM_1000_NS8cuda_cub20__uninitialized_fill7functorINS7_10device_ptrIiEEiEEEEvT0_T1_)
        /*0064*/ 	.short	0x0380
        /*0066*/ 	.short	0x0018


	//----- nvinfo : EIATTR_SW_WAR
	.align		4
.L_330:
        /*0068*/ 	.byte	0x04, 0x36
        /*006a*/ 	.short	(.L_332 - .L_331)
.L_331:
        /*006c*/ 	.word	0x00000008
.L_332:


//--------------------- .nv.info._ZN3cub18CUB_300001_SM_10006detail11EmptyKernelIvEEvv --------------------------
	.section	.nv.info._ZN3cub18CUB_300001_SM_10006detail11EmptyKernelIvEEvv,"",@"SHT_CUDA_INFO"
	.sectionflags	@""
	.align	4


	//----- nvinfo : EIATTR_CUDA_API_VERSION
	.align		4
        /*0000*/ 	.byte	0x04, 0x37
        /*0002*/ 	.short	(.L_334 - .L_333)
.L_333:
        /*0004*/ 	.word	0x00000082


	//----- nvinfo : EIATTR_SPARSE_MMA_MASK
	.align		4
.L_334:
        /*0008*/ 	.byte	0x03, 0x50
        /*000a*/ 	.short	0x0000


	//----- nvinfo : EIATTR_MAXREG_COUNT
	.align		4
        /*000c*/ 	.byte	0x03, 0x1b
        /*000e*/ 	.short	0x00ff


	//----- nvinfo : EIATTR_MERCURY_ISA_VERSION
	.align		4
        /*0010*/ 	.byte	0x03, 0x5f
        /*0012*/ 	.short	0x0101


	//----- nvinfo : EIATTR_VRC_CTA_INIT_COUNT
	.align		4
        /*0014*/ 	.byte	0x02, 0x4a
	.zero		1
	.zero		1


	//----- nvinfo : EIATTR_EXIT_INSTR_OFFSETS
	.align		4
        /*0018*/ 	.byte	0x04, 0x1c
        /*001a*/ 	.short	(.L_336 - .L_335)


	//   ....[0]....
.L_335:
        /*001c*/ 	.word	0x00000010


	//----- nvinfo : EIATTR_SW_WAR
	.align		4
.L_336:
        /*0020*/ 	.byte	0x04, 0x36
        /*0022*/ 	.short	(.L_338 - .L_337)
.L_337:
        /*0024*/ 	.word	0x00000008
.L_338:


//--------------------- .nv.callgraph             --------------------------
	.section	.nv.callgraph,"",@"SHT_CUDA_CALLGRAPH"
	.align	4
	.sectionentsize	8
	.align		4
        /*0000*/ 	.word	0x00000000
	.align		4
        /*0004*/ 	.word	0xffffffff
	.align		4
        /*0008*/ 	.word	0x00000000
	.align		4
        /*000c*/ 	.word	0xfffffffe
	.align		4
        /*0010*/ 	.word	0x00000000
	.align		4
        /*0014*/ 	.word	0xfffffffd
	.align		4
        /*0018*/ 	.word	0x00000000
	.align		4
        /*001c*/ 	.word	0xfffffffc


//--------------------- .nv.constant4             --------------------------
	.section	.nv.constant4,"a",@progbits
	.align	8
	.align		8
.nv.constant4:
        /*0000*/ 	.dword	_ZN30_INTERNAL_420438ed_4_k_cu_main4cuda3std3__45__cpo5beginE
	.align		8
        /*0008*/ 	.dword	_ZN30_INTERNAL_420438ed_4_k_cu_main4cuda3std3__45__cpo3endE
	.align		8
        /*0010*/ 	.dword	_ZN30_INTERNAL_420438ed_4_k_cu_main4cuda3std3__45__cpo6cbeginE
	.align		8
        /*0018*/ 	.dword	_ZN30_INTERNAL_420438ed_4_k_cu_main4cuda3std3__45__cpo4cendE
	.align		8
        /*0020*/ 	.dword	_ZN30_INTERNAL_420438ed_4_k_cu_main4cuda3std3__45__cpo6rbeginE
	.align		8
        /*0028*/ 	.dword	_ZN30_INTERNAL_420438ed_4_k_cu_main4cuda3std3__45__cpo4rendE
	.align		8
        /*0030*/ 	.dword	_ZN30_INTERNAL_420438ed_4_k_cu_main4cuda3std3__45__cpo7crbeginE
	.align		8
        /*0038*/ 	.dword	_ZN30_INTERNAL_420438ed_4_k_cu_main4cuda3std3__45__cpo5crendE
	.align		8
        /*0040*/ 	.dword	_ZN30_INTERNAL_420438ed_4_k_cu_main4cuda3std3__432_GLOBAL__N__420438ed_4_k_cu_main6ignoreE
	.align		8
        /*0048*/ 	.dword	_ZN30_INTERNAL_420438ed_4_k_cu_main4cuda3std3__419piecewise_constructE
	.align		8
        /*0050*/ 	.dword	_ZN30_INTERNAL_420438ed_4_k_cu_main4cuda3std3__48in_placeE
	.align		8
        /*0058*/ 	.dword	_ZN30_INTERNAL_420438ed_4_k_cu_main4cuda3std3__420unreachable_sentinelE
	.align		8
        /*0060*/ 	.dword	_ZN30_INTERNAL_420438ed_4_k_cu_main4cuda3std3__47nulloptE
	.align		8
        /*0068*/ 	.dword	_ZN30_INTERNAL_420438ed_4_k_cu_main4cuda3std3__48unexpectE
	.align		8
        /*0070*/ 	.dword	_ZN30_INTERNAL_420438ed_4_k_cu_main4cuda3std6ranges3__45__cpo4swapE
	.align		8
        /*0078*/ 	.dword	_ZN30_INTERNAL_420438ed_4_k_cu_main4cuda3std6ranges3__45__cpo9iter_moveE
	.align		8
        /*0080*/ 	.dword	_ZN30_INTERNAL_420438ed_4_k_cu_main4cuda3std6ranges3__45__cpo5beginE
	.align		8
        /*0088*/ 	.dword	_ZN30_INTERNAL_420438ed_4_k_cu_main4cuda3std6ranges3__45__cpo3endE
	.align		8
        /*0090*/ 	.dword	_ZN30_INTERNAL_420438ed_4_k_cu_main4cuda3std6ranges3__45__cpo6cbeginE
	.align		8
        /*0098*/ 	.dword	_ZN30_INTERNAL_420438ed_4_k_cu_main4cuda3std6ranges3__45__cpo4cendE
	.align		8
        /*00a0*/ 	.dword	_ZN30_INTERNAL_420438ed_4_k_cu_main4cuda3std6ranges3__45__cpo7advanceE
	.align		8
        /*00a8*/ 	.dword	_ZN30_INTERNAL_420438ed_4_k_cu_main4cuda3std6ranges3__45__cpo9iter_swapE
	.align		8
        /*00b0*/ 	.dword	_ZN30_INTERNAL_420438ed_4_k_cu_main4cuda3std6ranges3__45__cpo4nextE
	.align		8
        /*00b8*/ 	.dword	_ZN30_INTERNAL_420438ed_4_k_cu_main4cuda3std6ranges3__45__cpo4prevE
	.align		8
        /*00c0*/ 	.dword	_ZN30_INTERNAL_420438ed_4_k_cu_main4cuda3std6ranges3__45__cpo4dataE
	.align		8
        /*00c8*/ 	.dword	_ZN30_INTERNAL_420438ed_4_k_cu_main4cuda3std6ranges3__45__cpo5cdataE
	.align		8
        /*00d0*/ 	.dword	_ZN30_INTERNAL_420438ed_4_k_cu_main4cuda3std6ranges3__45__cpo4sizeE
	.align		8
        /*00d8*/ 	.dword	_ZN30_INTERNAL_420438ed_4_k_cu_main4cuda3std6ranges3__45__cpo5ssizeE
	.align		8
        /*00e0*/ 	.dword	_ZN30_INTERNAL_420438ed_4_k_cu_main4cuda3std6ranges3__45__cpo8distanceE
	.align		8
        /*00e8*/ 	.dword	_ZN30_INTERNAL_420438ed_4_k_cu_main6thrust24THRUST_300001_SM_1000_NS8cuda_cub3parE
	.align		8
        /*00f0*/ 	.dword	_ZN30_INTERNAL_420438ed_4_k_cu_main6thrust24THRUST_300001_SM_1000_NS8cuda_cub10par_nosyncE
	.align		8
        /*00f8*/ 	.dword	_ZN30_INTERNAL_420438ed_4_k_cu_main6thrust24THRUST_300001_SM_1000_NS6system6detail10sequential3seqE
	.align		8
        /*0100*/ 	.dword	_ZN30_INTERNAL_420438ed_4_k_cu_main6thrust24THRUST_300001_SM_1000_NS12placeholders2_1E
	.align		8
        /*0108*/ 	.dword	_ZN30_INTERNAL_420438ed_4_k_cu_main6thrust24THRUST_300001_SM_1000_NS12placeholders2_2E
	.align		8
        /*0110*/ 	.dword	_ZN30_INTERNAL_420438ed_4_k_cu_main6thrust24THRUST_300001_SM_1000_NS12placeholders2_3E
	.align		8
        /*0118*/ 	.dword	_ZN30_INTERNAL_420438ed_4_k_cu_main6thrust24THRUST_300001_SM_1000_NS12placeholders2_4E
	.align		8
        /*0120*/ 	.dword	_ZN30_INTERNAL_420438ed_4_k_cu_main6thrust24THRUST_300001_SM_1000_NS12placeholders2_5E
	.align		8
        /*0128*/ 	.dword	_ZN30_INTERNAL_420438ed_4_k_cu_main6thrust24THRUST_300001_SM_1000_NS12placeholders2_6E
	.align		8
        /*0130*/ 	.dword	_ZN30_INTERNAL_420438ed_4_k_cu_main6thrust24THRUST_300001_SM_1000_NS12placeholders2_7E
	.align		8
        /*0138*/ 	.dword	_ZN30_INTERNAL_420438ed_4_k_cu_main6thrust24THRUST_300001_SM_1000_NS12placeholders2_8E
	.align		8
        /*0140*/ 	.dword	_ZN30_INTERNAL_420438ed_4_k_cu_main6thrust24THRUST_300001_SM_1000_NS12placeholders2_9E
	.align		8
        /*0148*/ 	.dword	_ZN30_INTERNAL_420438ed_4_k_cu_main6thrust24THRUST_300001_SM_1000_NS12placeholders3_10E
	.align		8
        /*0150*/ 	.dword	_ZN30_INTERNAL_420438ed_4_k_cu_main6thrust24THRUST_300001_SM_1000_NS3seqE


//--------------------- .text._ZN3cub18CUB_300001_SM_10006detail6reduce28DeviceReduceSingleTileKernelINS2_10policy_hubIiyN4cuda3std3__44plusIiEEE10Policy1000EPiSC_iS9_iiNS7_10__identityEEEvT0_T1_T2_T3_T4_T6_ --------------------------
	.section	.text._ZN3cub18CUB_300001_SM_10006detail6reduce28DeviceReduceSingleTileKernelINS2_10policy_hubIiyN4cuda3std3__44plusIiEEE10Policy1000EPiSC_iS9_iiNS7_10__identityEEEvT0_T1_T2_T3_T4_T6_,"ax",@progbits
	.align	128
        .global         _ZN3cub18CUB_300001_SM_10006detail6reduce28DeviceReduceSingleTileKernelINS2_10policy_hubIiyN4cuda3std3__44plusIiEEE10Policy1000EPiSC_iS9_iiNS7_10__identityEEEvT0_T1_T2_T3_T4_T6_
        .type           _ZN3cub18CUB_300001_SM_10006detail6reduce28DeviceReduceSingleTileKernelINS2_10policy_hubIiyN4cuda3std3__44plusIiEEE10Policy1000EPiSC_iS9_iiNS7_10__identityEEEvT0_T1_T2_T3_T4_T6_,@function
        .size           _ZN3cub18CUB_300001_SM_10006detail6reduce28DeviceReduceSingleTileKernelINS2_10policy_hubIiyN4cuda3std3__44plusIiEEE10Policy1000EPiSC_iS9_iiNS7_10__identityEEEvT0_T1_T2_T3_T4_T6_,(.L_x_272 - _ZN3cub18CUB_300001_SM_10006detail6reduce28DeviceReduceSingleTileKernelINS2_10policy_hubIiyN4cuda3std3__44plusIiEEE10Policy1000EPiSC_iS9_iiNS7_10__identityEEEvT0_T1_T2_T3_T4_T6_)
        .other          _ZN3cub18CUB_300001_SM_10006detail6reduce28DeviceReduceSingleTileKernelINS2_10policy_hubIiyN4cuda3std3__44plusIiEEE10Policy1000EPiSC_iS9_iiNS7_10__identityEEEvT0_T1_T2_T3_T4_T6_,@"STO_CUDA_ENTRY STV_DEFAULT"
_ZN3cub18CUB_300001_SM_10006detail6reduce28DeviceReduceSingleTileKernelINS2_10policy_hubIiyN4cuda3std3__44plusIiEEE10Policy1000EPiSC_iS9_iiNS7_10__identityEEEvT0_T1_T2_T3_T4_T6_:
.text._ZN3cub18CUB_300001_SM_10006detail6reduce28DeviceReduceSingleTileKernelINS2_10policy_hubIiyN4cuda3std3__44plusIiEEE10Policy1000EPiSC_iS9_iiNS7_10__identityEEEvT0_T1_T2_T3_T4_T6_:
[----:B------:R-:W-:Y:S01]  /*0000*/  LDC R1, c[0x0][0x37c] ;  /* 0x0000df00ff017b82 */ /* 0x000fe20000000800 */
[----:B------:R-:W0:Y:S01]  /*0010*/  LDCU UR4, c[0x0][0x390] ;  /* 0x00007200ff0477ac */ /* 0x000e220008000800 */
[----:B------:R-:W1:Y:S01]  /*0020*/  LDCU.64 UR6, c[0x0][0x358] ;  /* 0x00006b00ff0677ac */ /* 0x000e620008000a00 */
[----:B0-----:R-:W-:-:S05]  /*0030*/  IMAD.U32 R20, RZ, RZ, UR4 ;  /* 0x00000004ff147e24 */ /* 0x001fca000f8e00ff */
[----:B------:R-:W-:-:S13]  /*0040*/  ISETP.NE.AND P0, PT, R20, RZ, PT ;  /* 0x000000ff1400720c */ /* 0x000fda0003f05270 */
[----:B-1----:R-:W-:Y:S05]  /*0050*/  @P0 BRA `(.L_x_0) ;  /* 0x00000000001c0947 */ /* 0x002fea0003800000 */
[----:B------:R-:W0:Y:S02]  /*0060*/  S2R R0, SR_TID.X ;  /* 0x0000000000007919 */ /* 0x000e240000002100 */
[----:B0-----:R-:W-:-:S13]  /*0070*/  ISETP.NE.AND P0, PT, R0, RZ, PT ;  /* 0x000000ff0000720c */ /* 0x001fda0003f05270 */
[----:B------:R-:W-:Y:S05]  /*0080*/  @P0 EXIT ;  /* 0x000000000000094d */ /* 0x000fea0003800000 */
[----:B------:R-:W0:Y:S08]  /*0090*/  LDC R5, c[0x0][0x398] ;  /* 0x0000e600ff057b82 */ /* 0x000e300000000800 */
[----:B------:R-:W0:Y:S02]  /*00a0*/  LDC.64 R2, c[0x0][0x388] ;  /* 0x0000e200ff027b82 */ /* 0x000e240000000a00 */
[----:B0-----:R-:W-:Y:S01]  /*00b0*/  STG.E desc[UR6][R2.64], R5 ;  /* 0x0000000502007986 */ /* 0x001fe2000c101906 */
[----:B------:R-:W-:Y:S05]  /*00c0*/  EXIT ;  /* 0x000000000000794d */ /* 0x000fea0003800000 */
.L_x_0:
[----:B------:R-:W0:Y:S01]  /*00d0*/  LDCU UR4, c[0x0][0x380] ;  /* 0x00007000ff0477ac */ /* 0x000e220008000800 */
[----:B------:R-:W-:Y:S01]  /*00e0*/  BSSY.RECONVERGENT B0, `(.L_x_1) ;  /* 0x0000385000007945 */ /* 0x000fe20003800200 */
[----:B0-----:R-:W-:-:S09]  /*00f0*/  ULOP3.LUT UP0, URZ, UR4, 0xf, URZ, 0xc0, !UPT ;  /* 0x0000000f04ff7892 */ /* 0x001fd2000f80c0ff */
[----:B------:R-:W-:Y:S05]  /*0100*/  BRA.U UP0, `(.L_x_2) ;  /* 0x0000001900d87547 */ /* 0x000fea000b800000 */
[----:B------:R-:W-:-:S13]  /*0110*/  ISETP.GT.AND P0, PT, R20, 0xfff, PT ;  /* 0x00000fff1400780c */ /* 0x000fda0003f04270 */
[----:B------:R-:W-:Y:S05]  /*0120*/  @P0 BRA `(.L_x_3) ;  /* 0x0000000c008c0947 */ /* 0x000fea0003800000 */
[----:B------:R-:W0:Y:S01]  /*0130*/  S2R R9, SR_TID.X ;  /* 0x0000000000097919 */ /* 0x000e220000002100 */
[----:B------:R-:W-:Y:S01]  /*0140*/  BSSY.RECONVERGENT B1, `(.L_x_4) ;  /* 0x0000009000017945 */ /* 0x000fe20003800200 */
[----:B------:R-:W-:Y:S01]  /*0150*/  IMAD.MOV.U32 R0, RZ, RZ, RZ ;  /* 0x000000ffff007224 */ /* 0x000fe200078e00ff */
[----:B0-----:R-:W-:Y:S01]  /*0160*/  ISETP.GE.AND P0, PT, R9, R20, PT ;  /* 0x000000140900720c */ /* 0x001fe20003f06270 */
[----:B------:R-:W-:-:S12]  /*0170*/  IMAD.MOV.U32 R11, RZ, RZ, R9 ;  /* 0x000000ffff0b7224 */ /* 0x000fd800078e0009 */
[----:B------:R-:W-:Y:S05]  /*0180*/  @P0 BRA `(.L_x_5) ;  /* 0x0000000000100947 */ /* 0x000fea0003800000 */
[----:B------:R-:W0:Y:S02]  /*0190*/  LDC.64 R2, c[0x0][0x380] ;  /* 0x0000e000ff027b82 */ /* 0x000e240000000a00 */
[----:B0-----:R-:W-:-:S05]  /*01a0*/  IMAD.WIDE.U32 R2, R9, 0x4, R2 ;  /* 0x0000000409027825 */ /* 0x001fca00078e0002 */
[----:B------:R0:W5:Y:S01]  /*01b0*/  LDG.E.CONSTANT R0, desc[UR6][R2.64] ;  /* 0x0000000602007981 */ /* 0x000162000c1e9900 */
[----:B------:R-:W-:-:S07]  /*01c0*/  VIADD R11, R9, 0x100 ;  /* 0x00000100090b7836 */ /* 0x000fce0000000000 */
.L_x_5:
[----:B------:R-:W-:Y:S05]  /*01d0*/  BSYNC.RECONVERGENT B1 ;  /* 0x0000000000017941 */ /* 0x000fea0003800200 */
.L_x_4:
[----:B------:R-:W-:Y:S01]  /*01e0*/  ISETP.GE.AND P0, PT, R11, R20, PT ;  /* 0x000000140b00720c */ /* 0x000fe20003f06270 */
[----:B------:R-:W-:-:S12]  /*01f0*/  BSSY.RECONVERGENT B1, `(.L_x_6) ;  /* 0x0000066000017945 */ /* 0x000fd80003800200 */
[----:B------:R-:W-:Y:S05]  /*0200*/  @P0 BRA `(.L_x_7) ;  /* 0x0000000400900947 */ /* 0x000fea0003800000 */
[----:B0-----:R-:W-:Y:S01]  /*0210*/  LOP3.LUT R3, RZ, R11, RZ, 0x33, !PT ;  /* 0x0000000bff037212 */ /* 0x001fe200078e33ff */
[----:B------:R-:W-:Y:S04]  /*0220*/  BSSY.RECONVERGENT B2, `(.L_x_8) ;  /* 0x0000015000027945 */ /* 0x000fe80003800200 */
[----:B------:R-:W-:-:S05]  /*0230*/  IMAD.IADD R4, R3, 0x1, R20 ;  /* 0x0000000103047824 */ /* 0x000fca00078e0214 */
[C---:B------:R-:W-:Y:S02]  /*0240*/  LOP3.LUT R2, R4.reuse, 0x300, RZ, 0xc0, !PT ;  /* 0x0000030004027812 */ /* 0x040fe400078ec0ff */
[----:B------:R-:W-:Y:S02]  /*0250*/  ISETP.GE.U32.AND P1, PT, R4, 0x300, PT ;  /* 0x000003000400780c */ /* 0x000fe40003f26070 */
[----:B------:R-:W-:-:S13]  /*0260*/  ISETP.NE.AND P0, PT, R2, 0x300, PT ;  /* 0x000003000200780c */ /* 0x000fda0003f05270 */
[----:B------:R-:W-:Y:S05]  /*0270*/  @!P0 BRA `(.L_x_9) ;  /* 0x00000000003c8947 */ /* 0x000fea0003800000 */
[----:B------:R-:W0:Y:S01]  /*0280*/  LDC.64 R2, c[0x0][0x380] ;  /* 0x0000e000ff027b82 */ /* 0x000e220000000a00 */
[----:B------:R-:W-:-:S04]  /*0290*/  LEA.HI R4, R4, 0x1, RZ, 0x18 ;  /* 0x0000000104047811 */ /* 0x000fc800078fc0ff */
[----:B------:R-:W-:-:S05]  /*02a0*/  LOP3.LUT R4, R4, 0x3, RZ, 0xc0, !PT ;  /* 0x0000000304047812 */ /* 0x000fca00078ec0ff */
[----:B------:R-:W-:Y:S02]  /*02b0*/  IMAD.MOV R4, RZ, RZ, -R4 ;  /* 0x000000ffff047224 */ /* 0x000fe400078e0a04 */
[----:B0-----:R-:W-:-:S04]  /*02c0*/  IMAD.WIDE.U32 R2, R11, 0x4, R2 ;  /* 0x000000040b027825 */ /* 0x001fc800078e0002 */
[----:B------:R-:W-:-:S07]  /*02d0*/  IMAD.MOV.U32 R5, RZ, RZ, R3 ;  /* 0x000000ffff057224 */ /* 0x000fce00078e0003 */
.L_x_10:
[----:B------:R-:W-:-:S06]  /*02e0*/  IMAD.MOV.U32 R3, RZ, RZ, R5 ;  /* 0x000000ffff037224 */ /* 0x000fcc00078e0005 */
[----:B------:R0:W2:Y:S01]  /*02f0*/  LDG.E.CONSTANT R3, desc[UR6][R2.64] ;  /* 0x0000000602037981 */ /* 0x0000a2000c1e9900 */
[----:B------:R-:W-:Y:S02]  /*0300*/  VIADD R4, R4, 0x1 ;  /* 0x0000000104047836 */ /* 0x000fe40000000000 */
[----:B------:R-:W-:-:S03]  /*0310*/  VIADD R11, R11, 0x100 ;  /* 0x000001000b0b7836 */ /* 0x000fc60000000000 */
[----:B------:R-:W-:Y:S02]  /*0320*/  ISETP.NE.AND P0, PT, R4, RZ, PT ;  /* 0x000000ff0400720c */ /* 0x000fe40003f05270 */
[----:B0-----:R-:W-:-:S05]  /*0330*/  IADD3 R2, P2, PT, R2, 0x400, RZ ;  /* 0x0000040002027810 */ /* 0x001fca0007f5e0ff */
[----:B------:R-:W-:Y:S02]  /*0340*/  IMAD.X R5, RZ, RZ, R5, P2 ;  /* 0x000000ffff057224 */ /* 0x000fe400010e0605 */
[----:B--2--5:R-:W-:-:S04]  /*0350*/  IMAD.IADD R0, R3, 0x1, R0 ;  /* 0x0000000103007824 */ /* 0x024fc800078e0200 */
[----:B------:R-:W-:Y:S05]  /*0360*/  @P0 BRA `(.L_x_10) ;  /* 0xfffffffc00dc0947 */ /* 0x000fea000383ffff */
.L_x_9:
[----:B------:R-:W-:Y:S05]  /*0370*/  BSYNC.RECONVERGENT B2 ;  /* 0x0000000000027941 */ /* 0x000fea0003800200 */
.L_x_8:
[----:B------:R-:W-:Y:S05]  /*0380*/  @!P1 BRA `(.L_x_7) ;  /* 0x0000000400309947 */ /* 0x000fea0003800000 */
[----:B------:R-:W-:Y:S01]  /*0390*/  IMAD.IADD R2, R20, 0x1, -R11 ;  /* 0x0000000114027824 */ /* 0x000fe200078e0a0b */
[----:B------:R-:W-:Y:S01]  /*03a0*/  BSSY.RECONVERGENT B2, `(.L_x_11) ;  /* 0x0000029000027945 */ /* 0x000fe20003800200 */
[----:B------:R-:W-:-:S03]  /*03b0*/  PLOP3.LUT P0, PT, PT, PT, PT, 0x80, 0x8 ;  /* 0x000000000008781c */ /* 0x000fc60003f0f070 */
[----:B------:R-:W-:-:S13]  /*03c0*/  ISETP.GT.AND P1, PT, R2, 0xc00, PT ;  /* 0x00000c000200780c */ /* 0x000fda0003f24270 */
[----:B------:R-:W-:Y:S05]  /*03d0*/  @!P1 BRA `(.L_x_12) ;  /* 0x0000000000949947 */ /* 0x000fea0003800000 */
[----:B------:R-:W-:Y:S01]  /*03e0*/  PLOP3.LUT P0, PT, PT, PT, PT, 0x8, 0x80 ;  /* 0x000000000080781c */ /* 0x000fe20003f0e170 */
[----:B------:R-:W-:-:S12]  /*03f0*/  VIADD R8, R20, 0xfffff400 ;  /* 0xfffff40014087836 */ /* 0x000fd80000000000 */
.L_x_13:
[----:B------:R-:W0:Y:S01]  /*0400*/  LDC.64 R4, c[0x0][0x380] ;  /* 0x0000e000ff047b82 */ /* 0x000e220000000a00 */
[C---:B------:R-:W-:Y:S02]  /*0410*/  VIADD R7, R11.reuse, 0x400 ;  /* 0x000004000b077836 */ /* 0x040fe40000000000 */
[C---:B------:R-:W-:Y:S02]  /*0420*/  VIADD R3, R11.reuse, 0x800 ;  /* 0x000008000b037836 */ /* 0x040fe40000000000 */
[----:B0-----:R-:W-:-:S05]  /*0430*/  IMAD.WIDE R22, R11, 0x4, R4 ;  /* 0x000000040b167825 */ /* 0x001fca00078e0204 */
[----:B------:R-:W2:Y:S01]  /*0440*/  LDG.E.CONSTANT R13, desc[UR6][R22.64] ;  /* 0x00000006160d7981 */ /* 0x000ea2000c1e9900 */
[----:B------:R-:W-:-:S03]  /*0450*/  IMAD.WIDE R6, R7, 0x4, R4 ;  /* 0x0000000407067825 */ /* 0x000fc600078e0204 */
[----:B------:R-:W2:Y:S04]  /*0460*/  LDG.E.CONSTANT R10, desc[UR6][R22.64+0x400] ;  /* 0x00040006160a7981 */ /* 0x000ea8000c1e9900 */
[----:B------:R-:W3:Y:S04]  /*0470*/  LDG.E.CONSTANT R12, desc[UR6][R22.64+0x800] ;  /* 0x00080006160c7981 */ /* 0x000ee8000c1e9900 */
[----:B------:R-:W3:Y:S01]  /*0480*/  LDG.E.CONSTANT R19, desc[UR6][R22.64+0xc00] ;  /* 0x000c000616137981 */ /* 0x000ee2000c1e9900 */
[----:B------:R-:W-:-:S03]  /*0490*/  IMAD.WIDE R2, R3, 0x4, R4 ;  /* 0x0000000403027825 */ /* 0x000fc600078e0204 */
[----:B------:R-:W4:Y:S04]  /*04a0*/  LDG.E.CONSTANT R16, desc[UR6][R6.64] ;  /* 0x0000000606107981 */ /* 0x000f28000c1e9900 */
[----:B------:R-:W4:Y:S01]  /*04b0*/  LDG.E.CONSTANT R15, desc[UR6][R6.64+0x400] ;  /* 0x00040006060f7981 */ /* 0x000f22000c1e9900 */
[----:B------:R-:W-:-:S03]  /*04c0*/  VIADD R25, R11, 0xc00 ;  /* 0x00000c000b197836 */ /* 0x000fc60000000000 */
[----:B------:R-:W4:Y:S04]  /*04d0*/  LDG.E.CONSTANT R14, desc[UR6][R6.64+0x800] ;  /* 0x00080006060e7981 */ /* 0x000f28000c1e9900 */
[----:B------:R-:W4:Y:S01]  /*04e0*/  LDG.E.CONSTANT R21, desc[UR6][R6.64+0xc00] ;  /* 0x000c000606157981 */ /* 0x000f22000c1e9900 */
[----:B------:R-:W-:-:S03]  /*04f0*/  IMAD.WIDE R4, R25, 0x4, R4 ;  /* 0x0000000419047825 */ /* 0x000fc600078e0204 */
[----:B------:R-:W4:Y:S04]  /*0500*/  LDG.E.CONSTANT R18, desc[UR6][R2.64] ;  /* 0x0000000602127981 */ /* 0x000f28000c1e9900 */
[----:B------:R-:W4:Y:S04]  /*0510*/  LDG.E.CONSTANT R17, desc[UR6][R2.64+0x400] ;  /* 0x0004000602117981 */ /* 0x000f28000c1e9900 */
[----:B------:R-:W4:Y:S04]  /*0520*/  LDG.E.CONSTANT R23, desc[UR6][R2.64+0x800] ;  /* 0x0008000602177981 */ /* 0x000f28000c1e9900 */
[----:B------:R-:W4:Y:S04]  /*0530*/  LDG.E.CONSTANT R24, desc[UR6][R2.64+0xc00] ;  /* 0x000c000602187981 */ /* 0x000f28000c1e9900 */
[----:B------:R-:W4:Y:S04]  /*0540*/  LDG.E.CONSTANT R25, desc[UR6][R4.64] ;  /* 0x0000000604197981 */ /* 0x000f28000c1e9900 */
[----:B------:R-:W4:Y:S04]  /*0550*/  LDG.E.CONSTANT R26, desc[UR6][R4.64+0x400] ;  /* 0x00040006041a7981 */ /* 0x000f28000c1e9900 */
[----:B------:R-:W4:Y:S04]  /*0560*/  LDG.E.CONSTANT R22, desc[UR6][R4.64+0x800] ;  /* 0x0008000604167981 */ /* 0x000f28000c1e9900 */
[----:B------:R-:W4:Y:S01]  /*0570*/  LDG.E.CONSTANT R27, desc[UR6][R4.64+0xc00] ;  /* 0x000c0006041b7981 */ /* 0x000f22000c1e9900 */
[----:B------:R-:W-:-:S05]  /*0580*/  VIADD R11, R11, 0x1000 ;  /* 0x000010000b0b7836 */ /* 0x000fca0000000000 */
[----:B------:R-:W-:Y:S02]  /*0590*/  ISETP.GE.AND P1, PT, R11, R8, PT ;  /* 0x000000080b00720c */ /* 0x000fe40003f26270 */
[----:B--2--5:R-:W-:-:S04]  /*05a0*/  IADD3 R10, PT, PT, R10, R13, R0 ;  /* 0x0000000d0a0a7210 */ /* 0x024fc80007ffe000 */
[----:B---3--:R-:W-:-:S04]  /*05b0*/  IADD3 R10, PT, PT, R19, R12, R10 ;  /* 0x0000000c130a7210 */ /* 0x008fc80007ffe00a */
[----:B----4-:R-:W-:-:S04]  /*05c0*/  IADD3 R10, PT, PT, R15, R16, R10 ;  /* 0x000000100f0a7210 */ /* 0x010fc80007ffe00a */
[----:B------:R-:W-:-:S04]  /*05d0*/  IADD3 R10, PT, PT, R21, R14, R10 ;  /* 0x0000000e150a7210 */ /* 0x000fc80007ffe00a */
[----:B------:R-:W-:-:S04]  /*05e0*/  IADD3 R10, PT, PT, R17, R18, R10 ;  /* 0x00000012110a7210 */ /* 0x000fc80007ffe00a */
[----:B------:R-:W-:-:S04]  /*05f0*/  IADD3 R10, PT, PT, R24, R23, R10 ;  /* 0x00000017180a7210 */ /* 0x000fc80007ffe00a */
[----:B------:R-:W-:-:S04]  /*0600*/  IADD3 R25, PT, PT, R26, R25, R10 ;  /* 0x000000191a197210 */ /* 0x000fc80007ffe00a */
[----:B------:R-:W-:Y:S01]  /*0610*/  IADD3 R0, PT, PT, R27, R22, R25 ;  /* 0x000000161b007210 */ /* 0x000fe20007ffe019 */
[----:B------:R-:W-:Y:S06]  /*0620*/  @!P1 BRA `(.L_x_13) ;  /* 0xfffffffc00749947 */ /* 0x000fec000383ffff */
.L_x_12:
[----:B------:R-:W-:Y:S05]  /*0630*/  BSYNC.RECONVERGENT B2 ;  /* 0x0000000000027941 */ /* 0x000fea0003800200 */
.L_x_11:
[----:B------:R-:W-:Y:S01]  /*0640*/  IMAD.IADD R2, R20, 0x1, -R11 ;  /* 0x0000000114027824 */ /* 0x000fe200078e0a0b */
[----:B------:R-:W-:Y:S04]  /*0650*/  BSSY.RECONVERGENT B2, `(.L_x_14) ;  /* 0x0000015000027945 */ /* 0x000fe80003800200 */
[----:B------:R-:W-:-:S13]  /*0660*/  ISETP.GT.AND P1, PT, R2, 0x400, PT ;  /* 0x000004000200780c */ /* 0x000fda0003f24270 */
[----:B------:R-:W-:Y:S05]  /*0670*/  @!P1 BRA `(.L_x_15) ;  /* 0x0000000000489947 */ /* 0x000fea0003800000 */
[----:B------:R-:W0:Y:S01]  /*0680*/  LDC.64 R4, c[0x0][0x380] ;  /* 0x0000e000ff047b82 */ /* 0x000e220000000a00 */
[C---:B------:R-:W-:Y:S02]  /*0690*/  VIADD R13, R11.reuse, 0x400 ;  /* 0x000004000b0d7836 */ /* 0x040fe40000000000 */
[----:B0-----:R-:W-:-:S05]  /*06a0*/  IMAD.WIDE R2, R11, 0x4, R4 ;  /* 0x000000040b027825 */ /* 0x001fca00078e0204 */
[----:B------:R-:W2:Y:S01]  /*06b0*/  LDG.E.CONSTANT R7, desc[UR6][R2.64] ;  /* 0x0000000602077981 */ /* 0x000ea2000c1e9900 */
[----:B------:R-:W-:-:S03]  /*06c0*/  IMAD.WIDE R4, R13, 0x4, R4 ;  /* 0x000000040d047825 */ /* 0x000fc600078e0204 */
[----:B------:R-:W2:Y:S04]  /*06d0*/  LDG.E.CONSTANT R6, desc[UR6][R2.64+0x400] ;  /* 0x0004000602067981 */ /* 0x000ea8000c1e9900 */
[----:B------:R-:W3:Y:S04]  /*06e0*/  LDG.E.CONSTANT R13, desc[UR6][R2.64+0x800] ;  /* 0x00080006020d7981 */ /* 0x000ee8000c1e9900 */
[----:B------:R-:W3:Y:S04]  /*06f0*/  LDG.E.CONSTANT R8, desc[UR6][R2.64+0xc00] ;  /* 0x000c000602087981 */ /* 0x000ee8000c1e9900 */
[----:B------:R-:W4:Y:S04]  /*0700*/  LDG.E.CONSTANT R15, desc[UR6][R4.64] ;  /* 0x00000006040f7981 */ /* 0x000f28000c1e9900 */
[----:B------:R-:W4:Y:S04]  /*0710*/  LDG.E.CONSTANT R10, desc[UR6][R4.64+0x400] ;  /* 0x00040006040a7981 */ /* 0x000f28000c1e9900 */
[----:B------:R-:W4:Y:S04]  /*0720*/  LDG.E.CONSTANT R17, desc[UR6][R4.64+0x800] ;  /* 0x0008000604117981 */ /* 0x000f28000c1e9900 */
[----:B------:R-:W4:Y:S01]  /*0730*/  LDG.E.CONSTANT R12, desc[UR6][R4.64+0xc00] ;  /* 0x000c0006040c7981 */ /* 0x000f22000c1e9900 */
[----:B------:R-:W-:Y:S01]  /*0740*/  PLOP3.LUT P0, PT, PT, PT, PT, 0x8, 0x80 ;  /* 0x000000000080781c */ /* 0x000fe20003f0e170 */
[----:B------:R-:W-:Y:S01]  /*0750*/  VIADD R11, R11, 0x800 ;  /* 0x000008000b0b7836 */ /* 0x000fe20000000000 */
[----:B--2--5:R-:W-:-:S04]  /*0760*/  IADD3 R6, PT, PT, R6, R7, R0 ;  /* 0x0000000706067210 */ /* 0x024fc80007ffe000 */
[----:B---3--:R-:W-:-:S04]  /*0770*/  IADD3 R6, PT, PT, R8, R13, R6 ;  /* 0x0000000d08067210 */ /* 0x008fc80007ffe006 */
[----:B----4-:R-:W-:-:S04]  /*0780*/  IADD3 R6, PT, PT, R10, R15, R6 ;  /* 0x0000000f0a067210 */ /* 0x010fc80007ffe006 */
[----:B------:R-:W-:-:S07]  /*0790*/  IADD3 R0, PT, PT, R12, R17, R6 ;  /* 0x000000110c007210 */ /* 0x000fce0007ffe006 */
.L_x_15:
[----:B------:R-:W-:Y:S05]  /*07a0*/  BSYNC.RECONVERGENT B2 ;  /* 0x0000000000027941 */ /* 0x000fea0003800200 */
.L_x_14:
[----:B------:R-:W-:-:S13]  /*07b0*/  ISETP.LT.OR P0, PT, R11, R20, P0 ;  /* 0x000000140b00720c */ /* 0x000fda0000701670 */
[----:B------:R-:W-:Y:S05]  /*07c0*/  @!P0 BRA `(.L_x_7) ;  /* 0x0000000000208947 */ /* 0x000fea0003800000 */
[----:B------:R-:W0:Y:S02]  /*07d0*/  LDC.64 R2, c[0x0][0x380] ;  /* 0x0000e000ff027b82 */ /* 0x000e240000000a00 */
[----:B0-----:R-:W-:-:S05]  /*07e0*/  IMAD.WIDE R2, R11, 0x4, R2 ;  /* 0x000000040b027825 */ /* 0x001fca00078e0202 */
[----:B------:R-:W2:Y:S04]  /*07f0*/  LDG.E.CONSTANT R5, desc[UR6][R2.64] ;  /* 0x0000000602057981 */ /* 0x000ea8000c1e9900 */
[----:B------:R-:W2:Y:S04]  /*0800*/  LDG.E.CONSTANT R4, desc[UR6][R2.64+0x400] ;  /* 0x0004000602047981 */ /* 0x000ea8000c1e9900 */
[----:B------:R-:W3:Y:S04]  /*0810*/  LDG.E.CONSTANT R7, desc[UR6][R2.64+0x800] ;  /* 0x0008000602077981 */ /* 0x000ee8000c1e9900 */
[----:B------:R-:W3:Y:S01]  /*0820*/  LDG.E.CONSTANT R6, desc[UR6][R2.64+0xc00] ;  /* 0x000c000602067981 */ /* 0x000ee2000c1e9900 */
[----:B--2--5:R-:W-:-:S04]  /*0830*/  IADD3 R0, PT, PT, R4, R5, R0 ;  /* 0x0000000504007210 */ /* 0x024fc80007ffe000 */
[----:B---3--:R-:W-:-:S07]  /*0840*/  IADD3 R0, PT, PT, R6, R7, R0 ;  /* 0x0000000706007210 */ /* 0x008fce0007ffe000 */
.L_x_7:
[----:B------:R-:W-:Y:S05]  /*0850*/  BSYNC.RECONVERGENT B1 ;  /* 0x0000000000017941 */ /* 0x000fea0003800200 */
.L_x_6:
[----:B------:R-:W-:-:S13]  /*0860*/  ISETP.GE.AND P0, PT, R20, 0x100, PT ;  /* 0x000001001400780c */ /* 0x000fda0003f06270 */
[----:B------:R-:W-:Y:S05]  /*0870*/  @!P0 BRA `(.L_x_16) ;  /* 0x0000000000ac8947 */ /* 0x000fea0003800000 */
[----:B------:R-:W1:Y:S01]  /*0880*/  S2R R6, SR_LANEID ;  /* 0x0000000000067919 */ /* 0x000e620000000000 */
[----:B0----5:R-:W0:Y:S01]  /*0890*/  SHFL.DOWN PT, R2, R0, 0x1, 0x1f ;  /* 0x08201f0000027f89 */ /* 0x021e2200000e0000 */
[C---:B-1----:R-:W-:Y:S02]  /*08a0*/  ISETP.GT.AND P0, PT, R6.reuse, 0x1e, PT ;  /* 0x0000001e0600780c */ /* 0x042fe40003f04270 */
[----:B------:R-:W-:Y:S02]  /*08b0*/  ISETP.NE.AND P1, PT, R6, RZ, PT ;  /* 0x000000ff0600720c */ /* 0x000fe40003f25270 */
[----:B0-----:R-:W-:Y:S02]  /*08c0*/  SEL R3, R2, RZ, !P0 ;  /* 0x000000ff02037207 */ /* 0x001fe40004000000 */
[----:B------:R-:W-:-:S03]  /*08d0*/  ISETP.GT.AND P0, PT, R6, 0x1d, PT ;  /* 0x0000001d0600780c */ /* 0x000fc60003f04270 */
[----:B------:R-:W-:-:S05]  /*08e0*/  IMAD.IADD R3, R3, 0x1, R0 ;  /* 0x0000000103037824 */ /* 0x000fca00078e0200 */
[----:B------:R-:W0:Y:S01]  /*08f0*/  SHFL.DOWN PT, R2, R3, 0x2, 0x1f ;  /* 0x08401f0003027f89 */ /* 0x000e2200000e0000 */
[----:B------:R-:W1:Y:S01]  /*0900*/  @!P1 S2R R7, SR_CgaCtaId ;  /* 0x0000000000079919 */ /* 0x000e620000008800 */
[----:B0-----:R-:W-:Y:S02]  /*0910*/  SEL R2, R2, RZ, !P0 ;  /* 0x000000ff02027207 */ /* 0x001fe40004000000 */
[----:B------:R-:W-:-:S03]  /*0920*/  ISETP.GT.AND P0, PT, R6, 0x1b, PT ;  /* 0x0000001b0600780c */ /* 0x000fc60003f04270 */
[----:B------:R-:W-:-:S05]  /*0930*/  IMAD.IADD R2, R3, 0x1, R2 ;  /* 0x0000000103027824 */ /* 0x000fca00078e0202 */
[----:B------:R-:W0:Y:S02]  /*0940*/  SHFL.DOWN PT, R4, R2, 0x4, 0x1f ;  /* 0x08801f0002047f89 */ /* 0x000e2400000e0000 */
[----:B0-----:R-:W-:Y:S02]  /*0950*/  SEL R5, R4, RZ, !P0 ;  /* 0x000000ff04057207 */ /* 0x001fe40004000000 */
[----:B------:R-:W-:Y:S02]  /*0960*/  ISETP.GT.AND P0, PT, R6, 0x17, PT ;  /* 0x000000170600780c */ /* 0x000fe40003f04270 */
[----:B------:R-:W-:Y:S01]  /*0970*/  @!P1 MOV R4, 0x400 ;  /* 0x0000040000049802 */ /* 0x000fe20000000f00 */
[----:B------:R-:W-:Y:S01]  /*0980*/  IMAD.IADD R5, R2, 0x1, R5 ;  /* 0x0000000102057824 */ /* 0x000fe200078e0205 */
[----:B------:R-:W-:Y:S02]  /*0990*/  @!P1 SHF.R.U32.HI R2, RZ, 0x3, R9 ;  /* 0x00000003ff029819 */ /* 0x000fe40000011609 */
[----:B-1----:R-:W-:-:S02]  /*09a0*/  @!P1 LEA R7, R7, R4, 0x18 ;  /* 0x0000000407079211 */ /* 0x002fc400078ec0ff */
[----:B------:R-:W0:Y:S01]  /*09b0*/  SHFL.DOWN PT, R0, R5, 0x8, 0x1f ;  /* 0x09001f0005007f89 */ /* 0x000e2200000e0000 */
[----:B------:R-:W-:-:S05]  /*09c0*/  @!P1 LOP3.LUT R2, R2, 0x7c, RZ, 0xc0, !PT ;  /* 0x0000007c02029812 */ /* 0x000fca00078ec0ff */
[----:B------:R-:W-:Y:S01]  /*09d0*/  @!P1 IMAD.IADD R2, R2, 0x1, R7 ;  /* 0x0000000102029824 */ /* 0x000fe200078e0207 */
[----:B0-----:R-:W-:Y:S02]  /*09e0*/  SEL R0, R0, RZ, !P0 ;  /* 0x000000ff00007207 */ /* 0x001fe40004000000 */
[----:B------:R-:W-:-:S03]  /*09f0*/  ISETP.GT.AND P0, PT, R6, 0xf, PT ;  /* 0x0000000f0600780c */ /* 0x000fc60003f04270 */
[----:B------:R-:W-:-:S05]  /*0a00*/  IMAD.IADD R0, R5, 0x1, R0 ;  /* 0x0000000105007824 */ /* 0x000fca00078e0200 */
[----:B------:R-:W0:Y:S02]  /*0a10*/  SHFL.DOWN PT, R3, R0, 0x10, 0x1f ;  /* 0x0a001f0000037f89 */ /* 0x000e2400000e0000 */
[----:B0-----:R-:W-:Y:S02]  /*0a20*/  SEL R3, R3, RZ, !P0 ;  /* 0x000000ff03037207 */ /* 0x001fe40004000000 */
[----:B------:R-:W-:-:S03]  /*0a30*/  ISETP.NE.AND P0, PT, R9, RZ, PT ;  /* 0x000000ff0900720c */ /* 0x000fc60003f05270 */
[----:B------:R-:W-:-:S05]  /*0a40*/  IMAD.IADD R3, R0, 0x1, R3 ;  /* 0x0000000100037824 */ /* 0x000fca00078e0203 */
[----:B------:R0:W-:Y:S01]  /*0a50*/  @!P1 STS [R2+0x8], R3 ;  /* 0x0000080302009388 */ /* 0x0001e20000000800 */
[----:B------:R-:W-:Y:S06]  /*0a60*/  BAR.SYNC.DEFER_BLOCKING 0x0 ;  /* 0x0000000000007b1d */ /* 0x000fec0000010000 */
[----:B------:R-:W-:Y:S05]  /*0a70*/  @P0 BRA `(.L_x_17) ;  /* 0x0000002c00ac0947 */ /* 0x000fea0003800000 */
[----:B------:R-:W1:Y:S01]  /*0a80*/  S2UR UR5, SR_CgaCtaId ;  /* 0x00000000000579c3 */ /* 0x000e620000008800 */
[----:B------:R-:W-:Y:S02]  /*0a90*/  UMOV UR4, 0x400 ;  /* 0x0000040000047882 */ /* 0x000fe40000000000 */
[----:B-1----:R-:W-:-:S09]  /*0aa0*/  ULEA UR4, UR5, UR4, 0x18 ;  /* 0x0000000405047291 */ /* 0x002fd2000f8ec0ff */
[----:B------:R-:W-:Y:S04]  /*0ab0*/  LDS R0, [UR4+0xc] ;  /* 0x00000c04ff007984 */ /* 0x000fe80008000800 */
[----:B------:R-:W1:Y:S04]  /*0ac0*/  LDS.128 R4, [UR4+0x10] ;  /* 0x00001004ff047984 */ /* 0x000e680008000c00 */
[----:B------:R-:W2:Y:S01]  /*0ad0*/  LDS.64 R8, [UR4+0x20] ;  /* 0x00002004ff087984 */ /* 0x000ea20008000a00 */
[----:B-1----:R-:W-:-:S04]  /*0ae0*/  IADD3 R0, PT, PT, R4, R0, R3 ;  /* 0x0000000004007210 */ /* 0x002fc80007ffe003 */
[----:B------:R-:W-:-:S04]  /*0af0*/  IADD3 R0, PT, PT, R6, R0, R5 ;  /* 0x0000000006007210 */ /* 0x000fc80007ffe005 */
[----:B--2---:R-:W-:-:S05]  /*0b00*/  IADD3 R0, PT, PT, R8, R0, R7 ;  /* 0x0000000008007210 */ /* 0x004fca0007ffe007 */
[----:B0-----:R-:W-:Y:S01]  /*0b10*/  IMAD.IADD R3, R0, 0x1, R9 ;  /* 0x0000000100037824 */ /* 0x001fe200078e0209 */
[----:B------:R-:W-:Y:S06]  /*0b20*/  BRA `(.L_x_17) ;  /* 0x0000002c00807947 */ /* 0x000fec0003800000 */
.L_x_16:
[----:B0-----:R-:W-:Y:S01]  /*0b30*/  LOP3.LUT R2, R9, 0x3e0, RZ, 0xc0, !PT ;  /* 0x000003e009027812 */ /* 0x001fe200078ec0ff */
[----:B------:R-:W0:Y:S03]  /*0b40*/  S2R R8, SR_LANEID ;  /* 0x0000000000087919 */ /* 0x000e260000000000 */
[----:B------:R-:W-:Y:S01]  /*0b50*/  LOP3.LUT R5, RZ, R2, RZ, 0x33, !PT ;  /* 0x00000002ff057212 */ /* 0x000fe200078e33ff */
[----:B------:R-:W-:-:S04]  /*0b60*/  VIADD R3, R2, 0x20 ;  /* 0x0000002002037836 */ /* 0x000fc80000000000 */
[----:B------:R-:W-:Y:S01]  /*0b70*/  IMAD.IADD R5, R5, 0x1, R20 ;  /* 0x0000000105057824 */ /* 0x000fe200078e0214 */
[----:B------:R-:W-:-:S04]  /*0b80*/  ISETP.GT.AND P0, PT, R3, R20, PT ;  /* 0x000000140300720c */ /* 0x000fc80003f04270 */
[----:B------:R-:W-:-:S05]  /*0b90*/  SEL R5, R5, 0x1f, P0 ;  /* 0x0000001f05057807 */ /* 0x000fca0000000000 */
[----:B-----5:R-:W1:Y:S01]  /*0ba0*/  SHFL.DOWN PT, R2, R0, 0x1, R5 ;  /* 0x0820000000027989 */ /* 0x020e6200000e0005 */
[CC--:B0-----:R-:W-:Y:S01]  /*0bb0*/  ISETP.GE.AND P0, PT, R8.reuse, R5.reuse, PT ;  /* 0x000000050800720c */ /* 0x0c1fe20003f06270 */
[C---:B------:R-:W-:Y:S01]  /*0bc0*/  VIADD R4, R8.reuse, 0x2 ;  /* 0x0000000208047836 */ /* 0x040fe20000000000 */
[C---:B------:R-:W-:Y:S01]  /*0bd0*/  ISETP.NE.AND P1, PT, R8.reuse, RZ, PT ;  /* 0x000000ff0800720c */ /* 0x040fe20003f25270 */
[----:B------:R-:W-:Y:S01]  /*0be0*/  VIADD R6, R8, 0x4 ;  /* 0x0000000408067836 */ /* 0x000fe20000000000 */
[----:B-1----:R-:W-:Y:S02]  /*0bf0*/  SEL R3, R2, RZ, !P0 ;  /* 0x000000ff02037207 */ /* 0x002fe40004000000 */
[----:B------:R-:W-:-:S03]  /*0c00*/  ISETP.GT.AND P0, PT, R4, R5, PT ;  /* 0x000000050400720c */ /* 0x000fc60003f04270 */
[----:B------:R-:W-:-:S06]  /*0c10*/  IMAD.IADD R2, R3, 0x1, R0 ;  /* 0x0000000103027824 */ /* 0x000fcc00078e0200 */
[----:B------:R-:W0:Y:S01]  /*0c20*/  @!P1 S2R R10, SR_CgaCtaId ;  /* 0x00000000000a9919 */ /* 0x000e220000008800 */
[----:B------:R-:W-:Y:S01]  /*0c30*/  @!P1 MOV R7, 0x400 ;  /* 0x0000040000079802 */ /* 0x000fe20000000f00 */
[----:B------:R-:W1:Y:S02]  /*0c40*/  SHFL.DOWN PT, R3, R2, 0x2, R5 ;  /* 0x0840000002037989 */ /* 0x000e6400000e0005 */
[----:B-1----:R-:W-:Y:S02]  /*0c50*/  SEL R3, R3, RZ, !P0 ;  /* 0x000000ff03037207 */ /* 0x002fe40004000000 */
[----:B------:R-:W-:Y:S02]  /*0c60*/  ISETP.GT.AND P0, PT, R6, R5, PT ;  /* 0x000000050600720c */ /* 0x000fe40003f04270 */
[----:B------:R-:W-:Y:S01]  /*0c70*/  @!P1 SHF.R.U32.HI R6, RZ, 0x3, R9 ;  /* 0x00000003ff069819 */ /* 0x000fe20000011609 */
[----:B------:R-:W-:Y:S01]  /*0c80*/  IMAD.IADD R4, R2, 0x1, R3 ;  /* 0x0000000102047824 */ /* 0x000fe200078e0203 */
[----:B0-----:R-:W-:Y:S01]  /*0c90*/  @!P1 LEA R7, R10, R7, 0x18 ;  /* 0x000000070a079211 */ /* 0x001fe200078ec0ff */
[----:B------:R-:W-:Y:S01]  /*0ca0*/  VIADD R2, R8, 0x8 ;  /* 0x0000000808027836 */ /* 0x000fe20000000000 */
[----:B------:R-:W-:-:S02]  /*0cb0*/  @!P1 LOP3.LUT R6, R6, 0x7c, RZ, 0xc0, !PT ;  /* 0x0000007c06069812 */ /* 0x000fc400078ec0ff */
[----:B------:R-:W0:Y:S03]  /*0cc0*/  SHFL.DOWN PT, R3, R4, 0x4, R5 ;  /* 0x0880000004037989 */ /* 0x000e2600000e0005 */
[----:B------:R-:W-:Y:S01]  /*0cd0*/  @!P1 IMAD.IADD R6, R6, 0x1, R7 ;  /* 0x0000000106069824 */ /* 0x000fe200078e0207 */
[----:B0-----:R-:W-:Y:S02]  /*0ce0*/  SEL R3, R3, RZ, !P0 ;  /* 0x000000ff03037207 */ /* 0x001fe40004000000 */
[----:B------:R-:W-:-:S03]  /*0cf0*/  ISETP.GT.AND P0, PT, R2, R5, PT ;  /* 0x000000050200720c */ /* 0x000fc60003f04270 */
[----:B------:R-:W-:Y:S02]  /*0d00*/  IMAD.IADD R0, R4, 0x1, R3 ;  /* 0x0000000104007824 */ /* 0x000fe400078e0203 */
[----:B------:R-:W-:-:S03]  /*0d10*/  VIADD R4, R8, 0x10 ;  /* 0x0000001008047836 */ /* 0x000fc60000000000 */
[----:B------:R-:W0:Y:S02]  /*0d20*/  SHFL.DOWN PT, R3, R0, 0x8, R5 ;  /* 0x0900000000037989 */ /* 0x000e2400000e0005 */
[----:B0-----:R-:W-:Y:S02]  /*0d30*/  SEL R3, R3, RZ, !P0 ;  /* 0x000000ff03037207 */ /* 0x001fe40004000000 */
[----:B------:R-:W-:-:S03]  /*0d40*/  ISETP.GT.AND P0, PT, R4, R5, PT ;  /* 0x000000050400720c */ /* 0x000fc60003f04270 */
[----:B------:R-:W-:-:S05]  /*0d50*/  IMAD.IADD R2, R0, 0x1, R3 ;  /* 0x0000000100027824 */ /* 0x000fca00078e0203 */
[----:B------:R-:W0:Y:S02]  /*0d60*/  SHFL.DOWN PT, R3, R2, 0x10, R5 ;  /* 0x0a00000002037989 */ /* 0x000e2400000e0005 */
[----:B0-----:R-:W-:Y:S02]  /*0d70*/  SEL R3, R3, RZ, !P0 ;  /* 0x000000ff03037207 */ /* 0x001fe40004000000 */
[----:B------:R-:W-:-:S03]  /*0d80*/  ISETP.NE.AND P0, PT, R9, RZ, PT ;  /* 0x000000ff0900720c */ /* 0x000fc60003f05270 */
[----:B------:R-:W-:-:S05]  /*0d90*/  IMAD.IADD R3, R2, 0x1, R3 ;  /* 0x0000000102037824 */ /* 0x000fca00078e0203 */
[----:B------:R4:W-:Y:S01]  /*0da0*/  @!P1 STS [R6+0x8], R3 ;  /* 0x0000080306009388 */ /* 0x0009e20000000800 */
[----:B------:R-:W-:Y:S06]  /*0db0*/  BAR.SYNC.DEFER_BLOCKING 0x0 ;  /* 0x0000000000007b1d */ /* 0x000fec0000010000 */
[----:B------:R-:W-:Y:S05]  /*0dc0*/  @P0 BRA `(.L_x_17) ;  /* 0x0000002800d80947 */ /* 0x000fea0003800000 */
[----:B------:R-:W0:Y:S01]  /*0dd0*/  S2UR UR5, SR_CgaCtaId ;  /* 0x00000000000579c3 */ /* 0x000e220000008800 */
[----:B------:R-:W-:Y:S01]  /*0de0*/  UMOV UR4, 0x400 ;  /* 0x0000040000047882 */ /* 0x000fe20000000000 */
[C---:B------:R-:W-:Y:S02]  /*0df0*/  ISETP.GT.AND P2, PT, R20.reuse, 0x40, PT ;  /* 0x000000401400780c */ /* 0x040fe40003f44270 */
[C---:B------:R-:W-:Y:S02]  /*0e00*/  ISETP.GT.AND P1, PT, R20.reuse, 0x20, PT ;  /* 0x000000201400780c */ /* 0x040fe40003f24270 */
[----:B------:R-:W-:Y:S01]  /*0e10*/  ISETP.GT.AND P3, PT, R20, 0x80, PT ;  /* 0x000000801400780c */ /* 0x000fe20003f64270 */
[----:B0-----:R-:W-:-:S09]  /*0e20*/  ULEA UR4, UR5, UR4, 0x18 ;  /* 0x0000000405047291 */ /* 0x001fd2000f8ec0ff */
[----:B----4-:R-:W0:Y:S04]  /*0e30*/  LDS.128 R4, [UR4+0x10] ;  /* 0x00001004ff047984 */ /* 0x010e280008000c00 */
[----:B------:R-:W1:Y:S04]  /*0e40*/  LDS R0, [UR4+0xc] ;  /* 0x00000c04ff007984 */ /* 0x000e680008000800 */
[----:B------:R-:W2:Y:S01]  /*0e50*/  LDS.64 R8, [UR4+0x20] ;  /* 0x00002004ff087984 */ /* 0x000ea20008000a00 */
[----:B0-----:R-:W-:Y:S02]  /*0e60*/  SEL R4, R4, RZ, P2 ;  /* 0x000000ff04047207 */ /* 0x001fe40001000000 */
[----:B------:R-:W-:-:S02]  /*0e70*/  ISETP.GT.AND P2, PT, R20, 0x60, PT ;  /* 0x000000601400780c */ /* 0x000fc40003f44270 */
[----:B-1----:R-:W-:Y:S02]  /*0e80*/  SEL R0, R0, RZ, P1 ;  /* 0x000000ff00007207 */ /* 0x002fe40000800000 */
[----:B------:R-:W-:Y:S02]  /*0e90*/  SEL R5, R5, RZ, P2 ;  /* 0x000000ff05057207 */ /* 0x000fe40001000000 */
[----:B------:R-:W-:Y:S02]  /*0ea0*/  IADD3 R0, PT, PT, R4, R0, R3 ;  /* 0x0000000004007210 */ /* 0x000fe40007ffe003 */
[----:B------:R-:W-:Y:S02]  /*0eb0*/  ISETP.GT.AND P1, PT, R20, 0xa0, PT ;  /* 0x000000a01400780c */ /* 0x000fe40003f24270 */
[----:B------:R-:W-:Y:S02]  /*0ec0*/  SEL R6, R6, RZ, P3 ;  /* 0x000000ff06067207 */ /* 0x000fe40001800000 */
[----:B------:R-:W-:-:S02]  /*0ed0*/  ISETP.GT.AND P2, PT, R20, 0xc0, PT ;  /* 0x000000c01400780c */ /* 0x000fc40003f44270 */
[----:B------:R-:W-:Y:S02]  /*0ee0*/  ISETP.GT.AND P3, PT, R20, 0xe0, PT ;  /* 0x000000e01400780c */ /* 0x000fe40003f64270 */
[----:B------:R-:W-:Y:S02]  /*0ef0*/  SEL R7, R7, RZ, P1 ;  /* 0x000000ff07077207 */ /* 0x000fe40000800000 */
[----:B------:R-:W-:Y:S02]  /*0f00*/  IADD3 R0, PT, PT, R6, R0, R5 ;  /* 0x0000000006007210 */ /* 0x000fe40007ffe005 */
[----:B--2---:R-:W-:Y:S02]  /*0f10*/  SEL R8, R8, RZ, P2 ;  /* 0x000000ff08087207 */ /* 0x004fe40001000000 */
[----:B------:R-:W-:Y:S02]  /*0f20*/  SEL R9, R9, RZ, P3 ;  /* 0x000000ff09097207 */ /* 0x000fe40001800000 */
[----:B------:R-:W-:-:S05]  /*0f30*/  IADD3 R0, PT, PT, R8, R0, R7 ;  /* 0x0000000008007210 */ /* 0x000fca0007ffe007 */
[----:B------:R-:W-:Y:S01]  /*0f40*/  IMAD.IADD R3, R0, 0x1, R9 ;  /* 0x0000000100037824 */ /* 0x000fe200078e0209 */
[----:B------:R-:W-:Y:S06]  /*0f50*/  BRA `(.L_x_17) ;  /* 0x0000002800747947 */ /* 0x000fec0003800000 */
.L_x_3:
[----:B------:R-:W0:Y:S01]  /*0f60*/  S2R R0, SR_TID.X ;  /* 0x0000000000007919 */ /* 0x000e220000002100 */
[----:B------:R-:W1:Y:S01]  /*0f70*/  LDC.64 R2, c[0x0][0x380] ;  /* 0x0000e000ff027b82 */ /* 0x000e620000000a00 */
[----:B0-----:R-:W-:-:S04]  /*0f80*/  IMAD.SHL.U32 R5, R0, 0x4, RZ ;  /* 0x0000000400057824 */ /* 0x001fc800078e00ff */
[----:B-1----:R-:W-:-:S05]  /*0f90*/  IMAD.WIDE.U32 R2, R5, 0x4, R2 ;  /* 0x0000000405027825 */ /* 0x002fca00078e0002 */
[----:B------:R-:W2:Y:S04]  /*0fa0*/  LDG.E.128.CONSTANT R4, desc[UR6][R2.64] ;  /* 0x0000000602047981 */ /* 0x000ea8000c1e9d00 */
[----:B------:R-:W3:Y:S04]  /*0fb0*/  LDG.E.128.CONSTANT R8, desc[UR6][R2.64+0x1000] ;  /* 0x0010000602087981 */ /* 0x000ee8000c1e9d00 */
[----:B------:R-:W4:Y:S04]  /*0fc0*/  LDG.E.128.CONSTANT R12, desc[UR6][R2.64+0x2000] ;  /* 0x00200006020c7981 */ /* 0x000f28000c1e9d00 */
[----:B------:R-:W5:Y:S01]  /*0fd0*/  LDG.E.128.CONSTANT R16, desc[UR6][R2.64+0x3000] ;  /* 0x0030000602107981 */ /* 0x000f62000c1e9d00 */
[----:B------:R-:W-:Y:S01]  /*0fe0*/  ISETP.GE.U32.AND P0, PT, R20, 0x2000, PT ;  /* 0x000020001400780c */ /* 0x000fe20003f06070 */
[----:B------:R-:W-:Y:S01]  /*0ff0*/  IMAD.MOV.U32 R23, RZ, RZ, 0x1000 ;  /* 0x00001000ff177424 */ /* 0x000fe200078e00ff */
[----:B--2---:R-:W-:-:S04]  /*1000*/  IADD3 R5, PT, PT, R6, R5, R4 ;  /* 0x0000000506057210 */ /* 0x004fc80007ffe004 */
[----:B---3--:R-:W-:-:S04]  /*1010*/  IADD3 R5, PT, PT, R8, R7, R5 ;  /* 0x0000000708057210 */ /* 0x008fc80007ffe005 */
[----:B------:R-:W-:-:S04]  /*1020*/  IADD3 R5, PT, PT, R10, R9, R5 ;  /* 0x000000090a057210 */ /* 0x000fc80007ffe005 */
[----:B----4-:R-:W-:-:S04]  /*1030*/  IADD3 R5, PT, PT, R12, R11, R5 ;  /* 0x0000000b0c057210 */ /* 0x010fc80007ffe005 */
[----:B------:R-:W-:-:S04]  /*1040*/  IADD3 R5, PT, PT, R14, R13, R5 ;  /* 0x0000000d0e057210 */ /* 0x000fc80007ffe005 */
[----:B-----5:R-:W-:-:S04]  /*1050*/  IADD3 R5, PT, PT, R16, R15, R5 ;  /* 0x0000000f10057210 */ /* 0x020fc80007ffe005 */
[----:B------:R-:W-:-:S05]  /*1060*/  IADD3 R5, PT, PT, R18, R17, R5 ;  /* 0x0000001112057210 */ /* 0x000fca0007ffe005 */
[----:B------:R-:W-:Y:S01]  /*1070*/  IMAD.IADD R21, R19, 0x1, R5 ;  /* 0x0000000113157824 */ /* 0x000fe200078e0205 */
[----:B------:R-:W-:Y:S06]  /*1080*/  @!P0 BRA `(.L_x_18) ;  /* 0x00000000005c8947 */ /* 0x000fec0003800000 */
[----:B------:R-:W0:Y:S01]  /*1090*/  LDC R24, c[0x0][0x390] ;  /* 0x0000e400ff187b82 */ /* 0x000e220000000800 */
[----:B------:R-:W-:Y:S02]  /*10a0*/  VIADD R22, R20, 0xfffff000 ;  /* 0xfffff00014167836 */ /* 0x000fe40000000000 */
[----:B------:R-:W-:-:S07]  /*10b0*/  IMAD.MOV.U32 R23, RZ, RZ, 0x1000 ;  /* 0x00001000ff177424 */ /* 0x000fce00078e00ff */
.L_x_20:
[----:B------:R-:W-:-:S05]  /*10c0*/  IMAD.WIDE R26, R23, 0x4, R2 ;  /* 0x00000004171a7825 */ /* 0x000fca00078e0202 */
[----:B------:R-:W2:Y:S04]  /*10d0*/  LDG.E.128.CONSTANT R12, desc[UR6][R26.64] ;  /* 0x000000061a0c7981 */ /* 0x000ea8000c1e9d00 */
[----:B------:R-:W3:Y:S04]  /*10e0*/  LDG.E.128.CONSTANT R16, desc[UR6][R26.64+0x1000] ;  /* 0x001000061a107981 */ /* 0x000ee8000c1e9d00 */
[----:B------:R-:W4:Y:S04]  /*10f0*/  LDG.E.128.CONSTANT R4, desc[UR6][R26.64+0x2000] ;  /* 0x002000061a047981 */ /* 0x000f28000c1e9d00 */
[----:B------:R-:W5:Y:S01]  /*1100*/  LDG.E.128.CONSTANT R8, desc[UR6][R26.64+0x3000] ;  /* 0x003000061a087981 */ /* 0x000f62000c1e9d00 */
[----:B0-----:R-:W-:Y:S01]  /*1110*/  IMAD.MOV.U32 R20, RZ, RZ, R24 ;  /* 0x000000ffff147224 */ /* 0x001fe200078e0018 */
[----:B--2---:R-:W-:-:S04]  /*1120*/  IADD3 R13, PT, PT, R13, R12, R21 ;  /* 0x0000000c0d0d7210 */ /* 0x004fc80007ffe015 */
[----:B------:R-:W-:-:S04]  /*1130*/  IADD3 R13, PT, PT, R15, R14, R13 ;  /* 0x0000000e0f0d7210 */ /* 0x000fc80007ffe00d */
[----:B---3--:R-:W-:-:S04]  /*1140*/  IADD3 R13, PT, PT, R17, R16, R13 ;  /* 0x00000010110d7210 */ /* 0x008fc80007ffe00d */
[----:B------:R-:W-:-:S04]  /*1150*/  IADD3 R13, PT, PT, R19, R18, R13 ;  /* 0x00000012130d7210 */ /* 0x000fc80007ffe00d */
[----:B----4-:R-:W-:Y:S01]  /*1160*/  IADD3 R13, PT, PT, R5, R4, R13 ;  /* 0x00000004050d7210 */ /* 0x010fe20007ffe00d */
[----:B------:R-:W-:-:S03]  /*1170*/  IMAD.IADD R4, R20, 0x1, -R23 ;  /* 0x0000000114047824 */ /* 0x000fc600078e0a17 */
[----:B------:R-:W-:Y:S02]  /*1180*/  IADD3 R13, PT, PT, R7, R6, R13 ;  /* 0x00000006070d7210 */ /* 0x000fe40007ffe00d */
[----:B------:R-:W-:Y:S02]  /*1190*/  ISETP.GE.AND P0, PT, R4, 0x1000, PT ;  /* 0x000010000400780c */ /* 0x000fe40003f06270 */
[----:B-----5:R-:W-:-:S04]  /*11a0*/  IADD3 R13, PT, PT, R9, R8, R13 ;  /* 0x00000008090d7210 */ /* 0x020fc80007ffe00d */
[----:B------:R-:W-:-:S07]  /*11b0*/  IADD3 R21, PT, PT, R11, R10, R13 ;  /* 0x0000000a0b157210 */ /* 0x000fce0007ffe00d */
[----:B------:R-:W-:Y:S05]  /*11c0*/  @!P0 BRA `(.L_x_19) ;  /* 0x0000000400fc8947 */ /* 0x000fea0003800000 */
[----:B------:R-:W-:-:S05]  /*11d0*/  VIADD R23, R23, 0x1000 ;  /* 0x0000100017177836 */ /* 0x000fca0000000000 */
[----:B------:R-:W-:-:S13]  /*11e0*/  ISETP.GT.AND P0, PT, R23, R22, PT ;  /* 0x000000161700720c */ /* 0x000fda0003f04270 */
[----:B------:R-:W-:Y:S05]  /*11f0*/  @!P0 BRA `(.L_x_20) ;  /* 0xfffffffc00b08947 */ /* 0x000fea000383ffff */
.L_x_18:
[----:B------:R-:W-:-:S13]  /*1200*/  ISETP.GE.AND P0, PT, R23, R20, PT ;  /* 0x000000141700720c */ /* 0x000fda0003f06270 */
[----:B------:R-:W-:Y:S05]  /*1210*/  @P0 BRA `(.L_x_19) ;  /* 0x0000000400e80947 */ /* 0x000fea0003800000 */
[----:B------:R-:W-:Y:S01]  /*1220*/  IMAD.IADD R9, R20, 0x1, -R23 ;  /* 0x0000000114097824 */ /* 0x000fe200078e0a17 */
[----:B------:R-:W-:Y:S04]  /*1230*/  BSSY.RECONVERGENT B1, `(.L_x_19) ;  /* 0x0000078000017945 */ /* 0x000fe80003800200 */
[----:B------:R-:W-:-:S13]  /*1240*/  ISETP.GE.AND P0, PT, R0, R9, PT ;  /* 0x000000090000720c */ /* 0x000fda0003f06270 */
[----:B------:R-:W-:Y:S05]  /*1250*/  @P0 BRA `(.L_x_21) ;  /* 0x0000000400d40947 */ /* 0x000fea0003800000 */
[----:B------:R-:W-:Y:S01]  /*1260*/  LOP3.LUT R2, RZ, R0, RZ, 0x33, !PT ;  /* 0x00000000ff027212 */ /* 0x000fe200078e33ff */
[----:B------:R-:W-:Y:S01]  /*1270*/  BSSY.RECONVERGENT B2, `(.L_x_22) ;  /* 0x0000015000027945 */ /* 0x000fe20003800200 */
[----:B------:R-:W-:Y:S02]  /*1280*/  IMAD.MOV.U32 R8, RZ, RZ, R0 ;  /* 0x000000ffff087224 */ /* 0x000fe400078e0000 */
[----:B------:R-:W-:-:S04]  /*1290*/  IADD3 R2, PT, PT, -R23, R20, R2 ;  /* 0x0000001417027210 */ /* 0x000fc80007ffe102 */
[C---:B------:R-:W-:Y:S02]  /*12a0*/  LOP3.LUT R3, R2.reuse, 0x300, RZ, 0xc0, !PT ;  /* 0x0000030002037812 */ /* 0x040fe400078ec0ff */
[----:B------:R-:W-:Y:S02]  /*12b0*/  ISETP.GE.U32.AND P1, PT, R2, 0x300, PT ;  /* 0x000003000200780c */ /* 0x000fe40003f26070 */
[----:B------:R-:W-:-:S13]  /*12c0*/  ISETP.NE.AND P0, PT, R3, 0x300, PT ;  /* 0x000003000300780c */ /* 0x000fda0003f05270 */
[----:B------:R-:W-:Y:S05]  /*12d0*/  @!P0 BRA `(.L_x_23) ;  /* 0x0000000000388947 */ /* 0x000fea0003800000 */
[----:B------:R-:W0:Y:S01]  /*12e0*/  LDC.64 R4, c[0x0][0x380] ;  /* 0x0000e000ff047b82 */ /* 0x000e220000000a00 */
[----:B------:R-:W-:Y:S01]  /*12f0*/  LEA.HI R2, R2, 0x1, RZ, 0x18 ;  /* 0x0000000102027811 */ /* 0x000fe200078fc0ff */
[----:B------:R-:W-:Y:S02]  /*1300*/  IMAD.IADD R7, R0, 0x1, R23 ;  /* 0x0000000100077824 */ /* 0x000fe400078e0217 */
[----:B------:R-:W-:Y:S01]  /*1310*/  IMAD.MOV.U32 R8, RZ, RZ, R0 ;  /* 0x000000ffff087224 */ /* 0x000fe200078e0000 */
[----:B------:R-:W-:-:S05]  /*1320*/  LOP3.LUT R2, R2, 0x3, RZ, 0xc0, !PT ;  /* 0x0000000302027812 */ /* 0x000fca00078ec0ff */
[----:B------:R-:W-:-:S07]  /*1330*/  IMAD.MOV R6, RZ, RZ, -R2 ;  /* 0x000000ffff067224 */ /* 0x000fce00078e0a02 */
.L_x_24:
[----:B0-----:R-:W-:-:S06]  /*1340*/  IMAD.WIDE.U32 R2, R7, 0x4, R4 ;  /* 0x0000000407027825 */ /* 0x001fcc00078e0004 */
[----:B------:R-:W2:Y:S01]  /*1350*/  LDG.E.CONSTANT R2, desc[UR6][R2.64] ;  /* 0x0000000602027981 */ /* 0x000ea2000c1e9900 */
[----:B------:R-:W-:Y:S02]  /*1360*/  VIADD R6, R6, 0x1 ;  /* 0x0000000106067836 */ /* 0x000fe40000000000 */
[----:B------:R-:W-:Y:S02]  /*1370*/  VIADD R8, R8, 0x100 ;  /* 0x0000010008087836 */ /* 0x000fe40000000000 */
[----:B------:R-:W-:Y:S01]  /*1380*/  VIADD R7, R7, 0x100 ;  /* 0x0000010007077836 */ /* 0x000fe20000000000 */
[----:B------:R-:W-:Y:S01]  /*1390*/  ISETP.NE.AND P0, PT, R6, RZ, PT ;  /* 0x000000ff0600720c */ /* 0x000fe20003f05270 */
[----:B--2---:R-:W-:-:S12]  /*13a0*/  IMAD.IADD R21, R2, 0x1, R21 ;  /* 0x0000000102157824 */ /* 0x004fd800078e0215 */
[----:B------:R-:W-:Y:S05]  /*13b0*/  @P0 BRA `(.L_x_24) ;  /* 0xfffffffc00e00947 */ /* 0x000fea000383ffff */
.L_x_23:
[----:B------:R-:W-:Y:S05]  /*13c0*/  BSYNC.RECONVERGENT B2 ;  /* 0x0000000000027941 */ /* 0x000fea0003800200 */
.L_x_22:
[----:B------:R-:W-:Y:S05]  /*13d0*/  @!P1 BRA `(.L_x_21) ;  /* 0x0000000400749947 */ /* 0x000fea0003800000 */
[----:B------:R-:W0:Y:S01]  /*13e0*/  LDCU.64 UR4, c[0x0][0x380] ;  /* 0x00007000ff0477ac */ /* 0x000e220008000a00 */
[----:B------:R-:W-:Y:S01]  /*13f0*/  IMAD.IADD R5, R9, 0x1, -R8 ;  /* 0x0000000109057824 */ /* 0x000fe200078e0a08 */
[C---:B------:R-:W-:Y:S01]  /*1400*/  IADD3 R3, P0, PT, R8.reuse, R23, RZ ;  /* 0x0000001708037210 */ /* 0x040fe20007f1e0ff */
[----:B------:R-:W-:Y:S01]  /*1410*/  BSSY.RECONVERGENT B2, `(.L_x_25) ;  /* 0x0000033000027945 */ /* 0x000fe20003800200 */
[----:B------:R-:W-:Y:S02]  /*1420*/  IMAD.IADD R23, R8, 0x1, R23 ;  /* 0x0000000108177824 */ /* 0x000fe400078e0217 */
[----:B------:R-:W-:Y:S01]  /*1430*/  ISETP.GT.AND P1, PT, R5, 0xc00, PT ;  /* 0x00000c000500780c */ /* 0x000fe20003f24270 */
[----:B------:R-:W-:Y:S01]  /*1440*/  IMAD.X R4, RZ, RZ, RZ, P0 ;  /* 0x000000ffff047224 */ /* 0x000fe200000e06ff */
[----:B0-----:R-:W-:-:S04]  /*1450*/  LEA R2, P0, R3, UR4, 0x2 ;  /* 0x0000000403027c11 */ /* 0x001fc8000f8010ff */
[----:B------:R-:W-:Y:S02]  /*1460*/  LEA.HI.X R3, R3, UR5, R4, 0x2, P0 ;  /* 0x0000000503037c11 */ /* 0x000fe400080f1404 */
[----:B------:R-:W-:-:S05]  /*1470*/  IADD3 R2, P0, PT, R2, 0x800, RZ ;  /* 0x0000080002027810 */ /* 0x000fca0007f1e0ff */
[----:B------:R-:W-:Y:S01]  /*1480*/  IMAD.X R3, RZ, RZ, R3, P0 ;  /* 0x000000ffff037224 */ /* 0x000fe200000e0603 */
[----:B------:R-:W-:Y:S01]  /*1490*/  PLOP3.LUT P0, PT, PT, PT, PT, 0x80, 0x8 ;  /* 0x000000000008781c */ /* 0x000fe20003f0f070 */
[----:B------:R-:W-:-:S12]  /*14a0*/  @!P1 BRA `(.L_x_26) ;  /* 0x0000000000a49947 */ /* 0x000fd80003800000 */
[----:B------:R-:W-:Y:S01]  /*14b0*/  PLOP3.LUT P0, PT, PT, PT, PT, 0x8, 0x80 ;  /* 0x000000000080781c */ /* 0x000fe20003f0e170 */
[----:B------:R-:W-:-:S12]  /*14c0*/  VIADD R11, R9, 0xfffff400 ;  /* 0xfffff400090b7836 */ /* 0x000fd80000000000 */
.L_x_27:
[----:B------:R-:W0:Y:S01]  /*14d0*/  LDC.64 R4, c[0x0][0x380] ;  /* 0x0000e000ff047b82 */ /* 0x000e220000000a00 */
[C---:B------:R-:W-:Y:S01]  /*14e0*/  VIADD R27, R23.reuse, 0x400 ;  /* 0x00000400171b7836 */ /* 0x040fe20000000000 */
[----:B------:R-:W2:Y:S01]  /*14f0*/  LDG.E.CONSTANT R12, desc[UR6][R2.64+-0x400] ;  /* 0xfffc0006020c7981 */ /* 0x000ea2000c1e9900 */
[----:B------:R-:W-:-:S03]  /*1500*/  VIADD R7, R23, 0x800 ;  /* 0x0000080017077836 */ /* 0x000fc60000000000 */
[----:B------:R-:W3:Y:S04]  /*1510*/  LDG.E.CONSTANT R18, desc[UR6][R2.64] ;  /* 0x0000000602127981 */ /* 0x000ee8000c1e9900 */
[----:B------:R-:W3:Y:S04]  /*1520*/  LDG.E.CONSTANT R17, desc[UR6][R2.64+0x400] ;  /* 0x0004000602117981 */ /* 0x000ee8000c1e9900 */
[----:B------:R-:W4:Y:S01]  /*1530*/  LDG.E.CONSTANT R15, desc[UR6][R2.64+0xc00] ;  /* 0x000c0006020f7981 */ /* 0x000f22000c1e9900 */
[----:B------:R-:W-:-:S03]  /*1540*/  VIADD R29, R23, 0xc00 ;  /* 0x00000c00171d7836 */ /* 0x000fc60000000000 */
[----:B------:R-:W5:Y:S04]  /*1550*/  LDG.E.CONSTANT R14, desc[UR6][R2.64+0x1000] ;  /* 0x00100006020e7981 */ /* 0x000f68000c1e9900 */
[----:B------:R-:W5:Y:S01]  /*1560*/  LDG.E.CONSTANT R13, desc[UR6][R2.64+0x1400] ;  /* 0x00140006020d7981 */ /* 0x000f62000c1e9900 */
[----:B0-----:R-:W-:-:S03]  /*1570*/  IMAD.WIDE.U32 R24, R23, 0x4, R4 ;  /* 0x0000000417187825 */ /* 0x001fc600078e0004 */
[----:B------:R-:W5:Y:S04]  /*1580*/  LDG.E.CONSTANT R19, desc[UR6][R2.64+0x1c00] ;  /* 0x001c000602137981 */ /* 0x000f68000c1e9900 */
[----:B------:R-:W2:Y:S01]  /*1590*/  LDG.E.CONSTANT R10, desc[UR6][R24.64] ;  /* 0x00000006180a7981 */ /* 0x000ea2000c1e9900 */
[----:B------:R-:W-:-:S03]  /*15a0*/  IMAD.WIDE.U32 R26, R27, 0x4, R4 ;  /* 0x000000041b1a7825 */ /* 0x000fc600078e0004 */
[----:B------:R-:W5:Y:S01]  /*15b0*/  LDG.E.CONSTANT R20, desc[UR6][R2.64+0x2400] ;  /* 0x0024000602147981 */ /* 0x000f62000c1e9900 */
[----:B------:R-:W-:-:S03]  /*15c0*/  IMAD.WIDE.U32 R6, R7, 0x4, R4 ;  /* 0x0000000407067825 */ /* 0x000fc600078e0004 */
[----:B------:R-:W4:Y:S01]  /*15d0*/  LDG.E.CONSTANT R16, desc[UR6][R26.64] ;  /* 0x000000061a107981 */ /* 0x000f22000c1e9900 */
[----:B------:R-:W-:-:S03]  /*15e0*/  IMAD.WIDE.U32 R4, R29, 0x4, R4 ;  /* 0x000000041d047825 */ /* 0x000fc600078e0004 */
[----:B------:R-:W5:Y:S04]  /*15f0*/  LDG.E.CONSTANT R6, desc[UR6][R6.64] ;  /* 0x0000000606067981 */ /* 0x000f68000c1e9900 */
[----:B------:R-:W5:Y:S04]  /*1600*/  LDG.E.CONSTANT R25, desc[UR6][R2.64+0x2000] ;  /* 0x0020000602197981 */ /* 0x000f68000c1e9900 */
[----:B------:R0:W5:Y:S04]  /*1610*/  LDG.E.CONSTANT R5, desc[UR6][R4.64] ;  /* 0x0000000604057981 */ /* 0x000168000c1e9900 */
[----:B------:R-:W5:Y:S04]  /*1620*/  LDG.E.CONSTANT R24, desc[UR6][R2.64+0x2c00] ;  /* 0x002c000602187981 */ /* 0x000f68000c1e9900 */
[----:B------:R-:W5:Y:S04]  /*1630*/  LDG.E.CONSTANT R27, desc[UR6][R2.64+0x3000] ;  /* 0x00300006021b7981 */ /* 0x000f68000c1e9900 */
[----:B------:R1:W5:Y:S01]  /*1640*/  LDG.E.CONSTANT R22, desc[UR6][R2.64+0x3400] ;  /* 0x0034000602167981 */ /* 0x000362000c1e9900 */
[----:B------:R-:W-:-:S05]  /*1650*/  VIADD R8, R8, 0x1000 ;  /* 0x0000100008087836 */ /* 0x000fca0000000000 */
[----:B------:R-:W-:Y:S02]  /*1660*/  ISETP.GE.AND P1, PT, R8, R11, PT ;  /* 0x0000000b0800720c */ /* 0x000fe40003f26270 */
[----:B0-----:R-:W-:Y:S01]  /*1670*/  IADD3 R4, P2, PT, R2, 0x4000, RZ ;  /* 0x0000400002047810 */ /* 0x001fe20007f5e0ff */
[----:B------:R-:W-:-:S04]  /*1680*/  VIADD R23, R23, 0x1000 ;  /* 0x0000100017177836 */ /* 0x000fc80000000000 */
[----:B-1----:R-:W-:Y:S02]  /*1690*/  IMAD.X R3, RZ, RZ, R3, P2 ;  /* 0x000000ffff037224 */ /* 0x002fe400010e0603 */
[----:B------:R-:W-:Y:S01]  /*16a0*/  IMAD.MOV.U32 R2, RZ, RZ, R4 ;  /* 0x000000ffff027224 */ /* 0x000fe200078e0004 */
[----:B--2---:R-:W-:-:S04]  /*16b0*/  IADD3 R10, PT, PT, R12, R10, R21 ;  /* 0x0000000a0c0a7210 */ /* 0x004fc80007ffe015 */
[----:B---3--:R-:W-:-:S04]  /*16c0*/  IADD3 R10, PT, PT, R17, R18, R10 ;  /* 0x00000012110a7210 */ /* 0x008fc80007ffe00a */
[----:B----4-:R-:W-:-:S04]  /*16d0*/  IADD3 R10, PT, PT, R15, R16, R10 ;  /* 0x000000100f0a7210 */ /* 0x010fc80007ffe00a */
[----:B-----5:R-:W-:-:S04]  /*16e0*/  IADD3 R10, PT, PT, R13, R14, R10 ;  /* 0x0000000e0d0a7210 */ /* 0x020fc80007ffe00a */
[----:B------:R-:W-:-:S04]  /*16f0*/  IADD3 R6, PT, PT, R19, R6, R10 ;  /* 0x0000000613067210 */ /* 0x000fc80007ffe00a */
[----:B------:R-:W-:-:S04]  /*1700*/  IADD3 R6, PT, PT, R20, R25, R6 ;  /* 0x0000001914067210 */ /* 0x000fc80007ffe006 */
[----:B------:R-:W-:-:S04]  /*1710*/  IADD3 R5, PT, PT, R24, R5, R6 ;  /* 0x0000000518057210 */ /* 0x000fc80007ffe006 */
[----:B------:R-:W-:Y:S01]  /*1720*/  IADD3 R21, PT, PT, R22, R27, R5 ;  /* 0x0000001b16157210 */ /* 0x000fe20007ffe005 */
[----:B------:R-:W-:Y:S06]  /*1730*/  @!P1 BRA `(.L_x_27) ;  /* 0xfffffffc00649947 */ /* 0x000fec000383ffff */
.L_x_26:
[----:B------:R-:W-:Y:S05]  /*1740*/  BSYNC.RECONVERGENT B2 ;  /* 0x0000000000027941 */ /* 0x000fea0003800200 */
.L_x_25:
[----:B------:R-:W-:Y:S01]  /*1750*/  IMAD.IADD R4, R9, 0x1, -R8 ;  /* 0x0000000109047824 */ /* 0x000fe200078e0a08 */
[----:B------:R-:W-:Y:S04]  /*1760*/  BSSY.RECONVERGENT B2, `(.L_x_28) ;  /* 0x000001a000027945 */ /* 0x000fe80003800200 */
[----:B------:R-:W-:-:S13]  /*1770*/  ISETP.GT.AND P1, PT, R4, 0x400, PT ;  /* 0x000004000400780c */ /* 0x000fda0003f24270 */
[----:B------:R-:W-:Y:S05]  /*1780*/  @!P1 BRA `(.L_x_29) ;  /* 0x00000000005c9947 */ /* 0x000fea0003800000 */
[----:B------:R-:W0:Y:S01]  /*1790*/  LDC.64 R6, c[0x0][0x380] ;  /* 0x0000e000ff067b82 */ /* 0x000e220000000a00 */
[C---:B------:R-:W-:Y:S01]  /*17a0*/  VIADD R11, R23.reuse, 0x400 ;  /* 0x00000400170b7836 */ /* 0x040fe20000000000 */
[----:B------:R-:W2:Y:S04]  /*17b0*/  LDG.E.CONSTANT R10, desc[UR6][R2.64+-0x400] ;  /* 0xfffc0006020a7981 */ /* 0x000ea8000c1e9900 */
[----:B------:R-:W3:Y:S04]  /*17c0*/  LDG.E.CONSTANT R12, desc[UR6][R2.64+0x400] ;  /* 0x00040006020c7981 */ /* 0x000ee8000c1e9900 */
[----:B------:R-:W4:Y:S04]  /*17d0*/  LDG.E.CONSTANT R13, desc[UR6][R2.64+0xc00] ;  /* 0x000c0006020d7981 */ /* 0x000f28000c1e9900 */
[----:B------:R-:W5:Y:S04]  /*17e0*/  LDG.E.CONSTANT R15, desc[UR6][R2.64+0x1000] ;  /* 0x00100006020f7981 */ /* 0x000f68000c1e9900 */
[----:B------:R1:W5:Y:S01]  /*17f0*/  LDG.E.CONSTANT R14, desc[UR6][R2.64+0x1400] ;  /* 0x00140006020e7981 */ /* 0x000362000c1e9900 */
[----:B0-----:R-:W-:-:S04]  /*1800*/  IMAD.WIDE.U32 R4, R23, 0x4, R6 ;  /* 0x0000000417047825 */ /* 0x001fc800078e0006 */
[----:B------:R-:W-:Y:S02]  /*1810*/  IMAD.WIDE.U32 R6, R11, 0x4, R6 ;  /* 0x000000040b067825 */ /* 0x000fe400078e0006 */
[----:B------:R-:W2:Y:S04]  /*1820*/  LDG.E.CONSTANT R4, desc[UR6][R4.64] ;  /* 0x0000000604047981 */ /* 0x000ea8000c1e9900 */
[----:B------:R-:W3:Y:S04]  /*1830*/  LDG.E.CONSTANT R11, desc[UR6][R2.64] ;  /* 0x00000006020b7981 */ /* 0x000ee8000c1e9900 */
[----:B------:R-:W4:Y:S01]  /*1840*/  LDG.E.CONSTANT R7, desc[UR6][R6.64] ;  /* 0x0000000606077981 */ /* 0x000f22000c1e9900 */
[----:B------:R-:W-:Y:S01]  /*1850*/  PLOP3.LUT P0, PT, PT, PT, PT, 0x8, 0x80 ;  /* 0x000000000080781c */ /* 0x000fe20003f0e170 */
[----:B------:R-:W-:-:S02]  /*1860*/  VIADD R8, R8, 0x800 ;  /* 0x0000080008087836 */ /* 0x000fc40000000000 */
[----:B------:R-:W-:Y:S01]  /*1870*/  VIADD R23, R23, 0x800 ;  /* 0x0000080017177836 */ /* 0x000fe20000000000 */
[----:B--2---:R-:W-:Y:S02]  /*1880*/  IADD3 R10, PT, PT, R10, R4, R21 ;  /* 0x000000040a0a7210 */ /* 0x004fe40007ffe015 */
[----:B------:R-:W-:Y:S02]  /*1890*/  IADD3 R4, P1, PT, R2, 0x2000, RZ ;  /* 0x0000200002047810 */ /* 0x000fe40007f3e0ff */
[----:B---3--:R-:W-:-:S03]  /*18a0*/  IADD3 R10, PT, PT, R12, R11, R10 ;  /* 0x0000000b0c0a7210 */ /* 0x008fc60007ffe00a */
[----:B------:R-:W-:Y:S01]  /*18b0*/  IMAD.X R5, RZ, RZ, R3, P1 ;  /* 0x000000ffff057224 */ /* 0x000fe200008e0603 */
[----:B----4-:R-:W-:Y:S01]  /*18c0*/  IADD3 R10, PT, PT, R13, R7, R10 ;  /* 0x000000070d0a7210 */ /* 0x010fe20007ffe00a */
[----:B-1----:R-:W-:Y:S02]  /*18d0*/  IMAD.MOV.U32 R2, RZ, RZ, R4 ;  /* 0x000000ffff027224 */ /* 0x002fe400078e0004 */
[----:B------:R-:W-:Y:S01]  /*18e0*/  IMAD.MOV.U32 R3, RZ, RZ, R5 ;  /* 0x000000ffff037224 */ /* 0x000fe200078e0005 */
[----:B-----5:R-:W-:-:S07]  /*18f0*/  IADD3 R21, PT, PT, R14, R15, R10 ;  /* 0x0000000f0e157210 */ /* 0x020fce0007ffe00a */
.L_x_29:
[----:B------:R-:W-:Y:S05]  /*1900*/  BSYNC.RECONVERGENT B2 ;  /* 0x0000000000027941 */ /* 0x000fea0003800200 */
.L_x_28:
[----:B------:R-:W-:-:S13]  /*1910*/  ISETP.LT.OR P0, PT, R8, R9, P0 ;  /* 0x000000090800720c */ /* 0x000fda0000701670 */
[----:B------:R-:W-:Y:S05]  /*1920*/  @!P0 BRA `(.L_x_21) ;  /* 0x0000000000208947 */ /* 0x000fea0003800000 */
[----:B------:R-:W0:Y:S01]  /*1930*/  LDC.64 R4, c[0x0][0x380] ;  /* 0x0000e000ff047b82 */ /* 0x000e220000000a00 */
[----:B------:R-:W2:Y:S04]  /*1940*/  LDG.E.CONSTANT R6, desc[UR6][R2.64+-0x400] ;  /* 0xfffc000602067981 */ /* 0x000ea8000c1e9900 */
[----:B------:R-:W3:Y:S04]  /*1950*/  LDG.E.CONSTANT R7, desc[UR6][R2.64] ;  /* 0x0000000602077981 */ /* 0x000ee8000c1e9900 */
[----:B------:R-:W3:Y:S01]  /*1960*/  LDG.E.CONSTANT R8, desc[UR6][R2.64+0x400] ;  /* 0x0004000602087981 */ /* 0x000ee2000c1e9900 */
[----:B0-----:R-:W-:-:S06]  /*1970*/  IMAD.WIDE.U32 R4, R23, 0x4, R4 ;  /* 0x0000000417047825 */ /* 0x001fcc00078e0004 */
[----:B------:R-:W2:Y:S02]  /*1980*/  LDG.E.CONSTANT R4, desc[UR6][R4.64] ;  /* 0x0000000604047981 */ /* 0x000ea4000c1e9900 */
[----:B--2---:R-:W-:-:S04]  /*1990*/  IADD3 R6, PT, PT, R6, R4, R21 ;  /* 0x0000000406067210 */ /* 0x004fc80007ffe015 */
[----:B---3--:R-:W-:-:S07]  /*19a0*/  IADD3 R21, PT, PT, R8, R7, R6 ;  /* 0x0000000708157210 */ /* 0x008fce0007ffe006 */
.L_x_21:
[----:B------:R-:W-:Y:S05]  /*19b0*/  BSYNC.RECONVERGENT B1 ;  /* 0x0000000000017941 */ /* 0x000fea0003800200 */
.L_x_19:
[----:B------:R-:W0:Y:S01]  /*19c0*/  S2R R8, SR_LANEID ;  /* 0x0000000000087919 */ /* 0x000e220000000000 */
[----:B------:R-:W1:Y:S01]  /*19d0*/  SHFL.DOWN PT, R2, R21, 0x1, 0x1f ;  /* 0x08201f0015027f89 */ /* 0x000e6200000e0000 */
[C---:B0-----:R-:W-:Y:S02]  /*19e0*/  ISETP.GT.AND P0, PT, R8.reuse, 0x1e, PT ;  /* 0x0000001e0800780c */ /* 0x041fe40003f04270 */
[----:B------:R-:W-:Y:S02]  /*19f0*/  ISETP.NE.AND P1, PT, R8, RZ, PT ;  /* 0x000000ff0800720c */ /* 0x000fe40003f25270 */
[----:B-1----:R-:W-:Y:S02]  /*1a00*/  SEL R2, R2, RZ, !P0 ;  /* 0x000000ff02027207 */ /* 0x002fe40004000000 */
[----:B------:R-:W-:-:S03]  /*1a10*/  ISETP.GT.AND P0, PT, R8, 0x1d, PT ;  /* 0x0000001d0800780c */ /* 0x000fc60003f04270 */
[----:B------:R-:W-:-:S05]  /*1a20*/  IMAD.IADD R2, R2, 0x1, R21 ;  /* 0x0000000102027824 */ /* 0x000fca00078e0215 */
[----:B------:R-:W0:Y:S01]  /*1a30*/  SHFL.DOWN PT, R3, R2, 0x2, 0x1f ;  /* 0x08401f0002037f89 */ /* 0x000e2200000e0000 */
[----:B------:R-:W-:Y:S01]  /*1a40*/  @!P1 MOV R6, 0x400 ;  /* 0x0000040000069802 */ /* 0x000fe20000000f00 */
[----:B------:R-:W1:Y:S01]  /*1a50*/  @!P1 S2R R7, SR_CgaCtaId ;  /* 0x0000000000079919 */ /* 0x000e620000008800 */
[----:B0-----:R-:W-:Y:S02]  /*1a60*/  SEL R3, R3, RZ, !P0 ;  /* 0x000000ff03037207 */ /* 0x001fe40004000000 */
[----:B------:R-:W-:-:S03]  /*1a70*/  ISETP.GT.AND P0, PT, R8, 0x1b, PT ;  /* 0x0000001b0800780c */ /* 0x000fc60003f04270 */
[----:B------:R-:W-:-:S05]  /*1a80*/  IMAD.IADD R3, R2, 0x1, R3 ;  /* 0x0000000102037824 */ /* 0x000fca00078e0203 */
[----:B------:R-:W0:Y:S01]  /*1a90*/  SHFL.DOWN PT, R4, R3, 0x4, 0x1f ;  /* 0x08801f0003047f89 */ /* 0x000e2200000e0000 */
[----:B-1----:R-:W-:Y:S02]  /*1aa0*/  @!P1 LEA R6, R7, R6, 0x18 ;  /* 0x0000000607069211 */ /* 0x002fe400078ec0ff */
[----:B0-----:R-:W-:Y:S02]  /*1ab0*/  SEL R4, R4, RZ, !P0 ;  /* 0x000000ff04047207 */ /* 0x001fe40004000000 */
[----:B------:R-:W-:-:S03]  /*1ac0*/  ISETP.GT.AND P0, PT, R8, 0x17, PT ;  /* 0x000000170800780c */ /* 0x000fc60003f04270 */
[----:B------:R-:W-:Y:S01]  /*1ad0*/  IMAD.IADD R4, R3, 0x1, R4 ;  /* 0x0000000103047824 */ /* 0x000fe200078e0204 */
[----:B------:R-:W-:-:S04]  /*1ae0*/  @!P1 SHF.R.U32.HI R3, RZ, 0x3, R0 ;  /* 0x00000003ff039819 */ /* 0x000fc80000011600 */
        /* <DEDUP_REMOVED lines=13> */
[----:B------:R-:W0:Y:S01]  /*1bc0*/  S2UR UR5, SR_CgaCtaId ;  /* 0x00000000000579c3 */ /* 0x000e220000008800 */
[----:B------:R-:W-:Y:S02]  /*1bd0*/  UMOV UR4, 0x400 ;  /* 0x0000040000047882 */ /* 0x000fe40000000000 */
[----:B0-----:R-:W-:-:S09]  /*1be0*/  ULEA UR4, UR5, UR4, 0x18 ;  /* 0x0000000405047291 */ /* 0x001fd2000f8ec0ff */
[----:B------:R-:W-:Y:S04]  /*1bf0*/  LDS R0, [UR4+0xc] ;  /* 0x00000c04ff007984 */ /* 0x000fe80008000800 */
[----:B---3--:R-:W0:Y:S04]  /*1c00*/  LDS.128 R4, [UR4+0x10] ;  /* 0x00001004ff047984 */ /* 0x008e280008000c00 */
[----:B------:R-:W1:Y:S01]  /*1c10*/  LDS.64 R8, [UR4+0x20] ;  /* 0x00002004ff087984 */ /* 0x000e620008000a00 */
[----:B0-----:R-:W-:-:S04]  /*1c20*/  IADD3 R0, PT, PT, R4, R0, R3 ;  /* 0x0000000004007210 */ /* 0x001fc80007ffe003 */
[----:B------:R-:W-:-:S04]  /*1c30*/  IADD3 R0, PT, PT, R6, R0, R5 ;  /* 0x0000000006007210 */ /* 0x000fc80007ffe005 */
[----:B-1----:R-:W-:-:S05]  /*1c40*/  IADD3 R0, PT, PT, R8, R0, R7 ;  /* 0x0000000008007210 */ /* 0x002fca0007ffe007 */
[----:B------:R-:W-:Y:S01]  /*1c50*/  IMAD.IADD R3, R0, 0x1, R9 ;  /* 0x0000000100037824 */ /* 0x000fe200078e0209 */
[----:B------:R-:W-:Y:S06]  /*1c60*/  BRA `(.L_x_17) ;  /* 0x0000001c00307947 */ /* 0x000fec0003800000 */
.L_x_2:
        /* <DEDUP_REMOVED lines=12> */
.L_x_32:
[----:B------:R-:W-:Y:S05]  /*1d30*/  BSYNC.RECONVERGENT B1 ;  /* 0x0000000000017941 */ /* 0x000fea0003800200 */
.L_x_31:
        /* <DEDUP_REMOVED lines=16> */
.L_x_37:
        /* <DEDUP_REMOVED lines=9> */
.L_x_36:
[----:B------:R-:W-:Y:S05]  /*1ed0*/  BSYNC.RECONVERGENT B2 ;  /* 0x0000000000027941 */ /* 0x000fea0003800200 */
.L_x_35:
        /* <DEDUP_REMOVED lines=8> */
.L_x_40:
        /* <DEDUP_REMOVED lines=35> */
.L_x_39:
[----:B------:R-:W-:Y:S05]  /*2190*/  BSYNC.RECONVERGENT B2 ;  /* 0x0000000000027941 */ /* 0x000fea0003800200 */
.L_x_38:
        /* <DEDUP_REMOVED lines=22> */
.L_x_42:
[----:B------:R-:W-:Y:S05]  /*2300*/  BSYNC.RECONVERGENT B2 ;  /* 0x0000000000027941 */ /* 0x000fea0003800200 */
.L_x_41:
        /* <DEDUP_REMOVED lines=10> */
.L_x_34:
[----:B------:R-:W-:Y:S05]  /*23b0*/  BSYNC.RECONVERGENT B1 ;  /* 0x0000000000017941 */ /* 0x000fea0003800200 */
.L_x_33:
        /* <DEDUP_REMOVED lines=38> */
[----:B------:R-:W0:Y:S04]  /*2620*/  LDS.128 R4, [UR4+0x10] ;  /* 0x00001004ff047984 */ /* 0x000e280008000c00 */
[----:B------:R-:W1:Y:S01]  /*2630*/  LDS.64 R8, [UR4+0x20] ;  /* 0x00002004ff087984 */ /* 0x000e620008000a00 */
[----:B0-----:R-:W-:-:S04]  /*2640*/  IADD3 R0, PT, PT, R4, R0, R3 ;  /* 0x0000000004007210 */ /* 0x001fc80007ffe003 */
[----:B------:R-:W-:-:S04]  /*2650*/  IADD3 R0, PT, PT, R6, R0, R5 ;  /* 0x0000000006007210 */ /* 0x000fc80007ffe005 */
[----:B-1----:R-:W-:-:S05]  /*2660*/  IADD3 R0, PT, PT, R8, R0, R7 ;  /* 0x0000000008007210 */ /* 0x002fca0007ffe007 */
[----:B--2---:R-:W-:Y:S01]  /*2670*/  IMAD.IADD R3, R0, 0x1, R9 ;  /* 0x0000000100037824 */ /* 0x004fe200078e0209 */
[----:B------:R-:W-:Y:S06]  /*2680*/  BRA `(.L_x_17) ;  /* 0x0000001000a87947 */ /* 0x000fec0003800000 */
.L_x_43:
        /* <DEDUP_REMOVED lines=16> */
[----:B------:R-:W1:Y:S02]  /*2790*/  SHFL.DOWN PT, R2, R3, 0x2, R7 ;  /* 0x0840000003027989 */ /* 0x000e6400000e0007 */
[----:B-1----:R-:W-:Y:S02]  /*27a0*/  SEL R2, R2, RZ, !P0 ;  /* 0x000000ff02027207 */ /* 0x002fe40004000000 */
[----:B------:R-:W-:-:S03]  /*27b0*/  ISETP.GT.AND P0, PT, R8, R7, PT ;  /* 0x000000070800720c */ /* 0x000fc60003f04270 */
[----:B------:R-:W-:Y:S01]  /*27c0*/  IMAD.IADD R2, R3, 0x1, R2 ;  /* 0x0000000103027824 */ /* 0x000fe200078e0202 */
[----:B------:R-:W-:-:S04]  /*27d0*/  @!P1 SHF.R.U32.HI R3, RZ, 0x3, R9 ;  /* 0x00000003ff039819 */ /* 0x000fc80000011609 */
[----:B------:R-:W1:Y:S02]  /*27e0*/  SHFL.DOWN PT, R4, R2, 0x4, R7 ;  /* 0x0880000002047989 */ /* 0x000e6400000e0007 */
[----:B-1----:R-:W-:Y:S01]  /*27f0*/  SEL R5, R4, RZ, !P0 ;  /* 0x000000ff04057207 */ /* 0x002fe20004000000 */
[C---:B------:R-:W-:Y:S02]  /*2800*/  VIADD R4, R6.reuse, 0x8 ;  /* 0x0000000806047836 */ /* 0x040fe40000000000 */
[----:B------:R-:W-:Y:S02]  /*2810*/  VIADD R6, R6, 0x10 ;  /* 0x0000001006067836 */ /* 0x000fe40000000000 */
[----:B------:R-:W-:Y:S01]  /*2820*/  IMAD.IADD R5, R2, 0x1, R5 ;  /* 0x0000000102057824 */ /* 0x000fe200078e0205 */
[----:B------:R-:W-:Y:S02]  /*2830*/  ISETP.GT.AND P0, PT, R4, R7, PT ;  /* 0x000000070400720c */ /* 0x000fe40003f04270 */
[----:B------:R-:W-:-:S02]  /*2840*/  @!P1 MOV R4, 0x400 ;  /* 0x0000040000049802 */ /* 0x000fc40000000f00 */
[----:B------:R-:W1:Y:S02]  /*2850*/  SHFL.DOWN PT, R0, R5, 0x8, R7 ;  /* 0x0900000005007989 */ /* 0x000e6400000e0007 */
[----:B0-----:R-:W-:Y:S02]  /*2860*/  @!P1 LEA R11, R11, R4, 0x18 ;  /* 0x000000040b0b9211 */ /* 0x001fe400078ec0ff */
[----:B------:R-:W-:-:S05]  /*2870*/  @!P1 LOP3.LUT R4, R3, 0x7c, RZ, 0xc0, !PT ;  /* 0x0000007c03049812 */ /* 0x000fca00078ec0ff */
[----:B------:R-:W-:Y:S01]  /*2880*/  @!P1 IMAD.IADD R4, R4, 0x1, R11 ;  /* 0x0000000104049824 */ /* 0x000fe200078e020b */
[----:B-1----:R-:W-:Y:S02]  /*2890*/  SEL R0, R0, RZ, !P0 ;  /* 0x000000ff00007207 */ /* 0x002fe40004000000 */
        /* <DEDUP_REMOVED lines=15> */
[----:B-1----:R-:W0:Y:S04]  /*2990*/  LDS.128 R4, [UR4+0x10] ;  /* 0x00001004ff047984 */ /* 0x002e280008000c00 */
        /* <DEDUP_REMOVED lines=18> */
.L_x_30:
[----:B------:R-:W0:Y:S01]  /*2ac0*/  S2R R0, SR_TID.X ;  /* 0x0000000000007919 */ /* 0x000e220000002100 */
[----:B------:R-:W0:Y:S02]  /*2ad0*/  LDC.64 R2, c[0x0][0x380] ;  /* 0x0000e000ff027b82 */ /* 0x000e240000000a00 */
[----:B0-----:R-:W-:-:S05]  /*2ae0*/  IMAD.WIDE.U32 R2, R0, 0x4, R2 ;  /* 0x0000000400027825 */ /* 0x001fca00078e0002 */
[----:B------:R-:W2:Y:S04]  /*2af0*/  LDG.E.CONSTANT R19, desc[UR6][R2.64] ;  /* 0x0000000602137981 */ /* 0x000ea8000c1e9900 */
[----:B------:R-:W2:Y:S04]  /*2b00*/  LDG.E.CONSTANT R4, desc[UR6][R2.64+0x400] ;  /* 0x0004000602047981 */ /* 0x000ea8000c1e9900 */
[----:B------:R-:W2:Y:S04]  /*2b10*/  LDG.E.CONSTANT R5, desc[UR6][R2.64+0x800] ;  /* 0x0008000602057981 */ /* 0x000ea8000c1e9900 */
[----:B------:R-:W3:Y:S04]  /*2b20*/  LDG.E.CONSTANT R6, desc[UR6][R2.64+0xc00] ;  /* 0x000c000602067981 */ /* 0x000ee8000c1e9900 */
[----:B------:R-:W3:Y:S04]  /*2b30*/  LDG.E.CONSTANT R7, desc[UR6][R2.64+0x1000] ;  /* 0x0010000602077981 */ /* 0x000ee8000c1e9900 */
[----:B------:R-:W4:Y:S04]  /*2b40*/  LDG.E.CONSTANT R8, desc[UR6][R2.64+0x1400] ;  /* 0x0014000602087981 */ /* 0x000f28000c1e9900 */
[----:B------:R-:W4:Y:S04]  /*2b50*/  LDG.E.CONSTANT R9, desc[UR6][R2.64+0x1800] ;  /* 0x0018000602097981 */ /* 0x000f28000c1e9900 */
[----:B------:R-:W5:Y:S04]  /*2b60*/  LDG.E.CONSTANT R10, desc[UR6][R2.64+0x1c00] ;  /* 0x001c0006020a7981 */ /* 0x000f68000c1e9900 */
[----:B------:R-:W5:Y:S04]  /*2b70*/  LDG.E.CONSTANT R11, desc[UR6][R2.64+0x2000] ;  /* 0x00200006020b7981 */ /* 0x000f68000c1e9900 */
[----:B------:R-:W5:Y:S04]  /*2b80*/  LDG.E.CONSTANT R12, desc[UR6][R2.64+0x2400] ;  /* 0x00240006020c7981 */ /* 0x000f68000c1e9900 */
[----:B------:R-:W5:Y:S04]  /*2b90*/  LDG.E.CONSTANT R13, desc[UR6][R2.64+0x2800] ;  /* 0x00280006020d7981 */ /* 0x000f68000c1e9900 */
[----:B------:R-:W5:Y:S04]  /*2ba0*/  LDG.E.CONSTANT R14, desc[UR6][R2.64+0x2c00] ;  /* 0x002c0006020e7981 */ /* 0x000f68000c1e9900 */
[----:B------:R-:W5:Y:S04]  /*2bb0*/  LDG.E.CONSTANT R15, desc[UR6][R2.64+0x3000] ;  /* 0x00300006020f7981 */ /* 0x000f68000c1e9900 */
[----:B------:R-:W5:Y:S04]  /*2bc0*/  LDG.E.CONSTANT R16, desc[UR6][R2.64+0x3400] ;  /* 0x0034000602107981 */ /* 0x000f68000c1e9900 */
[----:B------:R-:W5:Y:S04]  /*2bd0*/  LDG.E.CONSTANT R17, desc[UR6][R2.64+0x3800] ;  /* 0x0038000602117981 */ /* 0x000f68000c1e9900 */
[----:B------:R-:W5:Y:S01]  /*2be0*/  LDG.E.CONSTANT R18, desc[UR6][R2.64+0x3c00] ;  /* 0x003c000602127981 */ /* 0x000f62000c1e9900 */
[----:B------:R-:W-:-:S02]  /*2bf0*/  ISETP.GE.U32.AND P0, PT, R20, 0x2000, PT ;  /* 0x000020001400780c */ /* 0x000fc40003f06070 */
[----:B--2---:R-:W-:-:S04]  /*2c00*/  IADD3 R4, PT, PT, R5, R4, R19 ;  /* 0x0000000405047210 */ /* 0x004fc80007ffe013 */
[----:B---3--:R-:W-:-:S04]  /*2c10*/  IADD3 R4, PT, PT, R7, R6, R4 ;  /* 0x0000000607047210 */ /* 0x008fc80007ffe004 */
[----:B----4-:R-:W-:-:S04]  /*2c20*/  IADD3 R4, PT, PT, R9, R8, R4 ;  /* 0x0000000809047210 */ /* 0x010fc80007ffe004 */
[----:B-----5:R-:W-:Y:S01]  /*2c30*/  IADD3 R4, PT, PT, R11, R10, R4 ;  /* 0x0000000a0b047210 */ /* 0x020fe20007ffe004 */
[----:B------:R-:W-:-:S03]  /*2c40*/  IMAD.MOV.U32 R11, RZ, RZ, 0x1000 ;  /* 0x00001000ff0b7424 */ /* 0x000fc600078e00ff */
[----:B------:R-:W-:-:S04]  /*2c50*/  IADD3 R4, PT, PT, R13, R12, R4 ;  /* 0x0000000c0d047210 */ /* 0x000fc80007ffe004 */
[----:B------:R-:W-:-:S04]  /*2c60*/  IADD3 R4, PT, PT, R15, R14, R4 ;  /* 0x0000000e0f047210 */ /* 0x000fc80007ffe004 */
[----:B------:R-:W-:-:S05]  /*2c70*/  IADD3 R17, PT, PT, R17, R16, R4 ;  /* 0x0000001011117210 */ /* 0x000fca0007ffe004 */
[----:B------:R-:W-:Y:S01]  /*2c80*/  IMAD.IADD R8, R18, 0x1, R17 ;  /* 0x0000000112087824 */ /* 0x000fe200078e0211 */
[----:B------:R-:W-:Y:S06]  /*2c90*/  @!P0 BRA `(.L_x_44) ;  /* 0x00000000008c8947 */ /* 0x000fec0003800000 */
[----:B------:R-:W0:Y:S01]  /*2ca0*/  LDC R7, c[0x0][0x390] ;  /* 0x0000e400ff077b82 */ /* 0x000e220000000800 */
[----:B------:R-:W-:Y:S02]  /*2cb0*/  VIADD R6, R20, 0xfffff000 ;  /* 0xfffff00014067836 */ /* 0x000fe40000000000 */
[----:B------:R-:W-:-:S07]  /*2cc0*/  IMAD.MOV.U32 R11, RZ, RZ, 0x1000 ;  /* 0x00001000ff0b7424 */ /* 0x000fce00078e00ff */
.L_x_46:
[----:B------:R-:W-:-:S05]  /*2cd0*/  IMAD.WIDE R4, R11, 0x4, R2 ;  /* 0x000000040b047825 */ /* 0x000fca00078e0202 */
        /* <DEDUP_REMOVED lines=16> */
[----:B--2---:R-:W-:-:S04]  /*2de0*/  IADD3 R18, PT, PT, R18, R19, R8 ;  /* 0x0000001312127210 */ /* 0x004fc80007ffe008 */
[----:B---3--:R-:W-:Y:S01]  /*2df0*/  IADD3 R18, PT, PT, R21, R20, R18 ;  /* 0x0000001415127210 */ /* 0x008fe20007ffe012 */
[----:B0-----:R-:W-:-:S04]  /*2e00*/  IMAD.MOV.U32 R20, RZ, RZ, R7 ;  /* 0x000000ffff147224 */ /* 0x001fc800078e0007 */
[----:B------:R-:W-:Y:S01]  /*2e10*/  IMAD.IADD R8, R20, 0x1, -R11 ;  /* 0x0000000114087824 */ /* 0x000fe200078e0a0b */
[----:B----4-:R-:W-:-:S04]  /*2e20*/  IADD3 R18, PT, PT, R23, R22, R18 ;  /* 0x0000001617127210 */ /* 0x010fc80007ffe012 */
[----:B------:R-:W-:Y:S02]  /*2e30*/  ISETP.GE.AND P0, PT, R8, 0x1000, PT ;  /* 0x000010000800780c */ /* 0x000fe40003f06270 */
[----:B-----5:R-:W-:-:S04]  /*2e40*/  IADD3 R18, PT, PT, R25, R24, R18 ;  /* 0x0000001819127210 */ /* 0x020fc80007ffe012 */
[----:B------:R-:W-:-:S04]  /*2e50*/  IADD3 R14, PT, PT, R14, R17, R18 ;  /* 0x000000110e0e7210 */ /* 0x000fc80007ffe012 */
[----:B------:R-:W-:-:S04]  /*2e60*/  IADD3 R12, PT, PT, R15, R12, R14 ;  /* 0x0000000c0f0c7210 */ /* 0x000fc80007ffe00e */
[----:B------:R-:W-:-:S04]  /*2e70*/  IADD3 R10, PT, PT, R10, R13, R12 ;  /* 0x0000000d0a0a7210 */ /* 0x000fc80007ffe00c */
[----:B------:R-:W-:Y:S01]  /*2e80*/  IADD3 R8, PT, PT, R16, R9, R10 ;  /* 0x0000000910087210 */ /* 0x000fe20007ffe00a */
[----:B------:R-:W-:Y:S06]  /*2e90*/  @!P0 BRA `(.L_x_45) ;  /* 0x0000000400fc8947 */ /* 0x000fec0003800000 */
[----:B------:R-:W-:-:S05]  /*2ea0*/  VIADD R11, R11, 0x1000 ;  /* 0x000010000b0b7836 */ /* 0x000fca0000000000 */
[----:B------:R-:W-:-:S13]  /*2eb0*/  ISETP.GT.AND P0, PT, R11, R6, PT ;  /* 0x000000060b00720c */ /* 0x000fda0003f04270 */
[----:B------:R-:W-:Y:S05]  /*2ec0*/  @!P0 BRA `(.L_x_46) ;  /* 0xfffffffc00808947 */ /* 0x000fea000383ffff */
.L_x_44:
        /* <DEDUP_REMOVED lines=20> */
.L_x_50:
        /* <DEDUP_REMOVED lines=8> */
.L_x_49:
[----:B------:R-:W-:Y:S05]  /*3090*/  BSYNC.RECONVERGENT B2 ;  /* 0x0000000000027941 */ /* 0x000fea0003800200 */
.L_x_48:
        /* <DEDUP_REMOVED lines=16> */
.L_x_53:
        /* <DEDUP_REMOVED lines=20> */
[----:B------:R-:W5:Y:S04]  /*32e0*/  LDG.E.CONSTANT R22, desc[UR6][R2.64+0x2400] ;  /* 0x0024000602167981 */ /* 0x000f68000c1e9900 */
[----:B------:R0:W5:Y:S04]  /*32f0*/  LDG.E.CONSTANT R5, desc[UR6][R4.64] ;  /* 0x0000000604057981 */ /* 0x000168000c1e9900 */
        /* <DEDUP_REMOVED lines=17> */
.L_x_52:
[----:B------:R-:W-:Y:S05]  /*3410*/  BSYNC.RECONVERGENT B2 ;  /* 0x0000000000027941 */ /* 0x000fea0003800200 */
.L_x_51:
        /* <DEDUP_REMOVED lines=10> */
[----:B------:R-:W5:Y:S01]  /*34c0*/  LDG.E.CONSTANT R16, desc[UR6][R2.64+0x1400] ;  /* 0x0014000602107981 */ /* 0x000f62000c1e9900 */
[----:B0-----:R-:W-:-:S04]  /*34d0*/  IMAD.WIDE.U32 R4, R11, 0x4, R6 ;  /* 0x000000040b047825 */ /* 0x001fc800078e0006 */
[----:B------:R-:W-:Y:S02]  /*34e0*/  IMAD.WIDE.U32 R6, R13, 0x4, R6 ;  /* 0x000000040d067825 */ /* 0x000fe400078e0006 */
[----:B------:R0:W2:Y:S04]  /*34f0*/  LDG.E.CONSTANT R5, desc[UR6][R4.64] ;  /* 0x0000000604057981 */ /* 0x0000a8000c1e9900 */
[----:B------:R1:W3:Y:S04]  /*3500*/  LDG.E.CONSTANT R13, desc[UR6][R2.64] ;  /* 0x00000006020d7981 */ /* 0x0002e8000c1e9900 */
[----:B------:R-:W4:Y:S01]  /*3510*/  LDG.E.CONSTANT R7, desc[UR6][R6.64] ;  /* 0x0000000606077981 */ /* 0x000f22000c1e9900 */
[----:B0-----:R-:W-:Y:S01]  /*3520*/  IADD3 R4, P1, PT, R2, 0x2000, RZ ;  /* 0x0000200002047810 */ /* 0x001fe20007f3e0ff */
[----:B------:R-:W-:Y:S01]  /*3530*/  VIADD R10, R10, 0x800 ;  /* 0x000008000a0a7836 */ /* 0x000fe20000000000 */
[----:B------:R-:W-:Y:S01]  /*3540*/  PLOP3.LUT P0, PT, PT, PT, PT, 0x8, 0x80 ;  /* 0x000000000080781c */ /* 0x000fe20003f0e170 */
[----:B------:R-:W-:-:S02]  /*3550*/  VIADD R11, R11, 0x800 ;  /* 0x000008000b0b7836 */ /* 0x000fc40000000000 */
[----:B-1----:R-:W-:Y:S01]  /*3560*/  IMAD.MOV.U32 R2, RZ, RZ, R4 ;  /* 0x000000ffff027224 */ /* 0x002fe200078e0004 */
[----:B--2---:R-:W-:-:S04]  /*3570*/  IADD3 R12, PT, PT, R12, R5, R8 ;  /* 0x000000050c0c7210 */ /* 0x004fc80007ffe008 */
[----:B---3--:R-:W-:Y:S01]  /*3580*/  IADD3 R12, PT, PT, R14, R13, R12 ;  /* 0x0000000d0e0c7210 */ /* 0x008fe20007ffe00c */
[----:B------:R-:W-:-:S03]  /*3590*/  IMAD.X R5, RZ, RZ, R3, P1 ;  /* 0x000000ffff057224 */ /* 0x000fc600008e0603 */
[----:B----4-:R-:W-:Y:S01]  /*35a0*/  IADD3 R12, PT, PT, R15, R7, R12 ;  /* 0x000000070f0c7210 */ /* 0x010fe20007ffe00c */
[----:B------:R-:W-:-:S03]  /*35b0*/  IMAD.MOV.U32 R3, RZ, RZ, R5 ;  /* 0x000000ffff037224 */ /* 0x000fc600078e0005 */
[----:B-----5:R-:W-:-:S07]  /*35c0*/  IADD3 R8, PT, PT, R16, R17, R12 ;  /* 0x0000001110087210 */ /* 0x020fce0007ffe00c */
.L_x_55:
[----:B------:R-:W-:Y:S05]  /*35d0*/  BSYNC.RECONVERGENT B2 ;  /* 0x0000000000027941 */ /* 0x000fea0003800200 */
.L_x_54:
        /* <DEDUP_REMOVED lines=10> */
.L_x_47:
[----:B------:R-:W-:Y:S05]  /*3680*/  BSYNC.RECONVERGENT B1 ;  /* 0x0000000000017941 */ /* 0x000fea0003800200 */
.L_x_45:
[----:B------:R-:W0:Y:S01]  /*3690*/  S2R R9, SR_LANEID ;  /* 0x0000000000097919 */ /* 0x000e220000000000 */
[----:B------:R-:W1:Y:S01]  /*36a0*/  SHFL.DOWN PT, R2, R8, 0x1, 0x1f ;  /* 0x08201f0008027f89 */ /* 0x000e6200000e0000 */
[C---:B0-----:R-:W-:Y:S02]  /*36b0*/  ISETP.GT.AND P0, PT, R9.reuse, 0x1e, PT ;  /* 0x0000001e0900780c */ /* 0x041fe40003f04270 */
[C---:B------:R-:W-:Y:S02]  /*36c0*/  ISETP.NE.AND P1, PT, R9.reuse, RZ, PT ;  /* 0x000000ff0900720c */ /* 0x040fe40003f25270 */
        /* <DEDUP_REMOVED lines=37> */
[----:B0-----:R-:W-:-:S07]  /*3920*/  IMAD.IADD R3, R0, 0x1, R9 ;  /* 0x0000000100037824 */ /* 0x001fce00078e0209 */
.L_x_17:
[----:B------:R-:W-:Y:S05]  /*3930*/  BSYNC.RECONVERGENT B0 ;  /* 0x0000000000007941 */ /* 0x000fea0003800200 */
.L_x_1:
[----:B------:R-:W-:Y:S05]  /*3940*/  @P0 EXIT ;  /* 0x000000000000094d */ /* 0x000fea0003800000 */
[----:B-1----:R-:W1:Y:S01]  /*3950*/  LDC.64 R4, c[0x0][0x388] ;  /* 0x0000e200ff047b82 */ /* 0x002e620000000a00 */
[----:B------:R-:W0:Y:S02]  /*3960*/  LDCU UR4, c[0x0][0x398] ;  /* 0x00007300ff0477ac */ /* 0x000e240008000800 */
[----:B0-234-:R-:W-:-:S05]  /*3970*/  VIADD R3, R3, UR4 ;  /* 0x0000000403037c36 */ /* 0x01dfca0008000000 */
[----:B-1----:R-:W-:Y:S01]  /*3980*/  STG.E desc[UR6][R4.64], R3 ;  /* 0x0000000304007986 */ /* 0x002fe2000c101906 */
[----:B------:R-:W-:Y:S05]  /*3990*/  EXIT ;  /* 0x000000000000794d */ /* 0x000fea0003800000 */
.L_x_56:
[----:B------:R-:W-:-:S00]  /*39a0*/  BRA `(.L_x_56) ;  /* 0xfffffffc00fc7947 */ /* 0x000fc0000383ffff */
[----:B------:R-:W-:-:S00]  /*39b0*/  NOP ;  /* 0x0000000000007918 */ /* 0x000fc00000000000 */
        /* <DEDUP_REMOVED lines=12> */
.L_x_272:


//--------------------- .text._ZN3cub18CUB_300001_SM_10006detail6reduce18DeviceReduceKernelINS2_10policy_hubIiyN4cuda3std3__44plusIiEEE10Policy1000EN6thrust24THRUST_300001_SM_1000_NS6detail15normal_iteratorINSD_10device_ptrIiEEEEyS9_iNS7_10__identityEEEvT0_PT3_T1_NS0_13GridEvenShareISN_EET2_T4_ --------------------------
	.section	.text._ZN3cub18CUB_300001_SM_10006detail6reduce18DeviceReduceKernelINS2_10policy_hubIiyN4cuda3std3__44plusIiEEE10Policy1000EN6thrust24THRUST_300001_SM_1000_NS6detail15normal_iteratorINSD_10device_ptrIiEEEEyS9_iNS7_10__identityEEEvT0_PT3_T1_NS0_13GridEvenShareISN_EET2_T4_,"ax",@progbits
	.align	128
        .global         _ZN3cub18CUB_300001_SM_10006detail6reduce18DeviceReduceKernelINS2_10policy_hubIiyN4cuda3std3__44plusIiEEE10Policy1000EN6thrust24THRUST_300001_SM_1000_NS6detail15normal_iteratorINSD_10device_ptrIiEEEEyS9_iNS7_10__identityEEEvT0_PT3_T1_NS0_13GridEvenShareISN_EET2_T4_
        .type           _ZN3cub18CUB_300001_SM_10006detail6reduce18DeviceReduceKernelINS2_10policy_hubIiyN4cuda3std3__44plusIiEEE10Policy1000EN6thrust24THRUST_300001_SM_1000_NS6detail15normal_iteratorINSD_10device_ptrIiEEEEyS9_iNS7_10__identityEEEvT0_PT3_T1_NS0_13GridEvenShareISN_EET2_T4_,@function
        .size           _ZN3cub18CUB_300001_SM_10006detail6reduce18DeviceReduceKernelINS2_10policy_hubIiyN4cuda3std3__44plusIiEEE10Policy1000EN6thrust24THRUST_300001_SM_1000_NS6detail15normal_iteratorINSD_10device_ptrIiEEEEyS9_iNS7_10__identityEEEvT0_PT3_T1_NS0_13GridEvenShareISN_EET2_T4_,(.L_x_273 - _ZN3cub18CUB_300001_SM_10006detail6reduce18DeviceReduceKernelINS2_10policy_hubIiyN4cuda3std3__44plusIiEEE10Policy1000EN6thrust24THRUST_300001_SM_1000_NS6detail15normal_iteratorINSD_10device_ptrIiEEEEyS9_iNS7_10__identityEEEvT0_PT3_T1_NS0_13GridEvenShareISN_EET2_T4_)
        .other          _ZN3cub18CUB_300001_SM_10006detail6reduce18DeviceReduceKernelINS2_10policy_hubIiyN4cuda3std3__44plusIiEEE10Policy1000EN6thrust24THRUST_300001_SM_1000_NS6detail15normal_iteratorINSD_10device_ptrIiEEEEyS9_iNS7_10__identityEEEvT0_PT3_T1_NS0_13GridEvenShareISN_EET2_T4_,@"STO_CUDA_ENTRY STV_DEFAULT"
_ZN3cub18CUB_300001_SM_10006detail6reduce18DeviceReduceKernelINS2_10policy_hubIiyN4cuda3std3__44plusIiEEE10Policy1000EN6thrust24THRUST_300001_SM_1000_NS6detail15normal_iteratorINSD_10device_ptrIiEEEEyS9_iNS7_10__identityEEEvT0_PT3_T1_NS0_13GridEvenShareISN_EET2_T4_:
.text._ZN3cub18CUB_300001_SM_10006detail6reduce18DeviceReduceKernelINS2_10policy_hubIiyN4cuda3std3__44plusIiEEE10Policy1000EN6thrust24THRUST_300001_SM_1000_NS6detail15normal_iteratorINSD_10device_ptrIiEEEEyS9_iNS7_10__identityEEEvT0_PT3_T1_NS0_13GridEvenShareISN_EET2_T4_:
[----:B------:R-:W-:Y:S08]  /*0000*/  LDC R1, c[0x0][0x37c] ;  /* 0x0000df00ff017b82 */ /* 0x000ff00000000800 */
[----:B------:R-:W0:Y:S01]  /*0010*/  S2UR UR16, SR_CTAID.X ;  /* 0x00000000001079c3 */ /* 0x000e220000002500 */
[----:B------:R-:W1:Y:S01]  /*0020*/  LDCU.64 UR8, c[0x0][0x3b8] ;  /* 0x00007700ff0877ac */ /* 0x000e620008000a00 */
[----:B------:R-:W-:Y:S01]  /*0030*/  BSSY.RECONVERGENT B0, `(.L_x_57) ;  /* 0x0000201000007945 */ /* 0x000fe20003800200 */
[----:B------:R-:W2:Y:S01]  /*0040*/  LDCU UR5, c[0x0][0x3c0] ;  /* 0x00007800ff0577ac */ /* 0x000ea20008000800 */
[----:B------:R-:W3:Y:S01]  /*0050*/  LDCU.64 UR14, c[0x0][0x358] ;  /* 0x00006b00ff0e77ac */ /* 0x000ee20008000a00 */
[----:B-1----:R-:W-:-:S02]  /*0060*/  IMAD.U32 R2, RZ, RZ, UR8 ;  /* 0x00000008ff027e24 */ /* 0x002fc4000f8e00ff */
[----:B------:R-:W-:Y:S01]  /*0070*/  IMAD.U32 R3, RZ, RZ, UR9 ;  /* 0x00000009ff037e24 */ /* 0x000fe2000f8e00ff */
[----:B--2---:R-:W-:Y:S02]  /*0080*/  USHF.L.U32 UR5, UR5, 0xc, URZ ;  /* 0x0000000c05057899 */ /* 0x004fe400080006ff */
[----:B0-----:R-:W-:Y:S02]  /*0090*/  USHF.L.U32 UR7, UR16, 0xc, URZ ;  /* 0x0000000c10077899 */ /* 0x001fe400080006ff */
[----:B------:R-:W-:-:S04]  /*00a0*/  USHF.R.S32.HI UR4, URZ, 0x1f, UR5 ;  /* 0x0000001fff047899 */ /* 0x000fc80008011405 */
[----:B------:R-:W-:-:S04]  /*00b0*/  IADD3 R23, P1, PT, R2, -UR7, RZ ;  /* 0x8000000702177c10 */ /* 0x000fc8000ff3e0ff */
[----:B------:R-:W-:Y:S02]  /*00c0*/  ISETP.GT.U32.AND P0, PT, R23, 0xfff, PT ;  /* 0x00000fff1700780c */ /* 0x000fe40003f04070 */
[----:B------:R-:W-:-:S04]  /*00d0*/  IADD3.X R22, PT, PT, R3, -0x1, RZ, P1, !PT ;  /* 0xffffffff03167810 */ /* 0x000fc80000ffe4ff */
[----:B------:R-:W-:-:S13]  /*00e0*/  ISETP.GT.U32.AND.EX P0, PT, R22, RZ, PT, P0 ;  /* 0x000000ff1600720c */ /* 0x000fda0003f04100 */
[----:B---3--:R-:W-:Y:S05]  /*00f0*/  @P0 BRA `(.L_x_58) ;  /* 0x0000000c00ac0947 */ /* 0x008fea0003800000 */
[----:B------:R-:W0:Y:S01]  /*0100*/  S2R R3, SR_TID.X ;  /* 0x0000000000037919 */ /* 0x000e220000002100 */
[----:B------:R-:W-:Y:S01]  /*0110*/  VIADD R0, R2, -UR7 ;  /* 0x8000000702007c36 */ /* 0x000fe20008000000 */
[----:B------:R-:W-:Y:S01]  /*0120*/  BSSY.RECONVERGENT B1, `(.L_x_59) ;  /* 0x000000a000017945 */ /* 0x000fe20003800200 */
[----:B------:R-:W-:-:S03]  /*0130*/  IMAD.MOV.U32 R4, RZ, RZ, RZ ;  /* 0x000000ffff047224 */ /* 0x000fc600078e00ff */
[----:B0-----:R-:W-:Y:S01]  /*0140*/  ISETP.GE.AND P0, PT, R3, R0, PT ;  /* 0x000000000300720c */ /* 0x001fe20003f06270 */
[----:B------:R-:W-:-:S12]  /*0150*/  IMAD.MOV.U32 R5, RZ, RZ, R3 ;  /* 0x000000ffff057224 */ /* 0x000fd800078e0003 */
[----:B------:R-:W-:Y:S05]  /*0160*/  @P0 BRA `(.L_x_60) ;  /* 0x0000000000140947 */ /* 0x000fea0003800000 */
[----:B------:R-:W0:Y:S01]  /*0170*/  LDC.64 R6, c[0x0][0x380] ;  /* 0x0000e000ff067b82 */ /* 0x000e220000000a00 */
[----:B------:R-:W-:-:S04]  /*0180*/  VIADD R5, R3, UR7 ;  /* 0x0000000703057c36 */ /* 0x000fc80008000000 */
[----:B0-----:R-:W-:-:S05]  /*0190*/  IMAD.WIDE.U32 R6, R5, 0x4, R6 ;  /* 0x0000000405067825 */ /* 0x001fca00078e0006 */
[----:B------:R0:W5:Y:S01]  /*01a0*/  LDG.E R4, desc[UR14][R6.64] ;  /* 0x0000000e06047981 */ /* 0x000162000c1e1900 */
[----:B------:R-:W-:-:S07]  /*01b0*/  VIADD R5, R3, 0x100 ;  /* 0x0000010003057836 */ /* 0x000fce0000000000 */
.L_x_60:
[----:B------:R-:W-:Y:S05]  /*01c0*/  BSYNC.RECONVERGENT B1 ;  /* 0x0000000000017941 */ /* 0x000fea0003800200 */
.L_x_59:
[----:B------:R-:W-:Y:S01]  /*01d0*/  ISETP.GE.AND P0, PT, R5, R0, PT ;  /* 0x000000000500720c */ /* 0x000fe20003f06270 */
[----:B------:R-:W-:-:S12]  /*01e0*/  BSSY.RECONVERGENT B1, `(.L_x_61) ;  /* 0x000006c000017945 */ /* 0x000fd80003800200 */
[----:B------:R-:W-:Y:S05]  /*01f0*/  @P0 BRA `(.L_x_62) ;  /* 0x0000000400a80947 */ /* 0x000fea0003800000 */
[----:B0-----:R-:W-:Y:S01]  /*0200*/  LOP3.LUT R7, RZ, R5, RZ, 0x33, !PT ;  /* 0x00000005ff077212 */ /* 0x001fe200078e33ff */
[----:B------:R-:W-:Y:S03]  /*0210*/  BSSY.RECONVERGENT B2, `(.L_x_63) ;  /* 0x0000030000027945 */ /* 0x000fe60003800200 */
[----:B------:R-:W-:-:S04]  /*0220*/  IADD3 R7, PT, PT, R2, -UR7, R7 ;  /* 0x8000000702077c10 */ /* 0x000fc8000fffe007 */
[C---:B------:R-:W-:Y:S02]  /*0230*/  ISETP.GE.U32.AND P1, PT, R7.reuse, 0xf00, PT ;  /* 0x00000f000700780c */ /* 0x040fe40003f26070 */
[----:B------:R-:W-:-:S04]  /*0240*/  LEA.HI R2, R7, 0x1, RZ, 0x18 ;  /* 0x0000000107027811 */ /* 0x000fc800078fc0ff */
[----:B------:R-:W-:-:S04]  /*0250*/  LOP3.LUT R21, R2, 0xf, RZ, 0xc0, !PT ;  /* 0x0000000f02157812 */ /* 0x000fc800078ec0ff */
[----:B------:R-:W-:-:S03]  /*0260*/  ISETP.NE.AND P0, PT, R21, RZ, PT ;  /* 0x000000ff1500720c */ /* 0x000fc60003f05270 */
[----:B------:R-:W-:Y:S10]  /*0270*/  @!P1 BRA `(.L_x_64) ;  /* 0x0000000000a49947 */ /* 0x000ff40003800000 */
[----:B------:R-:W0:Y:S01]  /*0280*/  LDCU.64 UR8, c[0x0][0x380] ;  /* 0x00007000ff0877ac */ /* 0x000e220008000a00 */
[----:B------:R-:W-:Y:S01]  /*0290*/  IMAD.WIDE.U32 R6, R5, 0x4, RZ ;  /* 0x0000000405067825 */ /* 0x000fe200078e00ff */
[----:B------:R-:W-:Y:S01]  /*02a0*/  LOP3.LUT R8, R2, 0x1fffff0, RZ, 0xc0, !PT ;  /* 0x01fffff002087812 */ /* 0x000fe200078ec0ff */
[----:B------:R-:W-:-:S04]  /*02b0*/  UIMAD.WIDE.U32 UR4, UR16, 0x4000, URZ ;  /* 0x00004000100478a5 */ /* 0x000fc8000f8e00ff */
[----:B------:R-:W-:Y:S02]  /*02c0*/  IMAD.MOV R8, RZ, RZ, -R8 ;  /* 0x000000ffff087224 */ /* 0x000fe400078e0a08 */
[----:B------:R-:W-:Y:S02]  /*02d0*/  LOP3.LUT R14, R6, UR4, RZ, 0xfc, !PT ;  /* 0x00000004060e7c12 */ /* 0x000fe4000f8efcff */
[----:B------:R-:W-:Y:S02]  /*02e0*/  LOP3.LUT R7, R7, UR5, RZ, 0xfc, !PT ;  /* 0x0000000507077c12 */ /* 0x000fe4000f8efcff */
[----:B0-----:R-:W-:-:S04]  /*02f0*/  IADD3 R14, P1, PT, R14, UR8, RZ ;  /* 0x000000080e0e7c10 */ /* 0x001fc8000ff3e0ff */
[----:B------:R-:W-:-:S04]  /*0300*/  IADD3 R14, P2, PT, R14, 0x2000, RZ ;  /* 0x000020000e0e7810 */ /* 0x000fc80007f5e0ff */
[----:B------:R-:W-:-:S09]  /*0310*/  IADD3.X R7, PT, PT, RZ, UR9, R7, P2, P1 ;  /* 0x00000009ff077c10 */ /* 0x000fd200097e2407 */
.L_x_65:
[----:B------:R-:W-:-:S05]  /*0320*/  IMAD.MOV.U32 R6, RZ, RZ, R14 ;  /* 0x000000ffff067224 */ /* 0x000fca00078e000e */
[----:B------:R-:W2:Y:S04]  /*0330*/  LDG.E R15, desc[UR14][R6.64+-0x2000] ;  /* 0xffe0000e060f7981 */ /* 0x000ea8000c1e1900 */
[----:B------:R-:W2:Y:S04]  /*0340*/  LDG.E R16, desc[UR14][R6.64+-0x1c00] ;  /* 0xffe4000e06107981 */ /* 0x000ea8000c1e1900 */
[----:B------:R-:W3:Y:S04]  /*0350*/  LDG.E R18, desc[UR14][R6.64+-0x1800] ;  /* 0xffe8000e06127981 */ /* 0x000ee8000c1e1900 */
[----:B------:R-:W3:Y:S04]  /*0360*/  LDG.E R17, desc[UR14][R6.64+-0x1400] ;  /* 0xffec000e06117981 */ /* 0x000ee8000c1e1900 */
[----:B------:R-:W4:Y:S04]  /*0370*/  LDG.E R20, desc[UR14][R6.64+-0x1000] ;  /* 0xfff0000e06147981 */ /* 0x000f28000c1e1900 */
        /* <DEDUP_REMOVED lines=10> */
[----:B------:R0:W4:Y:S01]  /*0420*/  LDG.E R10, desc[UR14][R6.64+0x1c00] ;  /* 0x001c000e060a7981 */ /* 0x000122000c1e1900 */
[----:B------:R-:W-:-:S02]  /*0430*/  VIADD R8, R8, 0x10 ;  /* 0x0000001008087836 */ /* 0x000fc40000000000 */
[----:B------:R-:W-:-:S03]  /*0440*/  VIADD R5, R5, 0x1000 ;  /* 0x0000100005057836 */ /* 0x000fc60000000000 */
[----:B------:R-:W-:Y:S02]  /*0450*/  ISETP.NE.AND P1, PT, R8, RZ, PT ;  /* 0x000000ff0800720c */ /* 0x000fe40003f25270 */
[----:B--2--5:R-:W-:-:S04]  /*0460*/  IADD3 R15, PT, PT, R16, R15, R4 ;  /* 0x0000000f100f7210 */ /* 0x024fc80007ffe004 */
[----:B---3--:R-:W-:-:S04]  /*0470*/  IADD3 R15, PT, PT, R17, R18, R15 ;  /* 0x00000012110f7210 */ /* 0x008fc80007ffe00f */
[----:B----4-:R-:W-:-:S04]  /*0480*/  IADD3 R15, PT, PT, R19, R20, R15 ;  /* 0x00000014130f7210 */ /* 0x010fc80007ffe00f */
[----:B------:R-:W-:-:S04]  /*0490*/  IADD3 R15, PT, PT, R23, R22, R15 ;  /* 0x00000016170f7210 */ /* 0x000fc80007ffe00f */
[----:B------:R-:W-:-:S04]  /*04a0*/  IADD3 R15, PT, PT, R25, R24, R15 ;  /* 0x00000018190f7210 */ /* 0x000fc80007ffe00f */
[----:B------:R-:W-:Y:S02]  /*04b0*/  IADD3 R13, PT, PT, R13, R14, R15 ;  /* 0x0000000e0d0d7210 */ /* 0x000fe40007ffe00f */
[----:B------:R-:W-:-:S05]  /*04c0*/  IADD3 R14, P2, PT, R6, 0x4000, RZ ;  /* 0x00004000060e7810 */ /* 0x000fca0007f5e0ff */
[----:B0-----:R-:W-:Y:S01]  /*04d0*/  IMAD.X R7, RZ, RZ, R7, P2 ;  /* 0x000000ffff077224 */ /* 0x001fe200010e0607 */
[----:B------:R-:W-:-:S04]  /*04e0*/  IADD3 R9, PT, PT, R12, R9, R13 ;  /* 0x000000090c097210 */ /* 0x000fc80007ffe00d */
[----:B------:R-:W-:Y:S01]  /*04f0*/  IADD3 R4, PT, PT, R10, R11, R9 ;  /* 0x0000000b0a047210 */ /* 0x000fe20007ffe009 */
[----:B------:R-:W-:Y:S06]  /*0500*/  @P1 BRA `(.L_x_65) ;  /* 0xfffffffc00841947 */ /* 0x000fec000383ffff */
.L_x_64:
[----:B------:R-:W-:Y:S05]  /*0510*/  BSYNC.RECONVERGENT B2 ;  /* 0x0000000000027941 */ /* 0x000fea0003800200 */
.L_x_63:
[----:B------:R-:W-:Y:S05]  /*0520*/  @!P0 BRA `(.L_x_62) ;  /* 0x0000000000dc8947 */ /* 0x000fea0003800000 */
[----:B------:R-:W-:Y:S01]  /*0530*/  ISETP.GE.U32.AND P0, PT, R21, 0x8, PT ;  /* 0x000000081500780c */ /* 0x000fe20003f06070 */
[----:B------:R-:W-:Y:S01]  /*0540*/  BSSY.RECONVERGENT B2, `(.L_x_66) ;  /* 0x0000016000027945 */ /* 0x000fe20003800200 */
[----:B------:R-:W-:-:S04]  /*0550*/  LOP3.LUT R16, R2, 0x7, RZ, 0xc0, !PT ;  /* 0x0000000702107812 */ /* 0x000fc800078ec0ff */
[----:B------:R-:W-:-:S07]  /*0560*/  ISETP.NE.AND P1, PT, R16, RZ, PT ;  /* 0x000000ff1000720c */ /* 0x000fce0003f25270 */
[----:B------:R-:W-:Y:S06]  /*0570*/  @!P0 BRA `(.L_x_67) ;  /* 0x0000000000488947 */ /* 0x000fec0003800000 */
[----:B------:R-:W0:Y:S01]  /*0580*/  LDCU.64 UR4, c[0x0][0x380] ;  /* 0x00007000ff0477ac */ /* 0x000e220008000a00 */
[----:B------:R-:W-:-:S04]  /*0590*/  IADD3 R7, P0, PT, R5, UR7, RZ ;  /* 0x0000000705077c10 */ /* 0x000fc8000ff1e0ff */
[----:B------:R-:W-:Y:S02]  /*05a0*/  LEA.HI.X.SX32 R8, R5, RZ, 0x1, P0 ;  /* 0x000000ff05087211 */ /* 0x000fe400000f0eff */
[----:B0-----:R-:W-:-:S04]  /*05b0*/  LEA R6, P0, R7, UR4, 0x2 ;  /* 0x0000000407067c11 */ /* 0x001fc8000f8010ff */
[----:B------:R-:W-:-:S05]  /*05c0*/  LEA.HI.X R7, R7, UR5, R8, 0x2, P0 ;  /* 0x0000000507077c11 */ /* 0x000fca00080f1408 */
[----:B------:R-:W2:Y:S04]  /*05d0*/  LDG.E R9, desc[UR14][R6.64] ;  /* 0x0000000e06097981 */ /* 0x000ea8000c1e1900 */
[----:B------:R-:W2:Y:S04]  /*05e0*/  LDG.E R8, desc[UR14][R6.64+0x400] ;  /* 0x0004000e06087981 */ /* 0x000ea8000c1e1900 */
[----:B------:R-:W3:Y:S04]  /*05f0*/  LDG.E R11, desc[UR14][R6.64+0x800] ;  /* 0x0008000e060b7981 */ /* 0x000ee8000c1e1900 */
[----:B------:R-:W3:Y:S04]  /*0600*/  LDG.E R10, desc[UR14][R6.64+0xc00] ;  /* 0x000c000e060a7981 */ /* 0x000ee8000c1e1900 */
[----:B------:R-:W4:Y:S04]  /*0610*/  LDG.E R13, desc[UR14][R6.64+0x1000] ;  /* 0x0010000e060d7981 */ /* 0x000f28000c1e1900 */
[----:B------:R-:W4:Y:S04]  /*0620*/  LDG.E R12, desc[UR14][R6.64+0x1400] ;  /* 0x0014000e060c7981 */ /* 0x000f28000c1e1900 */
[----:B------:R-:W4:Y:S04]  /*0630*/  LDG.E R15, desc[UR14][R6.64+0x1800] ;  /* 0x0018000e060f7981 */ /* 0x000f28000c1e1900 */
[----:B------:R-:W4:Y:S01]  /*0640*/  LDG.E R14, desc[UR14][R6.64+0x1c00] ;  /* 0x001c000e060e7981 */ /* 0x000f22000c1e1900 */
[----:B------:R-:W-:Y:S01]  /*0650*/  VIADD R5, R5, 0x800 ;  /* 0x0000080005057836 */ /* 0x000fe20000000000 */
[----:B--2--5:R-:W-:-:S04]  /*0660*/  IADD3 R8, PT, PT, R8, R9, R4 ;  /* 0x0000000908087210 */ /* 0x024fc80007ffe004 */
[----:B---3--:R-:W-:-:S04]  /*0670*/  IADD3 R8, PT, PT, R10, R11, R8 ;  /* 0x0000000b0a087210 */ /* 0x008fc80007ffe008 */
[----:B----4-:R-:W-:-:S04]  /*0680*/  IADD3 R8, PT, PT, R12, R13, R8 ;  /* 0x0000000d0c087210 */ /* 0x010fc80007ffe008 */
[----:B------:R-:W-:-:S07]  /*0690*/  IADD3 R4, PT, PT, R14, R15, R8 ;  /* 0x0000000f0e047210 */ /* 0x000fce0007ffe008 */
.L_x_67:
[----:B------:R-:W-:Y:S05]  /*06a0*/  BSYNC.RECONVERGENT B2 ;  /* 0x0000000000027941 */ /* 0x000fea0003800200 */
.L_x_66:
        /* <DEDUP_REMOVED lines=14> */
[----:B------:R-:W3:Y:S01]  /*0790*/  LDG.E R10, desc[UR14][R6.64+0xc00] ;  /* 0x000c000e060a7981 */ /* 0x000ee2000c1e1900 */
[----:B------:R-:W-:Y:S01]  /*07a0*/  VIADD R5, R5, 0x400 ;  /* 0x0000040005057836 */ /* 0x000fe20000000000 */
[----:B--2--5:R-:W-:-:S04]  /*07b0*/  IADD3 R4, PT, PT, R8, R9, R4 ;  /* 0x0000000908047210 */ /* 0x024fc80007ffe004 */
[----:B---3--:R-:W-:-:S07]  /*07c0*/  IADD3 R4, PT, PT, R10, R11, R4 ;  /* 0x0000000b0a047210 */ /* 0x008fce0007ffe004 */
.L_x_69:
[----:B------:R-:W-:Y:S05]  /*07d0*/  BSYNC.RECONVERGENT B2 ;  /* 0x0000000000027941 */ /* 0x000fea0003800200 */
.L_x_68:
[----:B------:R-:W-:Y:S05]  /*07e0*/  @!P1 BRA `(.L_x_62) ;  /* 0x00000000002c9947 */ /* 0x000fea0003800000 */
[----:B------:R-:W0:Y:S01]  /*07f0*/  LDC.64 R6, c[0x0][0x380] ;  /* 0x0000e000ff067b82 */ /* 0x000e220000000a00 */
[----:B------:R-:W-:Y:S02]  /*0800*/  IMAD.U32 R9, RZ, RZ, UR16 ;  /* 0x00000010ff097e24 */ /* 0x000fe4000f8e00ff */
[----:B------:R-:W-:Y:S02]  /*0810*/  IMAD.MOV R2, RZ, RZ, -R2 ;  /* 0x000000ffff027224 */ /* 0x000fe400078e0a02 */
[----:B0-----:R-:W-:-:S07]  /*0820*/  IMAD.WIDE.U32 R6, R9, 0x4000, R6 ;  /* 0x0000400009067825 */ /* 0x001fce00078e0006 */
.L_x_70:
[----:B------:R-:W-:-:S06]  /*0830*/  IMAD.WIDE R8, R5, 0x4, R6 ;  /* 0x0000000405087825 */ /* 0x000fcc00078e0206 */
[----:B------:R-:W2:Y:S01]  /*0840*/  LDG.E R9, desc[UR14][R8.64] ;  /* 0x0000000e08097981 */ /* 0x000ea2000c1e1900 */
[----:B------:R-:W-:Y:S02]  /*0850*/  VIADD R2, R2, 0x1 ;  /* 0x0000000102027836 */ /* 0x000fe40000000000 */
[----:B------:R-:W-:-:S03]  /*0860*/  VIADD R5, R5, 0x100 ;  /* 0x0000010005057836 */ /* 0x000fc60000000000 */
[----:B------:R-:W-:Y:S01]  /*0870*/  ISETP.NE.AND P0, PT, R2, RZ, PT ;  /* 0x000000ff0200720c */ /* 0x000fe20003f05270 */
[----:B--2--5:R-:W-:-:S12]  /*0880*/  IMAD.IADD R4, R9, 0x1, R4 ;  /* 0x0000000109047824 */ /* 0x024fd800078e0204 */
[----:B------:R-:W-:Y:S05]  /*0890*/  @P0 BRA `(.L_x_70) ;  /* 0xfffffffc00e40947 */ /* 0x000fea000383ffff */
.L_x_62:
[----:B------:R-:W-:Y:S05]  /*08a0*/  BSYNC.RECONVERGENT B1 ;  /* 0x0000000000017941 */ /* 0x000fea0003800200 */
.L_x_61:
[----:B------:R-:W-:-:S13]  /*08b0*/  ISETP.GE.AND P0, PT, R0, 0x100, PT ;  /* 0x000001000000780c */ /* 0x000fda0003f06270 */
[----:B------:R-:W-:Y:S05]  /*08c0*/  @!P0 BRA `(.L_x_71) ;  /* 0x0000000000ac8947 */ /* 0x000fea0003800000 */
[----:B------:R-:W1:Y:S01]  /*08d0*/  S2R R8, SR_LANEID ;  /* 0x0000000000087919 */ /* 0x000e620000000000 */
[----:B-----5:R-:W2:Y:S01]  /*08e0*/  SHFL.DOWN PT, R0, R4, 0x1, 0x1f ;  /* 0x08201f0004007f89 */ /* 0x020ea200000e0000 */
[C---:B-1----:R-:W-:Y:S02]  /*08f0*/  ISETP.GT.AND P0, PT, R8.reuse, 0x1e, PT ;  /* 0x0000001e0800780c */ /* 0x042fe40003f04270 */
[----:B------:R-:W-:Y:S02]  /*0900*/  ISETP.NE.AND P1, PT, R8, RZ, PT ;  /* 0x000000ff0800720c */ /* 0x000fe40003f25270 */
[----:B--2---:R-:W-:Y:S02]  /*0910*/  SEL R5, R0, RZ, !P0 ;  /* 0x000000ff00057207 */ /* 0x004fe40004000000 */
[----:B------:R-:W-:-:S03]  /*0920*/  ISETP.GT.AND P0, PT, R8, 0x1d, PT ;  /* 0x0000001d0800780c */ /* 0x000fc60003f04270 */
[----:B------:R-:W-:-:S05]  /*0930*/  IMAD.IADD R5, R5, 0x1, R4 ;  /* 0x0000000105057824 */ /* 0x000fca00078e0204 */
[----:B------:R-:W1:Y:S01]  /*0940*/  SHFL.DOWN PT, R0, R5, 0x2, 0x1f ;  /* 0x08401f0005007f89 */ /* 0x000e6200000e0000 */
[----:B0-----:R-:W0:Y:S01]  /*0950*/  @!P1 S2R R6, SR_CgaCtaId ;  /* 0x0000000000069919 */ /* 0x001e220000008800 */
[----:B-1----:R-:W-:Y:S02]  /*0960*/  SEL R0, R0, RZ, !P0 ;  /* 0x000000ff00007207 */ /* 0x002fe40004000000 */
[----:B------:R-:W-:-:S03]  /*0970*/  ISETP.GT.AND P0, PT, R8, 0x1b, PT ;  /* 0x0000001b0800780c */ /* 0x000fc60003f04270 */
[----:B------:R-:W-:Y:S01]  /*0980*/  IMAD.IADD R0, R5, 0x1, R0 ;  /* 0x0000000105007824 */ /* 0x000fe200078e0200 */
[----:B------:R-:W-:-:S04]  /*0990*/  @!P1 MOV R5, 0x400 ;  /* 0x0000040000059802 */ /* 0x000fc80000000f00 */
[----:B------:R-:W1:Y:S01]  /*09a0*/  SHFL.DOWN PT, R2, R0, 0x4, 0x1f ;  /* 0x08801f0000027f89 */ /* 0x000e6200000e0000 */
[----:B0-----:R-:W-:Y:S02]  /*09b0*/  @!P1 LEA R5, R6, R5, 0x18 ;  /* 0x0000000506059211 */ /* 0x001fe400078ec0ff */
[----:B-1----:R-:W-:Y:S02]  /*09c0*/  SEL R7, R2, RZ, !P0 ;  /* 0x000000ff02077207 */ /* 0x002fe40004000000 */
        /* <DEDUP_REMOVED lines=19> */
[----:B--2---:R-:W-:Y:S04]  /*0b00*/  LDS R0, [UR4+0xc] ;  /* 0x00000c04ff007984 */ /* 0x004fe80008000800 */
[----:B------:R-:W0:Y:S04]  /*0b10*/  LDS.128 R4, [UR4+0x10] ;  /* 0x00001004ff047984 */ /* 0x000e280008000c00 */
[----:B------:R-:W1:Y:S01]  /*0b20*/  LDS.64 R2, [UR4+0x20] ;  /* 0x00002004ff027984 */ /* 0x000e620008000a00 */
[----:B0-----:R-:W-:-:S04]  /*0b30*/  IADD3 R0, PT, PT, R4, R0, R9 ;  /* 0x0000000004007210 */ /* 0x001fc80007ffe009 */
[----:B------:R-:W-:-:S04]  /*0b40*/  IADD3 R0, PT, PT, R6, R0, R5 ;  /* 0x0000000006007210 */ /* 0x000fc80007ffe005 */
[----:B-1----:R-:W-:-:S05]  /*0b50*/  IADD3 R0, PT, PT, R2, R0, R7 ;  /* 0x0000000002007210 */ /* 0x002fca0007ffe007 */
[----:B------:R-:W-:Y:S01]  /*0b60*/  IMAD.IADD R9, R0, 0x1, R3 ;  /* 0x0000000100097824 */ /* 0x000fe200078e0203 */
[----:B------:R-:W-:Y:S06]  /*0b70*/  BRA `(.L_x_72) ;  /* 0x0000001400307947 */ /* 0x000fec0003800000 */
.L_x_71:
[----:B------:R-:W-:Y:S01]  /*0b80*/  LOP3.LUT R2, R3, 0x3e0, RZ, 0xc0, !PT ;  /* 0x000003e003027812 */ /* 0x000fe200078ec0ff */
[----:B------:R-:W1:Y:S03]  /*0b90*/  S2R R10, SR_LANEID ;  /* 0x00000000000a7919 */ /* 0x000e660000000000 */
[----:B0-----:R-:W-:Y:S01]  /*0ba0*/  LOP3.LUT R7, RZ, R2, RZ, 0x33, !PT ;  /* 0x00000002ff077212 */ /* 0x001fe200078e33ff */
[----:B------:R-:W-:-:S04]  /*0bb0*/  VIADD R5, R2, 0x20 ;  /* 0x0000002002057836 */ /* 0x000fc80000000000 */
[----:B------:R-:W-:Y:S01]  /*0bc0*/  IMAD.IADD R7, R0, 0x1, R7 ;  /* 0x0000000100077824 */ /* 0x000fe200078e0207 */
[----:B------:R-:W-:-:S04]  /*0bd0*/  ISETP.GT.AND P0, PT, R5, R0, PT ;  /* 0x000000000500720c */ /* 0x000fc80003f04270 */
[----:B------:R-:W-:-:S05]  /*0be0*/  SEL R7, R7, 0x1f, P0 ;  /* 0x0000001f07077807 */ /* 0x000fca0000000000 */
[----:B-----5:R-:W0:Y:S01]  /*0bf0*/  SHFL.DOWN PT, R2, R4, 0x1, R7 ;  /* 0x0820000004027989 */ /* 0x020e2200000e0007 */
[CC--:B-1----:R-:W-:Y:S01]  /*0c00*/  ISETP.GE.AND P0, PT, R10.reuse, R7.reuse, PT ;  /* 0x000000070a00720c */ /* 0x0c2fe20003f06270 */
[C---:B------:R-:W-:Y:S01]  /*0c10*/  VIADD R6, R10.reuse, 0x2 ;  /* 0x000000020a067836 */ /* 0x040fe20000000000 */
[C---:B------:R-:W-:Y:S01]  /*0c20*/  ISETP.NE.AND P1, PT, R10.reuse, RZ, PT ;  /* 0x000000ff0a00720c */ /* 0x040fe20003f25270 */
[----:B------:R-:W-:Y:S01]  /*0c30*/  VIADD R8, R10, 0x4 ;  /* 0x000000040a087836 */ /* 0x000fe20000000000 */
[----:B0-----:R-:W-:Y:S02]  /*0c40*/  SEL R5, R2, RZ, !P0 ;  /* 0x000000ff02057207 */ /* 0x001fe40004000000 */
        /* <DEDUP_REMOVED lines=35> */
[----:B------:R-:W0:Y:S04]  /*0e80*/  LDS.128 R4, [UR4+0x10] ;  /* 0x00001004ff047984 */ /* 0x000e280008000c00 */
[----:B------:R-:W2:Y:S04]  /*0e90*/  LDS R2, [UR4+0xc] ;  /* 0x00000c04ff027984 */ /* 0x000ea80008000800 */
[----:B------:R-:W3:Y:S01]  /*0ea0*/  LDS.64 R10, [UR4+0x20] ;  /* 0x00002004ff0a7984 */ /* 0x000ee20008000a00 */
[----:B0-----:R-:W-:Y:S02]  /*0eb0*/  SEL R4, R4, RZ, P2 ;  /* 0x000000ff04047207 */ /* 0x001fe40001000000 */
[----:B------:R-:W-:-:S02]  /*0ec0*/  ISETP.GT.AND P2, PT, R0, 0x60, PT ;  /* 0x000000600000780c */ /* 0x000fc40003f44270 */
[----:B--2---:R-:W-:Y:S02]  /*0ed0*/  SEL R2, R2, RZ, P1 ;  /* 0x000000ff02027207 */ /* 0x004fe40000800000 */
        /* <DEDUP_REMOVED lines=8> */
[----:B---3--:R-:W-:Y:S02]  /*0f60*/  SEL R10, R10, RZ, P2 ;  /* 0x000000ff0a0a7207 */ /* 0x008fe40001000000 */
[----:B------:R-:W-:Y:S02]  /*0f70*/  SEL R11, R11, RZ, P3 ;  /* 0x000000ff0b0b7207 */ /* 0x000fe40001800000 */
[----:B------:R-:W-:-:S05]  /*0f80*/  IADD3 R2, PT, PT, R10, R2, R7 ;  /* 0x000000020a027210 */ /* 0x000fca0007ffe007 */
[----:B-1----:R-:W-:Y:S01]  /*0f90*/  IMAD.IADD R9, R2, 0x1, R11 ;  /* 0x0000000102097824 */ /* 0x002fe200078e020b */
[----:B------:R-:W-:Y:S06]  /*0fa0*/  BRA `(.L_x_72) ;  /* 0x0000001000247947 */ /* 0x000fec0003800000 */
.L_x_58:
[----:B------:R-:W0:Y:S01]  /*0fb0*/  S2R R0, SR_TID.X ;  /* 0x0000000000007919 */ /* 0x000e220000002100 */
[----:B------:R-:W1:Y:S01]  /*0fc0*/  LDC.64 R4, c[0x0][0x380] ;  /* 0x0000e000ff047b82 */ /* 0x000e620000000a00 */
[----:B0-----:R-:W-:-:S04]  /*0fd0*/  VIADD R7, R0, UR7 ;  /* 0x0000000700077c36 */ /* 0x001fc80008000000 */
[----:B-1----:R-:W-:-:S05]  /*0fe0*/  IMAD.WIDE.U32 R4, R7, 0x4, R4 ;  /* 0x0000000407047825 */ /* 0x002fca00078e0004 */
[----:B------:R-:W2:Y:S04]  /*0ff0*/  LDG.E R6, desc[UR14][R4.64] ;  /* 0x0000000e04067981 */ /* 0x000ea8000c1e1900 */
[----:B------:R-:W2:Y:S04]  /*1000*/  LDG.E R7, desc[UR14][R4.64+0x400] ;  /* 0x0004000e04077981 */ /* 0x000ea8000c1e1900 */
[----:B------:R-:W2:Y:S04]  /*1010*/  LDG.E R8, desc[UR14][R4.64+0x800] ;  /* 0x0008000e04087981 */ /* 0x000ea8000c1e1900 */
[----:B------:R-:W3:Y:S04]  /*1020*/  LDG.E R9, desc[UR14][R4.64+0xc00] ;  /* 0x000c000e04097981 */ /* 0x000ee8000c1e1900 */
[----:B------:R-:W3:Y:S04]  /*1030*/  LDG.E R10, desc[UR14][R4.64+0x1000] ;  /* 0x0010000e040a7981 */ /* 0x000ee8000c1e1900 */
[----:B------:R-:W4:Y:S04]  /*1040*/  LDG.E R11, desc[UR14][R4.64+0x1400] ;  /* 0x0014000e040b7981 */ /* 0x000f28000c1e1900 */
[----:B------:R-:W4:Y:S04]  /*1050*/  LDG.E R12, desc[UR14][R4.64+0x1800] ;  /* 0x0018000e040c7981 */ /* 0x000f28000c1e1900 */
[----:B------:R-:W5:Y:S04]  /*1060*/  LDG.E R13, desc[UR14][R4.64+0x1c00] ;  /* 0x001c000e040d7981 */ /* 0x000f68000c1e1900 */
[----:B------:R-:W5:Y:S04]  /*1070*/  LDG.E R14, desc[UR14][R4.64+0x2000] ;  /* 0x0020000e040e7981 */ /* 0x000f68000c1e1900 */
[----:B------:R-:W5:Y:S04]  /*1080*/  LDG.E R15, desc[UR14][R4.64+0x2400] ;  /* 0x0024000e040f7981 */ /* 0x000f68000c1e1900 */
[----:B------:R-:W5:Y:S04]  /*1090*/  LDG.E R16, desc[UR14][R4.64+0x2800] ;  /* 0x0028000e04107981 */ /* 0x000f68000c1e1900 */
[----:B------:R-:W5:Y:S04]  /*10a0*/  LDG.E R17, desc[UR14][R4.64+0x2c00] ;  /* 0x002c000e04117981 */ /* 0x000f68000c1e1900 */
[----:B------:R-:W5:Y:S04]  /*10b0*/  LDG.E R18, desc[UR14][R4.64+0x3000] ;  /* 0x0030000e04127981 */ /* 0x000f68000c1e1900 */
[----:B------:R-:W5:Y:S04]  /*10c0*/  LDG.E R19, desc[UR14][R4.64+0x3400] ;  /* 0x0034000e04137981 */ /* 0x000f68000c1e1900 */
[----:B------:R-:W5:Y:S04]  /*10d0*/  LDG.E R20, desc[UR14][R4.64+0x3800] ;  /* 0x0038000e04147981 */ /* 0x000f68000c1e1900 */
[----:B------:R-:W5:Y:S01]  /*10e0*/  LDG.E R21, desc[UR14][R4.64+0x3c00] ;  /* 0x003c000e04157981 */ /* 0x000f62000c1e1900 */
[----:B------:R-:W-:-:S04]  /*10f0*/  ISETP.GE.U32.AND P0, PT, R23, UR5, PT ;  /* 0x0000000517007c0c */ /* 0x000fc8000bf06070 */
[----:B------:R-:W-:Y:S02]  /*1100*/  ISETP.GE.U32.AND.EX P0, PT, R22, UR4, PT, P0 ;  /* 0x0000000416007c0c */ /* 0x000fe4000bf06100 */
[----:B--2---:R-:W-:-:S04]  /*1110*/  IADD3 R6, PT, PT, R8, R7, R6 ;  /* 0x0000000708067210 */ /* 0x004fc80007ffe006 */
[----:B---3--:R-:W-:-:S04]  /*1120*/  IADD3 R6, PT, PT, R10, R9, R6 ;  /* 0x000000090a067210 */ /* 0x008fc80007ffe006 */
[----:B----4-:R-:W-:-:S04]  /*1130*/  IADD3 R6, PT, PT, R12, R11, R6 ;  /* 0x0000000b0c067210 */ /* 0x010fc80007ffe006 */
[----:B-----5:R-:W-:-:S04]  /*1140*/  IADD3 R6, PT, PT, R14, R13, R6 ;  /* 0x0000000d0e067210 */ /* 0x020fc80007ffe006 */
[----:B------:R-:W-:-:S04]  /*1150*/  IADD3 R6, PT, PT, R16, R15, R6 ;  /* 0x0000000f10067210 */ /* 0x000fc80007ffe006 */
[----:B------:R-:W-:-:S04]  /*1160*/  IADD3 R6, PT, PT, R18, R17, R6 ;  /* 0x0000001112067210 */ /* 0x000fc80007ffe006 */
[----:B------:R-:W-:-:S05]  /*1170*/  IADD3 R6, PT, PT, R20, R19, R6 ;  /* 0x0000001314067210 */ /* 0x000fca0007ffe006 */
[----:B------:R-:W-:Y:S01]  /*1180*/  IMAD.IADD R8, R21, 0x1, R6 ;  /* 0x0000000115087824 */ /* 0x000fe200078e0206 */
[----:B------:R-:W-:Y:S06]  /*1190*/  @!P0 BRA `(.L_x_73) ;  /* 0x0000000c00008947 */ /* 0x000fec0003800000 */
[----:B------:R-:W-:Y:S01]  /*11a0*/  UIADD3 UR8, UP0, UPT, UR5, UR7, URZ ;  /* 0x0000000705087290 */ /* 0x000fe2000ff1e0ff */
[----:B------:R-:W-:Y:S01]  /*11b0*/  IADD3 R20, P1, PT, R2, -0x1000, RZ ;  /* 0xfffff00002147810 */ /* 0x000fe20007f3e0ff */
[----:B------:R-:W0:Y:S01]  /*11c0*/  LDCU.64 UR12, c[0x0][0x380] ;  /* 0x00007000ff0c77ac */ /* 0x000e220008000a00 */
[----:B------:R-:W-:Y:S02]  /*11d0*/  LOP3.LUT R5, RZ, R0, RZ, 0x33, !PT ;  /* 0x00000000ff057212 */ /* 0x000fe400078e33ff */
[----:B------:R-:W-:Y:S01]  /*11e0*/  IADD3.X R9, PT, PT, R3, -0x1, RZ, P1, !PT ;  /* 0xffffffff03097810 */ /* 0x000fe20000ffe4ff */
[----:B------:R-:W-:Y:S01]  /*11f0*/  UIADD3.X UR9, UPT, UPT, URZ, UR4, URZ, UP0, !UPT ;  /* 0x00000004ff097290 */ /* 0x000fe200087fe4ff */
[----:B------:R-:W-:Y:S01]  /*1200*/  ISETP.LT.U32.AND P0, PT, R20, UR8, PT ;  /* 0x0000000814007c0c */ /* 0x000fe2000bf01070 */
[----:B------:R-:W-:Y:S01]  /*1210*/  UMOV UR6, UR5 ;  /* 0x0000000500067c82 */ /* 0x000fe20008000000 */
[----:B------:R-:W-:Y:S01]  /*1220*/  IADD3 R11, P2, PT, R0, UR8, RZ ;  /* 0x00000008000b7c10 */ /* 0x000fe2000ff5e0ff */
[----:B------:R-:W-:Y:S01]  /*1230*/  UMOV UR4, URZ ;  /* 0x000000ff00047c82 */ /* 0x000fe20008000000 */
[----:B------:R-:W-:Y:S01]  /*1240*/  IADD3 R5, PT, PT, R2, -UR5, R5 ;  /* 0x8000000502057c10 */ /* 0x000fe2000fffe005 */
[----:B------:R-:W-:Y:S01]  /*1250*/  IMAD.U32 R10, RZ, RZ, UR9 ;  /* 0x00000009ff0a7e24 */ /* 0x000fe2000f8e00ff */
[----:B------:R-:W-:Y:S01]  /*1260*/  UMOV UR10, UR8 ;  /* 0x00000008000a7c82 */ /* 0x000fe20008000000 */
[----:B------:R-:W-:-:S02]  /*1270*/  IMAD.X R4, RZ, RZ, UR9, P2 ;  /* 0x00000009ff047e24 */ /* 0x000fc400090e06ff */
[----:B------:R-:W-:Y:S01]  /*1280*/  VIADD R7, R5, -UR7 ;  /* 0x8000000705077c36 */ /* 0x000fe20008000000 */
[----:B------:R-:W-:Y:S01]  /*1290*/  ISETP.GT.U32.AND.EX P0, PT, R10, R9, PT, P0 ;  /* 0x000000090a00720c */ /* 0x000fe20003f04100 */
[----:B------:R-:W-:Y:S01]  /*12a0*/  UMOV UR7, UR9 ;  /* 0x0000000900077c82 */ /* 0x000fe20008000000 */
[----:B0-----:R-:W-:-:S04]  /*12b0*/  LEA R6, P1, R11, UR12, 0x2 ;  /* 0x0000000c0b067c11 */ /* 0x001fc8000f8210ff */
[----:B------:R-:W-:Y:S02]  /*12c0*/  IADD3 R6, P2, PT, R6, 0x2000, RZ ;  /* 0x0000200006067810 */ /* 0x000fe40007f5e0ff */
[----:B------:R-:W-:-:S05]  /*12d0*/  LEA.HI.X R11, R11, UR13, R4, 0x2, P1 ;  /* 0x0000000d0b0b7c11 */ /* 0x000fca00088f1404 */
[----:B------:R-:W-:Y:S01]  /*12e0*/  IMAD.X R11, RZ, RZ, R11, P2 ;  /* 0x000000ffff0b7224 */ /* 0x000fe200010e060b */
[----:B------:R-:W-:Y:S06]  /*12f0*/  @P0 BRA `(.L_x_74) ;  /* 0x0000000000d40947 */ /* 0x000fec0003800000 */
[----:B------:R-:W0:Y:S01]  /*1300*/  LDC.64 R2, c[0x0][0x3b8] ;  /* 0x0000ee00ff027b82 */ /* 0x000e220000000a00 */
[----:B------:R-:W1:Y:S01]  /*1310*/  LDCU.64 UR12, c[0x0][0x380] ;  /* 0x00007000ff0c77ac */ /* 0x000e620008000a00 */
[----:B------:R-:W-:Y:S01]  /*1320*/  NOP ;  /* 0x0000000000007918 */ /* 0x000fe20000000000 */
.L_x_75:
[----:B------:R-:W-:-:S05]  /*1330*/  IADD3 R5, P0, PT, R0, UR8, RZ ;  /* 0x0000000800057c10 */ /* 0x000fca000ff1e0ff */
[----:B------:R-:W-:Y:S01]  /*1340*/  IMAD.X R10, RZ, RZ, UR9, P0 ;  /* 0x00000009ff0a7e24 */ /* 0x000fe200080e06ff */
[----:B-1----:R-:W-:-:S04]  /*1350*/  LEA R4, P0, R5, UR12, 0x2 ;  /* 0x0000000c05047c11 */ /* 0x002fc8000f8010ff */
[----:B------:R-:W-:-:S05]  /*1360*/  LEA.HI.X R5, R5, UR13, R10, 0x2, P0 ;  /* 0x0000000d05057c11 */ /* 0x000fca00080f140a */
        /* <DEDUP_REMOVED lines=15> */
[----:B------:R1:W5:Y:S01]  /*1460*/  LDG.E R21, desc[UR14][R4.64+0x3c00] ;  /* 0x003c000e04157981 */ /* 0x000362000c1e1900 */
[----:B------:R-:W-:-:S02]  /*1470*/  USHF.R.S32.HI UR11, URZ, 0x1f, UR5 ;  /* 0x0000001fff0b7899 */ /* 0x000fc40008011405 */
[----:B------:R-:W-:-:S04]  /*1480*/  UIADD3 UR6, UP0, UPT, UR5, UR10, URZ ;  /* 0x0000000a05067290 */ /* 0x000fc8000ff1e0ff */
[----:B------:R-:W-:Y:S01]  /*1490*/  UIADD3.X UR7, UPT, UPT, UR11, UR7, URZ, UP0, !UPT ;  /* 0x000000070b077290 */ /* 0x000fe200087fe4ff */
[----:B--2---:R-:W-:Y:S02]  /*14a0*/  IADD3 R22, PT, PT, R22, R23, R8 ;  /* 0x0000001716167210 */ /* 0x004fe40007ffe008 */
[----:B0-----:R-:W-:-:S04]  /*14b0*/  IADD3 R8, P1, PT, R2, -UR8, RZ ;  /* 0x8000000802087c10 */ /* 0x001fc8000ff3e0ff */
[----:B------:R-:W-:Y:S02]  /*14c0*/  ISETP.GE.U32.AND P0, PT, R8, UR5, PT ;  /* 0x0000000508007c0c */ /* 0x000fe4000bf06070 */
[----:B---3--:R-:W-:Y:S02]  /*14d0*/  IADD3 R22, PT, PT, R25, R24, R22 ;  /* 0x0000001819167210 */ /* 0x008fe40007ffe016 */
[----:B-1----:R-:W-:-:S04]  /*14e0*/  IADD3.X R4, PT, PT, R3, ~UR9, RZ, P1, !PT ;  /* 0x8000000903047c10 */ /* 0x002fc80008ffe4ff */
[----:B------:R-:W-:Y:S02]  /*14f0*/  ISETP.GE.U32.AND.EX P0, PT, R4, UR11, PT, P0 ;  /* 0x0000000b04007c0c */ /* 0x000fe4000bf06100 */
[----:B----4-:R-:W-:-:S04]  /*1500*/  IADD3 R22, PT, PT, R27, R26, R22 ;  /* 0x0000001a1b167210 */ /* 0x010fc80007ffe016 */
[----:B-----5:R-:W-:-:S04]  /*1510*/  IADD3 R18, PT, PT, R19, R18, R22 ;  /* 0x0000001213127210 */ /* 0x020fc80007ffe016 */
[----:B------:R-:W-:-:S04]  /*1520*/  IADD3 R10, PT, PT, R10, R15, R18 ;  /* 0x0000000f0a0a7210 */ /* 0x000fc80007ffe012 */
[----:B------:R-:W-:-:S04]  /*1530*/  IADD3 R10, PT, PT, R16, R17, R10 ;  /* 0x00000011100a7210 */ /* 0x000fc80007ffe00a */
[----:B------:R-:W-:-:S04]  /*1540*/  IADD3 R10, PT, PT, R13, R14, R10 ;  /* 0x0000000e0d0a7210 */ /* 0x000fc80007ffe00a */
[----:B------:R-:W-:Y:S01]  /*1550*/  IADD3 R8, PT, PT, R21, R12, R10 ;  /* 0x0000000c15087210 */ /* 0x000fe20007ffe00a */
[----:B------:R-:W-:Y:S06]  /*1560*/  @!P0 BRA `(.L_x_73) ;  /* 0x00000008000c8947 */ /* 0x000fec0003800000 */
[----:B------:R-:W-:Y:S02]  /*1570*/  UIADD3 UR8, UP0, UPT, UR5, UR8, URZ ;  /* 0x0000000805087290 */ /* 0x000fe4000ff1e0ff */
[----:B------:R-:W-:Y:S01]  /*1580*/  IMAD.U32 R5, RZ, RZ, UR5 ;  /* 0x00000005ff057e24 */ /* 0x000fe2000f8e00ff */
[----:B------:R-:W-:Y:S01]  /*1590*/  UIADD3 UR4, UPT, UPT, UR4, 0x1, URZ ;  /* 0x0000000104047890 */ /* 0x000fe2000fffe0ff */
[----:B------:R-:W-:Y:S01]  /*15a0*/  IMAD.MOV.U32 R10, RZ, RZ, R6 ;  /* 0x000000ffff0a7224 */ /* 0x000fe200078e0006 */
[----:B------:R-:W-:Y:S01]  /*15b0*/  UIADD3.X UR9, UPT, UPT, UR11, UR9, URZ, UP0, !UPT ;  /* 0x000000090b097290 */ /* 0x000fe200087fe4ff */
[----:B------:R-:W-:Y:S01]  /*15c0*/  VIADD R7, R7, -UR5 ;  /* 0x8000000507077c36 */ /* 0x000fe20008000000 */
[----:B------:R-:W-:Y:S01]  /*15d0*/  ISETP.LT.U32.AND P0, PT, R20, UR8, PT ;  /* 0x0000000814007c0c */ /* 0x000fe2000bf01070 */
[----:B------:R-:W-:Y:S01]  /*15e0*/  IMAD.WIDE R10, R5, 0x4, R10 ;  /* 0x00000004050a7825 */ /* 0x000fe200078e020a */
[----:B------:R-:W-:-:S03]  /*15f0*/  UMOV UR10, UR6 ;  /* 0x00000006000a7c82 */ /* 0x000fc60008000000 */
[----:B------:R-:W-:Y:S02]  /*1600*/  IMAD.U32 R4, RZ, RZ, UR9 ;  /* 0x00000009ff047e24 */ /* 0x000fe4000f8e00ff */
[----:B------:R-:W-:-:S03]  /*1610*/  IMAD.MOV.U32 R6, RZ, RZ, R10 ;  /* 0x000000ffff067224 */ /* 0x000fc600078e000a */
[----:B------:R-:W-:-:S13]  /*1620*/  ISETP.GT.U32.AND.EX P0, PT, R4, R9, PT, P0 ;  /* 0x000000090400720c */ /* 0x000fda0003f04100 */
[----:B------:R-:W-:Y:S05]  /*1630*/  @!P0 BRA `(.L_x_75) ;  /* 0xfffffffc003c8947 */ /* 0x000fea000383ffff */
[----:B------:R-:W-:-:S05]  /*1640*/  UMOV UR6, UR5 ;  /* 0x0000000500067c82 */ /* 0x000fca0008000000 */
.L_x_74:
[C---:B------:R-:W-:Y:S01]  /*1650*/  VIADD R5, R2.reuse, -UR8 ;  /* 0x8000000802057c36 */ /* 0x040fe20008000000 */
[----:B------:R-:W-:Y:S01]  /*1660*/  ISETP.LE.U32.AND P1, PT, R2, UR8, PT ;  /* 0x0000000802007c0c */ /* 0x000fe2000bf23070 */
[----:B------:R-:W-:Y:S01]  /*1670*/  IMAD.U32 R4, RZ, RZ, UR9 ;  /* 0x00000009ff047e24 */ /* 0x000fe2000f8e00ff */
[----:B------:R-:W-:Y:S02]  /*1680*/  BSSY.RECONVERGENT B1, `(.L_x_73) ;  /* 0x0000071000017945 */ /* 0x000fe40003800200 */
[----:B------:R-:W-:-:S04]  /*1690*/  ISETP.GE.AND P0, PT, R0, R5, PT ;  /* 0x000000050000720c */ /* 0x000fc80003f06270 */
[----:B------:R-:W-:-:S13]  /*16a0*/  ISETP.GE.U32.OR.EX P0, PT, R4, R3, P0, P1 ;  /* 0x000000030400720c */ /* 0x000fda0000706510 */
[----:B------:R-:W-:Y:S05]  /*16b0*/  @P0 BRA `(.L_x_76) ;  /* 0x0000000400b40947 */ /* 0x000fea0003800000 */
[----:B------:R-:W0:Y:S01]  /*16c0*/  LDC R4, c[0x0][0x3c0] ;  /* 0x0000f000ff047b82 */ /* 0x000e220000000800 */
[----:B------:R-:W-:Y:S01]  /*16d0*/  USHF.L.U32 UR5, UR16, 0xc, URZ ;  /* 0x0000000c10057899 */ /* 0x000fe200080006ff */
[----:B------:R-:W-:Y:S01]  /*16e0*/  LOP3.LUT R3, RZ, R0, RZ, 0x33, !PT ;  /* 0x00000000ff037212 */ /* 0x000fe200078e33ff */
[----:B------:R-:W-:Y:S02]  /*16f0*/  BSSY.RECONVERGENT B2, `(.L_x_77) ;  /* 0x000002e000027945 */ /* 0x000fe40003800200 */
[----:B------:R-:W-:-:S06]  /*1700*/  UIADD3 UR5, UPT, UPT, UR5, UR6, URZ ;  /* 0x0000000605057290 */ /* 0x000fcc000fffe0ff */
[----:B------:R-:W-:Y:S01]  /*1710*/  IADD3 R2, PT, PT, R2, -UR5, R3 ;  /* 0x8000000502027c10 */ /* 0x000fe2000fffe003 */
[----:B0-----:R-:W-:-:S04]  /*1720*/  IMAD R3, R4, UR4, RZ ;  /* 0x0000000404037c24 */ /* 0x001fc8000f8e02ff */
[----:B------:R-:W-:-:S05]  /*1730*/  IMAD R2, R3, -0x1000, R2 ;  /* 0xfffff00003027824 */ /* 0x000fca00078e0202 */
[C---:B------:R-:W-:Y:S02]  /*1740*/  ISETP.GE.U32.AND P0, PT, R2.reuse, 0xf00, PT ;  /* 0x00000f000200780c */ /* 0x040fe40003f06070 */
[----:B------:R-:W-:Y:S01]  /*1750*/  LEA.HI R20, R2, 0x1, RZ, 0x18 ;  /* 0x0000000102147811 */ /* 0x000fe200078fc0ff */
[----:B------:R-:W-:-:S03]  /*1760*/  IMAD.MOV.U32 R2, RZ, RZ, R0 ;  /* 0x000000ffff027224 */ /* 0x000fc600078e0000 */
[----:B------:R-:W-:-:S04]  /*1770*/  LOP3.LUT R21, R20, 0xf, RZ, 0xc0, !PT ;  /* 0x0000000f14157812 */ /* 0x000fc800078ec0ff */
[----:B------:R-:W-:-:S03]  /*1780*/  ISETP.NE.AND P1, PT, R21, RZ, PT ;  /* 0x000000ff1500720c */ /* 0x000fc60003f25270 */
[----:B------:R-:W-:Y:S10]  /*1790*/  @!P0 BRA `(.L_x_78) ;  /* 0x00000000008c8947 */ /* 0x000ff40003800000 */
[----:B------:R-:W-:-:S04]  /*17a0*/  LEA.HI R2, R7, 0x1, RZ, 0x18 ;  /* 0x0000000107027811 */ /* 0x000fc800078fc0ff */
[----:B------:R-:W-:Y:S01]  /*17b0*/  LOP3.LUT R3, R2, 0x1fffff0, RZ, 0xc0, !PT ;  /* 0x01fffff002037812 */ /* 0x000fe200078ec0ff */
[----:B------:R-:W-:-:S04]  /*17c0*/  IMAD.MOV.U32 R2, RZ, RZ, R0 ;  /* 0x000000ffff027224 */ /* 0x000fc800078e0000 */
[----:B------:R-:W-:-:S07]  /*17d0*/  IMAD.MOV R3, RZ, RZ, -R3 ;  /* 0x000000ffff037224 */ /* 0x000fce00078e0a03 */
.L_x_79:
[----:B------:R-:W-:-:S05]  /*17e0*/  IMAD.MOV.U32 R10, RZ, RZ, R6 ;  /* 0x000000ffff0a7224 */ /* 0x000fca00078e0006 */
        /* <DEDUP_REMOVED lines=16> */
[----:B------:R-:W-:-:S02]  /*18f0*/  VIADD R3, R3, 0x10 ;  /* 0x0000001003037836 */ /* 0x000fc40000000000 */
[----:B------:R-:W-:-:S03]  /*1900*/  VIADD R2, R2, 0x1000 ;  /* 0x0000100002027836 */ /* 0x000fc60000000000 */
[----:B------:R-:W-:Y:S02]  /*1910*/  ISETP.NE.AND P0, PT, R3, RZ, PT ;  /* 0x000000ff0300720c */ /* 0x000fe40003f05270 */
[----:B--2---:R-:W-:-:S04]  /*1920*/  IADD3 R14, PT, PT, R14, R15, R8 ;  /* 0x0000000f0e0e7210 */ /* 0x004fc80007ffe008 */
[----:B---3--:R-:W-:-:S04]  /*1930*/  IADD3 R14, PT, PT, R16, R17, R14 ;  /* 0x00000011100e7210 */ /* 0x008fc80007ffe00e */
[----:B----4-:R-:W-:-:S04]  /*1940*/  IADD3 R14, PT, PT, R18, R19, R14 ;  /* 0x00000013120e7210 */ /* 0x010fc80007ffe00e */
[----:B-----5:R-:W-:-:S04]  /*1950*/  IADD3 R14, PT, PT, R22, R23, R14 ;  /* 0x00000017160e7210 */ /* 0x020fc80007ffe00e */
[----:B------:R-:W-:-:S04]  /*1960*/  IADD3 R14, PT, PT, R24, R25, R14 ;  /* 0x00000019180e7210 */ /* 0x000fc80007ffe00e */
[----:B------:R-:W-:Y:S02]  /*1970*/  IADD3 R13, PT, PT, R6, R13, R14 ;  /* 0x0000000d060d7210 */ /* 0x000fe40007ffe00e */
[----:B------:R-:W-:-:S05]  /*1980*/  IADD3 R6, P2, PT, R10, 0x4000, RZ ;  /* 0x000040000a067810 */ /* 0x000fca0007f5e0ff */
[----:B0-----:R-:W-:Y:S01]  /*1990*/  IMAD.X R11, RZ, RZ, R11, P2 ;  /* 0x000000ffff0b7224 */ /* 0x001fe200010e060b */
[----:B------:R-:W-:-:S04]  /*19a0*/  IADD3 R9, PT, PT, R12, R9, R13 ;  /* 0x000000090c097210 */ /* 0x000fc80007ffe00d */
[----:B------:R-:W-:Y:S01]  /*19b0*/  IADD3 R8, PT, PT, R5, R4, R9 ;  /* 0x0000000405087210 */ /* 0x000fe20007ffe009 */
[----:B------:R-:W-:Y:S06]  /*19c0*/  @P0 BRA `(.L_x_79) ;  /* 0xfffffffc00840947 */ /* 0x000fec000383ffff */
.L_x_78:
[----:B------:R-:W-:Y:S05]  /*19d0*/  BSYNC.RECONVERGENT B2 ;  /* 0x0000000000027941 */ /* 0x000fea0003800200 */
.L_x_77:
[----:B------:R-:W-:Y:S05]  /*19e0*/  @!P1 BRA `(.L_x_76) ;  /* 0x0000000000e89947 */ /* 0x000fea0003800000 */
[----:B------:R-:W-:Y:S01]  /*19f0*/  ISETP.GE.U32.AND P0, PT, R21, 0x8, PT ;  /* 0x000000081500780c */ /* 0x000fe20003f06070 */
[----:B------:R-:W-:Y:S01]  /*1a00*/  BSSY.RECONVERGENT B2, `(.L_x_80) ;  /* 0x0000015000027945 */ /* 0x000fe20003800200 */
[----:B------:R-:W-:-:S04]  /*1a10*/  LOP3.LUT R15, R20, 0x7, RZ, 0xc0, !PT ;  /* 0x00000007140f7812 */ /* 0x000fc800078ec0ff */
[----:B------:R-:W-:-:S07]  /*1a20*/  ISETP.NE.AND P1, PT, R15, RZ, PT ;  /* 0x000000ff0f00720c */ /* 0x000fce0003f25270 */
[----:B------:R-:W-:Y:S06]  /*1a30*/  @!P0 BRA `(.L_x_81) ;  /* 0x0000000000448947 */ /* 0x000fec0003800000 */
[----:B------:R-:W-:-:S05]  /*1a40*/  IADD3 R3, P0, PT, R2, UR8, RZ ;  /* 0x0000000802037c10 */ /* 0x000fca000ff1e0ff */
[----:B------:R-:W-:Y:S01]  /*1a50*/  IMAD.X R6, RZ, RZ, UR9, P0 ;  /* 0x00000009ff067e24 */ /* 0x000fe200080e06ff */
[----:B------:R-:W-:-:S04]  /*1a60*/  LEA R4, P0, R3, UR12, 0x2 ;  /* 0x0000000c03047c11 */ /* 0x000fc8000f8010ff */
        /* <DEDUP_REMOVED lines=8> */
[----:B------:R-:W5:Y:S01]  /*1af0*/  LDG.E R13, desc[UR14][R4.64+0x1c00] ;  /* 0x001c000e040d7981 */ /* 0x000f62000c1e1900 */
[----:B------:R-:W-:Y:S01]  /*1b00*/  VIADD R2, R2, 0x800 ;  /* 0x0000080002027836 */ /* 0x000fe20000000000 */
[----:B--2---:R-:W-:-:S04]  /*1b10*/  IADD3 R3, PT, PT, R6, R3, R8 ;  /* 0x0000000306037210 */ /* 0x004fc80007ffe008 */
[----:B---3--:R-:W-:-:S04]  /*1b20*/  IADD3 R3, PT, PT, R9, R10, R3 ;  /* 0x0000000a09037210 */ /* 0x008fc80007ffe003 */
[----:B----4-:R-:W-:-:S04]  /*1b30*/  IADD3 R3, PT, PT, R11, R12, R3 ;  /* 0x0000000c0b037210 */ /* 0x010fc80007ffe003 */
[----:B-----5:R-:W-:-:S07]  /*1b40*/  IADD3 R8, PT, PT, R13, R14, R3 ;  /* 0x0000000e0d087210 */ /* 0x020fce0007ffe003 */
.L_x_81:
[----:B------:R-:W-:Y:S05]  /*1b50*/  BSYNC.RECONVERGENT B2 ;  /* 0x0000000000027941 */ /* 0x000fea0003800200 */
.L_x_80:
[----:B------:R-:W-:Y:S05]  /*1b60*/  @!P1 BRA `(.L_x_76) ;  /* 0x0000000000889947 */ /* 0x000fea0003800000 */
[----:B------:R-:W-:Y:S01]  /*1b70*/  ISETP.GE.U32.AND P0, PT, R15, 0x4, PT ;  /* 0x000000040f00780c */ /* 0x000fe20003f06070 */
[----:B------:R-:W-:Y:S01]  /*1b80*/  BSSY.RECONVERGENT B2, `(.L_x_82) ;  /* 0x000000e000027945 */ /* 0x000fe20003800200 */
[----:B------:R-:W-:-:S11]  /*1b90*/  LOP3.LUT P1, RZ, R20, 0x3, RZ, 0xc0, !PT ;  /* 0x0000000314ff7812 */ /* 0x000fd6000782c0ff */
[----:B------:R-:W-:Y:S05]  /*1ba0*/  @!P0 BRA `(.L_x_83) ;  /* 0x00000000002c8947 */ /* 0x000fea0003800000 */
[----:B------:R-:W-:-:S05]  /*1bb0*/  IADD3 R3, P0, PT, R2, UR8, RZ ;  /* 0x0000000802037c10 */ /* 0x000fca000ff1e0ff */
[----:B------:R-:W-:Y:S01]  /*1bc0*/  IMAD.X R6, RZ, RZ, UR9, P0 ;  /* 0x00000009ff067e24 */ /* 0x000fe200080e06ff */
[----:B------:R-:W-:-:S04]  /*1bd0*/  LEA R4, P0, R3, UR12, 0x2 ;  /* 0x0000000c03047c11 */ /* 0x000fc8000f8010ff */
[----:B------:R-:W-:-:S05]  /*1be0*/  LEA.HI.X R5, R3, UR13, R6, 0x2, P0 ;  /* 0x0000000d03057c11 */ /* 0x000fca00080f1406 */
[----:B------:R-:W2:Y:S04]  /*1bf0*/  LDG.E R3, desc[UR14][R4.64] ;  /* 0x0000000e04037981 */ /* 0x000ea8000c1e1900 */
[----:B------:R-:W2:Y:S04]  /*1c00*/  LDG.E R6, desc[UR14][R4.64+0x400] ;  /* 0x0004000e04067981 */ /* 0x000ea8000c1e1900 */
[----:B------:R-:W3:Y:S04]  /*1c10*/  LDG.E R10, desc[UR14][R4.64+0x800] ;  /* 0x0008000e040a7981 */ /* 0x000ee8000c1e1900 */
[----:B------:R-:W3:Y:S01]  /*1c20*/  LDG.E R9, desc[UR14][R4.64+0xc00] ;  /* 0x000c000e04097981 */ /* 0x000ee2000c1e1900 */
[----:B------:R-:W-:Y:S01]  /*1c30*/  VIADD R2, R2, 0x400 ;  /* 0x0000040002027836 */ /* 0x000fe20000000000 */
[----:B--2---:R-:W-:-:S04]  /*1c40*/  IADD3 R3, PT, PT, R6, R3, R8 ;  /* 0x0000000306037210 */ /* 0x004fc80007ffe008 */
[----:B---3--:R-:W-:-:S07]  /*1c50*/  IADD3 R8, PT, PT, R9, R10, R3 ;  /* 0x0000000a09087210 */ /* 0x008fce0007ffe003 */
.L_x_83:
[----:B------:R-:W-:Y:S05]  /*1c60*/  BSYNC.RECONVERGENT B2 ;  /* 0x0000000000027941 */ /* 0x000fea0003800200 */
.L_x_82:
[----:B------:R-:W-:Y:S05]  /*1c70*/  @!P1 BRA `(.L_x_76) ;  /* 0x0000000000449947 */ /* 0x000fea0003800000 */
[----:B------:R-:W-:Y:S02]  /*1c80*/  LOP3.LUT R7, R7, 0xffff, RZ, 0xc0, !PT ;  /* 0x0000ffff07077812 */ /* 0x000fe400078ec0ff */
[----:B------:R-:W-:Y:S02]  /*1c90*/  IADD3 R6, P0, PT, R2, UR10, RZ ;  /* 0x0000000a02067c10 */ /* 0x000fe4000ff1e0ff */
[----:B------:R-:W-:Y:S02]  /*1ca0*/  LEA.HI R2, R7, 0x1, RZ, 0x18 ;  /* 0x0000000107027811 */ /* 0x000fe400078fc0ff */
[----:B------:R-:W-:Y:S01]  /*1cb0*/  LEA R5, P1, R6, UR12, 0x2 ;  /* 0x0000000c06057c11 */ /* 0x000fe2000f8210ff */
[----:B------:R-:W-:Y:S01]  /*1cc0*/  IMAD.X R3, RZ, RZ, UR7, P0 ;  /* 0x00000007ff037e24 */ /* 0x000fe200080e06ff */
[----:B------:R-:W-:-:S04]  /*1cd0*/  LOP3.LUT R2, R2, 0x3, RZ, 0xc0, !PT ;  /* 0x0000000302027812 */ /* 0x000fc800078ec0ff */
[----:B------:R-:W-:Y:S01]  /*1ce0*/  LEA.HI.X R6, R6, UR13, R3, 0x2, P1 ;  /* 0x0000000d06067c11 */ /* 0x000fe200088f1403 */
[----:B------:R-:W-:-:S07]  /*1cf0*/  IMAD.MOV R4, RZ, RZ, -R2 ;  /* 0x000000ffff047224 */ /* 0x000fce00078e0a02 */
.L_x_84:
[----:B------:R-:W-:Y:S02]  /*1d00*/  IMAD.MOV.U32 R3, RZ, RZ, R6 ;  /* 0x000000ffff037224 */ /* 0x000fe400078e0006 */
[----:B------:R-:W-:-:S05]  /*1d10*/  IMAD.MOV.U32 R2, RZ, RZ, R5 ;  /* 0x000000ffff027224 */ /* 0x000fca00078e0005 */
[----:B------:R-:W2:Y:S01]  /*1d20*/  LDG.E R3, desc[UR14][R2.64] ;  /* 0x0000000e02037981 */ /* 0x000ea2000c1e1900 */
[----:B------:R-:W-:Y:S01]  /*1d30*/  VIADD R4, R4, 0x1 ;  /* 0x0000000104047836 */ /* 0x000fe20000000000 */
[----:B------:R-:W-:-:S04]  /*1d40*/  IADD3 R5, P1, PT, R5, 0x400, RZ ;  /* 0x0000040005057810 */ /* 0x000fc80007f3e0ff */
[----:B------:R-:W-:Y:S01]  /*1d50*/  ISETP.NE.AND P0, PT, R4, RZ, PT ;  /* 0x000000ff0400720c */ /* 0x000fe20003f05270 */
[----:B------:R-:W-:Y:S02]  /*1d60*/  IMAD.X R6, RZ, RZ, R6, P1 ;  /* 0x000000ffff067224 */ /* 0x000fe400008e0606 */
[----:B--2---:R-:W-:-:S10]  /*1d70*/  IMAD.IADD R8, R3, 0x1, R8 ;  /* 0x0000000103087824 */ /* 0x004fd400078e0208 */
[----:B------:R-:W-:Y:S05]  /*1d80*/  @P0 BRA `(.L_x_84) ;  /* 0xfffffffc00dc0947 */ /* 0x000fea000383ffff */
.L_x_76:
[----:B------:R-:W-:Y:S05]  /*1d90*/  BSYNC.RECONVERGENT B1 ;  /* 0x0000000000017941 */ /* 0x000fea0003800200 */
.L_x_73:
        /* <DEDUP_REMOVED lines=37> */
[----:B0-----:R-:W0:Y:S01]  /*1ff0*/  LDS.64 R2, [UR4+0x20] ;  /* 0x00002004ff027984 */ /* 0x001e220008000a00 */
[----:B-1----:R-:W-:-:S04]  /*2000*/  IADD3 R0, PT, PT, R4, R0, R9 ;  /* 0x0000000004007210 */ /* 0x002fc80007ffe009 */
[----:B------:R-:W-:-:S04]  /*2010*/  IADD3 R0, PT, PT, R6, R0, R5 ;  /* 0x0000000006007210 */ /* 0x000fc80007ffe005 */
[----:B0-----:R-:W-:-:S05]  /*2020*/  IADD3 R0, PT, PT, R2, R0, R7 ;  /* 0x0000000002007210 */ /* 0x001fca0007ffe007 */
[----:B------:R-:W-:-:S07]  /*2030*/  IMAD.IADD R9, R0, 0x1, R3 ;  /* 0x0000000100097824 */ /* 0x000fce00078e0203 */
.L_x_72:
[----:B------:R-:W-:Y:S05]  /*2040*/  BSYNC.RECONVERGENT B0 ;  /* 0x0000000000007941 */ /* 0x000fea0003800200 */
.L_x_57:
[----:B------:R-:W-:Y:S05]  /*2050*/  @P0 EXIT ;  /* 0x000000000000094d */ /* 0x000fea0003800000 */
[----:B------:R-:W3:Y:S02]  /*2060*/  LDCU.64 UR4, c[0x0][0x388] ;  /* 0x00007100ff0477ac */ /* 0x000ee40008000a00 */
[----:B---3--:R-:W-:-:S06]  /*2070*/  UIMAD.WIDE.U32 UR4, UR16, 0x4, UR4 ;  /* 0x00000004100478a5 */ /* 0x008fcc000f8e0004 */
[----:B0-----:R-:W-:Y:S02]  /*2080*/  IMAD.U32 R2, RZ, RZ, UR4 ;  /* 0x00000004ff027e24 */ /* 0x001fe4000f8e00ff */
[----:B------:R-:W-:-:S05]  /*2090*/  IMAD.U32 R3, RZ, RZ, UR5 ;  /* 0x00000005ff037e24 */ /* 0x000fca000f8e00ff */
[----:B------:R-:W-:Y:S01]  /*20a0*/  STG.E desc[UR14][R2.64], R9 ;  /* 0x0000000902007986 */ /* 0x000fe2000c10190e */
[----:B------:R-:W-:Y:S05]  /*20b0*/  EXIT ;  /* 0x000000000000794d */ /* 0x000fea0003800000 */
.L_x_85:
        /* <DEDUP_REMOVED lines=12> */
.L_x_273:


//--------------------- .text._ZN3cub18CUB_300001_SM_10006detail6reduce28DeviceReduceSingleTileKernelINS2_10policy_hubIiyN4cuda3std3__44plusIiEEE10Policy1000EN6thrust24THRUST_300001_SM_1000_NS6detail15normal_iteratorINSD_10device_ptrIiEEEEPiyS9_iiNS7_10__identityEEEvT0_T1_T2_T3_T4_T6_ --------------------------
	.section	.text._ZN3cub18CUB_300001_SM_10006detail6reduce28DeviceReduceSingleTileKernelINS2_10policy_hubIiyN4cuda3std3__44plusIiEEE10Policy1000EN6thrust24THRUST_300001_SM_1000_NS6detail15normal_iteratorINSD_10device_ptrIiEEEEPiyS9_iiNS7_10__identityEEEvT0_T1_T2_T3_T4_T6_,"ax",@progbits
	.align	128
        .global         _ZN3cub18CUB_300001_SM_10006detail6reduce28DeviceReduceSingleTileKernelINS2_10policy_hubIiyN4cuda3std3__44plusIiEEE10Policy1000EN6thrust24THRUST_300001_SM_1000_NS6detail15normal_iteratorINSD_10device_ptrIiEEEEPiyS9_iiNS7_10__identityEEEvT0_T1_T2_T3_T4_T6_
        .type           _ZN3cub18CUB_300001_SM_10006detail6reduce28DeviceReduceSingleTileKernelINS2_10policy_hubIiyN4cuda3std3__44plusIiEEE10Policy1000EN6thrust24THRUST_300001_SM_1000_NS6detail15normal_iteratorINSD_10device_ptrIiEEEEPiyS9_iiNS7_10__identityEEEvT0_T1_T2_T3_T4_T6_,@function
        .size           _ZN3cub18CUB_300001_SM_10006detail6reduce28DeviceReduceSingleTileKernelINS2_10policy_hubIiyN4cuda3std3__44plusIiEEE10Policy1000EN6thrust24THRUST_300001_SM_1000_NS6detail15normal_iteratorINSD_10device_ptrIiEEEEPiyS9_iiNS7_10__identityEEEvT0_T1_T2_T3_T4_T6_,(.L_x_274 - _ZN3cub18CUB_300001_SM_10006detail6reduce28DeviceReduceSingleTileKernelINS2_10policy_hubIiyN4cuda3std3__44plusIiEEE10Policy1000EN6thrust24THRUST_300001_SM_1000_NS6detail15normal_iteratorINSD_10device_ptrIiEEEEPiyS9_iiNS7_10__identityEEEvT0_T1_T2_T3_T4_T6_)
        .other          _ZN3cub18CUB_300001_SM_10006detail6reduce28DeviceReduceSingleTileKernelINS2_10policy_hubIiyN4cuda3std3__44plusIiEEE10Policy1000EN6thrust24THRUST_300001_SM_1000_NS6detail15normal_iteratorINSD_10device_ptrIiEEEEPiyS9_iiNS7_10__identityEEEvT0_T1_T2_T3_T4_T6_,@"STO_CUDA_ENTRY STV_DEFAULT"
_ZN3cub18CUB_300001_SM_10006detail6reduce28DeviceReduceSingleTileKernelINS2_10policy_hubIiyN4cuda3std3__44plusIiEEE10Policy1000EN6thrust24THRUST_300001_SM_1000_NS6detail15normal_iteratorINSD_10device_ptrIiEEEEPiyS9_iiNS7_10__identityEEEvT0_T1_T2_T3_T4_T6_:
.text._ZN3cub18CUB_300001_SM_10006detail6reduce28DeviceReduceSingleTileKernelINS2_10policy_hubIiyN4cuda3std3__44plusIiEEE10Policy1000EN6thrust24THRUST_300001_SM_1000_NS6detail15normal_iteratorINSD_10device_ptrIiEEEEPiyS9_iiNS7_10__identityEEEvT0_T1_T2_T3_T4_T6_:
[----:B------:R-:W-:Y:S01]  /*0000*/  LDC R1, c[0x0][0x37c] ;  /* 0x0000df00ff017b82 */ /* 0x000fe20000000800 */
[----:B------:R-:W0:Y:S01]  /*0010*/  LDCU.64 UR4, c[0x0][0x390] ;  /* 0x00007200ff0477ac */ /* 0x000e220008000a00 */
[----:B------:R-:W1:Y:S01]  /*0020*/  LDCU.64 UR6, c[0x0][0x358] ;  /* 0x00006b00ff0677ac */ /* 0x000e620008000a00 */
[----:B0-----:R-:W-:Y:S02]  /*0030*/  IMAD.U32 R4, RZ, RZ, UR4 ;  /* 0x00000004ff047e24 */ /* 0x001fe4000f8e00ff */
[----:B------:R-:W-:-:S03]  /*0040*/  IMAD.U32 R0, RZ, RZ, UR5 ;  /* 0x00000005ff007e24 */ /* 0x000fc6000f8e00ff */
[----:B------:R-:W-:-:S04]  /*0050*/  ISETP.NE.U32.AND P0, PT, R4, RZ, PT ;  /* 0x000000ff0400720c */ /* 0x000fc80003f05070 */
[----:B------:R-:W-:-:S13]  /*0060*/  ISETP.NE.AND.EX P0, PT, R0, RZ, PT, P0 ;  /* 0x000000ff0000720c */ /* 0x000fda0003f05300 */
        /* <DEDUP_REMOVED lines=8> */
.L_x_86:
[----:B------:R-:W-:Y:S01]  /*00f0*/  ISETP.GT.U32.AND P0, PT, R4, 0xfff, PT ;  /* 0x00000fff0400780c */ /* 0x000fe20003f04070 */
[----:B------:R-:W-:Y:S03]  /*0100*/  BSSY.RECONVERGENT B0, `(.L_x_87) ;  /* 0x00001d1000007945 */ /* 0x000fe60003800200 */
[----:B------:R-:W-:-:S13]  /*0110*/  ISETP.GT.U32.AND.EX P0, PT, R0, RZ, PT, P0 ;  /* 0x000000ff0000720c */ /* 0x000fda0003f04100 */
[----:B------:R-:W-:Y:S05]  /*0120*/  @P0 BRA `(.L_x_88) ;  /* 0x0000000c00940947 */ /* 0x000fea0003800000 */
[----:B------:R-:W0:Y:S01]  /*0130*/  S2R R5, SR_TID.X ;  /* 0x0000000000057919 */ /* 0x000e220000002100 */
[----:B------:R-:W-:Y:S01]  /*0140*/  BSSY.RECONVERGENT B1, `(.L_x_89) ;  /* 0x0000009000017945 */ /* 0x000fe20003800200 */
[----:B------:R-:W-:Y:S01]  /*0150*/  IMAD.MOV.U32 R6, RZ, RZ, RZ ;  /* 0x000000ffff067224 */ /* 0x000fe200078e00ff */
[----:B0-----:R-:W-:Y:S01]  /*0160*/  ISETP.GE.U32.AND P0, PT, R5, R4, PT ;  /* 0x000000040500720c */ /* 0x001fe20003f06070 */
[----:B------:R-:W-:-:S12]  /*0170*/  IMAD.MOV.U32 R7, RZ, RZ, R5 ;  /* 0x000000ffff077224 */ /* 0x000fd800078e0005 */
[----:B------:R-:W-:Y:S05]  /*0180*/  @P0 BRA `(.L_x_90) ;  /* 0x0000000000100947 */ /* 0x000fea0003800000 */
[----:B------:R-:W0:Y:S02]  /*0190*/  LDC.64 R2, c[0x0][0x380] ;  /* 0x0000e000ff027b82 */ /* 0x000e240000000a00 */
[----:B0-----:R-:W-:-:S05]  /*01a0*/  IMAD.WIDE.U32 R2, R5, 0x4, R2 ;  /* 0x0000000405027825 */ /* 0x001fca00078e0002 */
[----:B------:R0:W5:Y:S01]  /*01b0*/  LDG.E R6, desc[UR6][R2.64] ;  /* 0x0000000602067981 */ /* 0x000162000c1e1900 */
[----:B------:R-:W-:-:S07]  /*01c0*/  VIADD R7, R5, 0x100 ;  /* 0x0000010005077836 */ /* 0x000fce0000000000 */
.L_x_90:
[----:B------:R-:W-:Y:S05]  /*01d0*/  BSYNC.RECONVERGENT B1 ;  /* 0x0000000000017941 */ /* 0x000fea0003800200 */
.L_x_89:
[----:B------:R-:W-:Y:S01]  /*01e0*/  ISETP.GE.U32.AND P0, PT, R7, R4, PT ;  /* 0x000000040700720c */ /* 0x000fe20003f06070 */
[----:B------:R-:W-:-:S12]  /*01f0*/  BSSY.RECONVERGENT B1, `(.L_x_91) ;  /* 0x0000060000017945 */ /* 0x000fd80003800200 */
[----:B------:R-:W-:Y:S05]  /*0200*/  @P0 BRA `(.L_x_92) ;  /* 0x0000000400780947 */ /* 0x000fea0003800000 */
[----:B0-----:R-:W-:Y:S01]  /*0210*/  LOP3.LUT R3, RZ, R7, RZ, 0x33, !PT ;  /* 0x00000007ff037212 */ /* 0x001fe200078e33ff */
[----:B------:R-:W-:Y:S04]  /*0220*/  BSSY.RECONVERGENT B2, `(.L_x_93) ;  /* 0x000002c000027945 */ /* 0x000fe80003800200 */
[----:B------:R-:W-:-:S05]  /*0230*/  IMAD.IADD R3, R3, 0x1, R4 ;  /* 0x0000000103037824 */ /* 0x000fca00078e0204 */
[C---:B------:R-:W-:Y:S02]  /*0240*/  ISETP.GE.U32.AND P0, PT, R3.reuse, 0xf00, PT ;  /* 0x00000f000300780c */ /* 0x040fe40003f06070 */
[----:B------:R-:W-:-:S04]  /*0250*/  LEA.HI R8, R3, 0x1, RZ, 0x18 ;  /* 0x0000000103087811 */ /* 0x000fc800078fc0ff */
[----:B------:R-:W-:-:S04]  /*0260*/  LOP3.LUT R22, R8, 0xf, RZ, 0xc0, !PT ;  /* 0x0000000f08167812 */ /* 0x000fc800078ec0ff */
[----:B------:R-:W-:-:S03]  /*0270*/  ISETP.NE.AND P1, PT, R22, RZ, PT ;  /* 0x000000ff1600720c */ /* 0x000fc60003f25270 */
[----:B------:R-:W-:Y:S10]  /*0280*/  @!P0 BRA `(.L_x_94) ;  /* 0x0000000000948947 */ /* 0x000ff40003800000 */
[----:B------:R-:W0:Y:S01]  /*0290*/  LDC.64 R2, c[0x0][0x380] ;  /* 0x0000e000ff027b82 */ /* 0x000e220000000a00 */
[----:B------:R-:W-:-:S05]  /*02a0*/  LOP3.LUT R9, R8, 0x1fffff0, RZ, 0xc0, !PT ;  /* 0x01fffff008097812 */ /* 0x000fca00078ec0ff */
[----:B------:R-:W-:Y:S02]  /*02b0*/  IMAD.MOV R9, RZ, RZ, -R9 ;  /* 0x000000ffff097224 */ /* 0x000fe400078e0a09 */
[----:B0-----:R-:W-:-:S03]  /*02c0*/  IMAD.WIDE.U32 R2, R7, 0x4, R2 ;  /* 0x0000000407027825 */ /* 0x001fc600078e0002 */
[----:B------:R-:W-:-:S05]  /*02d0*/  IADD3 R15, P0, PT, R2, 0x2000, RZ ;  /* 0x00002000020f7810 */ /* 0x000fca0007f1e0ff */
[----:B------:R-:W-:-:S08]  /*02e0*/  IMAD.X R3, RZ, RZ, R3, P0 ;  /* 0x000000ffff037224 */ /* 0x000fd000000e0603 */
.L_x_95:
        /* <DEDUP_REMOVED lines=31> */
.L_x_94:
[----:B------:R-:W-:Y:S05]  /*04e0*/  BSYNC.RECONVERGENT B2 ;  /* 0x0000000000027941 */ /* 0x000fea0003800200 */
.L_x_93:
[----:B------:R-:W-:Y:S05]  /*04f0*/  @!P1 BRA `(.L_x_92) ;  /* 0x0000000000bc9947 */ /* 0x000fea0003800000 */
[----:B------:R-:W-:Y:S01]  /*0500*/  ISETP.GE.U32.AND P0, PT, R22, 0x8, PT ;  /* 0x000000081600780c */ /* 0x000fe20003f06070 */
[----:B------:R-:W-:Y:S01]  /*0510*/  BSSY.RECONVERGENT B2, `(.L_x_96) ;  /* 0x0000013000027945 */ /* 0x000fe20003800200 */
[----:B------:R-:W-:-:S04]  /*0520*/  LOP3.LUT R17, R8, 0x7, RZ, 0xc0, !PT ;  /* 0x0000000708117812 */ /* 0x000fc800078ec0ff */
[----:B------:R-:W-:-:S07]  /*0530*/  ISETP.NE.AND P1, PT, R17, RZ, PT ;  /* 0x000000ff1100720c */ /* 0x000fce0003f25270 */
[----:B------:R-:W-:Y:S06]  /*0540*/  @!P0 BRA `(.L_x_97) ;  /* 0x00000000003c8947 */ /* 0x000fec0003800000 */
[----:B------:R-:W0:Y:S02]  /*0550*/  LDC.64 R2, c[0x0][0x380] ;  /* 0x0000e000ff027b82 */ /* 0x000e240000000a00 */
[----:B0-----:R-:W-:-:S05]  /*0560*/  IMAD.WIDE R2, R7, 0x4, R2 ;  /* 0x0000000407027825 */ /* 0x001fca00078e0202 */
        /* <DEDUP_REMOVED lines=13> */
.L_x_97:
[----:B------:R-:W-:Y:S05]  /*0640*/  BSYNC.RECONVERGENT B2 ;  /* 0x0000000000027941 */ /* 0x000fea0003800200 */
.L_x_96:
        /* <DEDUP_REMOVED lines=11> */
[----:B------:R-:W3:Y:S01]  /*0700*/  LDG.E R12, desc[UR6][R2.64+0xc00] ;  /* 0x000c0006020c7981 */ /* 0x000ee2000c1e1900 */
[----:B------:R-:W-:Y:S01]  /*0710*/  VIADD R7, R7, 0x400 ;  /* 0x0000040007077836 */ /* 0x000fe20000000000 */
[----:B--2--5:R-:W-:-:S04]  /*0720*/  IADD3 R6, PT, PT, R8, R9, R6 ;  /* 0x0000000908067210 */ /* 0x024fc80007ffe006 */
[----:B---3--:R-:W-:-:S07]  /*0730*/  IADD3 R6, PT, PT, R12, R11, R6 ;  /* 0x0000000b0c067210 */ /* 0x008fce0007ffe006 */
.L_x_99:
[----:B------:R-:W-:Y:S05]  /*0740*/  BSYNC.RECONVERGENT B2 ;  /* 0x0000000000027941 */ /* 0x000fea0003800200 */
.L_x_98:
[----:B------:R-:W-:Y:S05]  /*0750*/  @!P1 BRA `(.L_x_92) ;  /* 0x0000000000249947 */ /* 0x000fea0003800000 */
[----:B------:R-:W0:Y:S01]  /*0760*/  LDC.64 R8, c[0x0][0x380] ;  /* 0x0000e000ff087b82 */ /* 0x000e220000000a00 */
[----:B------:R-:W-:-:S07]  /*0770*/  IMAD.MOV R10, RZ, RZ, -R10 ;  /* 0x000000ffff0a7224 */ /* 0x000fce00078e0a0a */
.L_x_100:
[----:B0-----:R-:W-:-:S06]  /*0780*/  IMAD.WIDE R2, R7, 0x4, R8 ;  /* 0x0000000407027825 */ /* 0x001fcc00078e0208 */
[----:B------:R-:W2:Y:S01]  /*0790*/  LDG.E R3, desc[UR6][R2.64] ;  /* 0x0000000602037981 */ /* 0x000ea2000c1e1900 */
[----:B------:R-:W-:Y:S02]  /*07a0*/  VIADD R10, R10, 0x1 ;  /* 0x000000010a0a7836 */ /* 0x000fe40000000000 */
[----:B------:R-:W-:-:S03]  /*07b0*/  VIADD R7, R7, 0x100 ;  /* 0x0000010007077836 */ /* 0x000fc60000000000 */
[----:B------:R-:W-:Y:S01]  /*07c0*/  ISETP.NE.AND P0, PT, R10, RZ, PT ;  /* 0x000000ff0a00720c */ /* 0x000fe20003f05270 */
[----:B--2--5:R-:W-:-:S12]  /*07d0*/  IMAD.IADD R6, R3, 0x1, R6 ;  /* 0x0000000103067824 */ /* 0x024fd800078e0206 */
[----:B------:R-:W-:Y:S05]  /*07e0*/  @P0 BRA `(.L_x_100) ;  /* 0xfffffffc00e40947 */ /* 0x000fea000383ffff */
.L_x_92:
[----:B------:R-:W-:Y:S05]  /*07f0*/  BSYNC.RECONVERGENT B1 ;  /* 0x0000000000017941 */ /* 0x000fea0003800200 */
.L_x_91:
[----:B------:R-:W-:-:S04]  /*0800*/  ISETP.GE.U32.AND P0, PT, R4, 0x100, PT ;  /* 0x000001000400780c */ /* 0x000fc80003f06070 */
[----:B------:R-:W-:-:S13]  /*0810*/  ISETP.GE.U32.AND.EX P0, PT, R0, RZ, PT, P0 ;  /* 0x000000ff0000720c */ /* 0x000fda0003f06100 */
[----:B------:R-:W-:Y:S05]  /*0820*/  @!P0 BRA `(.L_x_101) ;  /* 0x0000000000ac8947 */ /* 0x000fea0003800000 */
[----:B------:R-:W1:Y:S01]  /*0830*/  S2R R8, SR_LANEID ;  /* 0x0000000000087919 */ /* 0x000e620000000000 */
[----:B------:R-:W-:Y:S01]  /*0840*/  ISETP.NE.AND P5, PT, R5, RZ, PT ;  /* 0x000000ff0500720c */ /* 0x000fe20003fa5270 */
[----:B-----5:R-:W0:Y:S01]  /*0850*/  SHFL.DOWN PT, R0, R6, 0x1, 0x1f ;  /* 0x08201f0006007f89 */ /* 0x020e2200000e0000 */
[C---:B-1----:R-:W-:Y:S02]  /*0860*/  ISETP.GT.AND P0, PT, R8.reuse, 0x1e, PT ;  /* 0x0000001e0800780c */ /* 0x042fe40003f04270 */
[----:B------:R-:W-:Y:S02]  /*0870*/  ISETP.NE.AND P1, PT, R8, RZ, PT ;  /* 0x000000ff0800720c */ /* 0x000fe40003f25270 */
[----:B0-----:R-:W-:Y:S02]  /*0880*/  SEL R3, R0, RZ, !P0 ;  /* 0x000000ff00037207 */ /* 0x001fe40004000000 */
        /* <DEDUP_REMOVED lines=21> */
[----:B0-----:R-:W-:-:S05]  /*09e0*/  SEL R3, R3, RZ, !P0 ;  /* 0x000000ff03037207 */ /* 0x001fca0004000000 */
[----:B------:R-:W-:-:S05]  /*09f0*/  IMAD.IADD R7, R2, 0x1, R3 ;  /* 0x0000000102077824 */ /* 0x000fca00078e0203 */
[----:B------:R1:W-:Y:S01]  /*0a00*/  @!P1 STS [R0+0x8], R7 ;  /* 0x0000080700009388 */ /* 0x0003e20000000800 */
[----:B------:R-:W-:Y:S06]  /*0a10*/  BAR.SYNC.DEFER_BLOCKING 0x0 ;  /* 0x0000000000007b1d */ /* 0x000fec0000010000 */
[----:B------:R-:W-:Y:S05]  /*0a20*/  @P5 BRA `(.L_x_102) ;  /* 0x0000001000f85947 */ /* 0x000fea0003800000 */
[----:B------:R-:W0:Y:S01]  /*0a30*/  S2UR UR5, SR_CgaCtaId ;  /* 0x00000000000579c3 */ /* 0x000e220000008800 */
[----:B------:R-:W-:Y:S02]  /*0a40*/  UMOV UR4, 0x400 ;  /* 0x0000040000047882 */ /* 0x000fe40000000000 */
[----:B0-----:R-:W-:-:S09]  /*0a50*/  ULEA UR4, UR5, UR4, 0x18 ;  /* 0x0000000405047291 */ /* 0x001fd2000f8ec0ff */
[----:B-1----:R-:W-:Y:S04]  /*0a60*/  LDS R0, [UR4+0xc] ;  /* 0x00000c04ff007984 */ /* 0x002fe80008000800 */
[----:B------:R-:W0:Y:S04]  /*0a70*/  LDS.128 R8, [UR4+0x10] ;  /* 0x00001004ff087984 */ /* 0x000e280008000c00 */
[----:B------:R-:W1:Y:S01]  /*0a80*/  LDS.64 R2, [UR4+0x20] ;  /* 0x00002004ff027984 */ /* 0x000e620008000a00 */
[----:B0-----:R-:W-:-:S04]  /*0a90*/  IADD3 R0, PT, PT, R8, R0, R7 ;  /* 0x0000000008007210 */ /* 0x001fc80007ffe007 */
[----:B------:R-:W-:-:S04]  /*0aa0*/  IADD3 R0, PT, PT, R10, R0, R9 ;  /* 0x000000000a007210 */ /* 0x000fc80007ffe009 */
[----:B-1----:R-:W-:-:S05]  /*0ab0*/  IADD3 R0, PT, PT, R2, R0, R11 ;  /* 0x0000000002007210 */ /* 0x002fca0007ffe00b */
[----:B------:R-:W-:Y:S01]  /*0ac0*/  IMAD.IADD R7, R0, 0x1, R3 ;  /* 0x0000000100077824 */ /* 0x000fe200078e0203 */
[----:B------:R-:W-:Y:S06]  /*0ad0*/  BRA `(.L_x_102) ;  /* 0x0000001000cc7947 */ /* 0x000fec0003800000 */
.L_x_101:
[C---:B0-----:R-:W-:Y:S01]  /*0ae0*/  LOP3.LUT R2, R5.reuse, 0x3e0, RZ, 0xc0, !PT ;  /* 0x000003e005027812 */ /* 0x041fe200078ec0ff */
[----:B------:R-:W0:Y:S01]  /*0af0*/  S2R R12, SR_LANEID ;  /* 0x00000000000c7919 */ /* 0x000e220000000000 */
[----:B------:R-:W-:Y:S02]  /*0b00*/  ISETP.NE.AND P5, PT, R5, RZ, PT ;  /* 0x000000ff0500720c */ /* 0x000fe40003fa5270 */
[----:B------:R-:W-:Y:S01]  /*0b10*/  LOP3.LUT R7, RZ, R2, RZ, 0x33, !PT ;  /* 0x00000002ff077212 */ /* 0x000fe200078e33ff */
[----:B------:R-:W-:-:S04]  /*0b20*/  VIADD R3, R2, 0x20 ;  /* 0x0000002002037836 */ /* 0x000fc80000000000 */
[----:B------:R-:W-:Y:S01]  /*0b30*/  IMAD.IADD R7, R7, 0x1, R4 ;  /* 0x0000000107077824 */ /* 0x000fe200078e0204 */
[----:B------:R-:W-:-:S04]  /*0b40*/  ISETP.GT.U32.AND P0, PT, R3, R4, PT ;  /* 0x000000040300720c */ /* 0x000fc80003f04070 */
        /* <DEDUP_REMOVED lines=10> */
[----:B------:R-:W-:Y:S01]  /*0bf0*/  @!P1 SHF.R.U32.HI R9, RZ, 0x3, R5 ;  /* 0x00000003ff099819 */ /* 0x000fe20000011605 */
[----:B------:R-:W1:Y:S03]  /*0c00*/  SHFL.DOWN PT, R7, R2, 0x2, R3 ;  /* 0x0840000002077989 */ /* 0x000e6600000e0003 */
[----:B------:R-:W-:Y:S02]  /*0c10*/  @!P1 LOP3.LUT R9, R9, 0x7c, RZ, 0xc0, !PT ;  /* 0x0000007c09099812 */ /* 0x000fe400078ec0ff */
[----:B-1----:R-:W-:Y:S02]  /*0c20*/  SEL R7, R7, RZ, !P0 ;  /* 0x000000ff07077207 */ /* 0x002fe40004000000 */
[----:B------:R-:W-:Y:S02]  /*0c30*/  ISETP.GT.AND P0, PT, R10, R3, PT ;  /* 0x000000030a00720c */ /* 0x000fe40003f04270 */
[----:B------:R-:W-:Y:S01]  /*0c40*/  @!P1 MOV R10, 0x400 ;  /* 0x00000400000a9802 */ /* 0x000fe20000000f00 */
[----:B------:R-:W-:-:S02]  /*0c50*/  IMAD.IADD R8, R2, 0x1, R7 ;  /* 0x0000000102087824 */ /* 0x000fc400078e0207 */
[----:B------:R-:W-:Y:S01]  /*0c60*/  VIADD R2, R12, 0x8 ;  /* 0x000000080c027836 */ /* 0x000fe20000000000 */
[----:B0-----:R-:W-:Y:S02]  /*0c70*/  @!P1 LEA R10, R11, R10, 0x18 ;  /* 0x0000000a0b0a9211 */ /* 0x001fe400078ec0ff */
        /* <DEDUP_REMOVED lines=11> */
[----:B0-----:R-:W-:-:S05]  /*0d30*/  SEL R7, R7, RZ, !P0 ;  /* 0x000000ff07077207 */ /* 0x001fca0004000000 */
[----:B------:R-:W-:-:S05]  /*0d40*/  IMAD.IADD R7, R2, 0x1, R7 ;  /* 0x0000000102077824 */ /* 0x000fca00078e0207 */
[----:B------:R0:W-:Y:S01]  /*0d50*/  @!P1 STS [R10+0x8], R7 ;  /* 0x000008070a009388 */ /* 0x0001e20000000800 */
[----:B------:R-:W-:Y:S06]  /*0d60*/  BAR.SYNC.DEFER_BLOCKING 0x0 ;  /* 0x0000000000007b1d */ /* 0x000fec0000010000 */
[----:B------:R-:W-:Y:S05]  /*0d70*/  @P5 BRA `(.L_x_102) ;  /* 0x0000001000245947 */ /* 0x000fea0003800000 */
[----:B------:R-:W1:Y:S01]  /*0d80*/  S2UR UR5, SR_CgaCtaId ;  /* 0x00000000000579c3 */ /* 0x000e620000008800 */
[----:B------:R-:W-:Y:S01]  /*0d90*/  UMOV UR4, 0x400 ;  /* 0x0000040000047882 */ /* 0x000fe20000000000 */
[C---:B------:R-:W-:Y:S02]  /*0da0*/  ISETP.GT.U32.AND P0, PT, R4.reuse, 0x40, PT ;  /* 0x000000400400780c */ /* 0x040fe40003f04070 */
[C---:B------:R-:W-:Y:S02]  /*0db0*/  ISETP.GT.U32.AND P6, PT, R4.reuse, 0x20, PT ;  /* 0x000000200400780c */ /* 0x040fe40003fc4070 */
[C---:B------:R-:W-:Y:S02]  /*0dc0*/  ISETP.GT.U32.AND P4, PT, R4.reuse, 0x60, PT ;  /* 0x000000600400780c */ /* 0x040fe40003f84070 */
[----:B------:R-:W-:Y:S02]  /*0dd0*/  ISETP.GT.U32.AND P2, PT, R4, 0x80, PT ;  /* 0x000000800400780c */ /* 0x000fe40003f44070 */
[----:B------:R-:W-:-:S02]  /*0de0*/  ISETP.GT.U32.AND.EX P0, PT, R0, RZ, PT, P0 ;  /* 0x000000ff0000720c */ /* 0x000fc40003f04100 */
[----:B------:R-:W-:Y:S02]  /*0df0*/  ISETP.GT.U32.AND.EX P6, PT, R0, RZ, PT, P6 ;  /* 0x000000ff0000720c */ /* 0x000fe40003fc4160 */
[C---:B------:R-:W-:Y:S02]  /*0e00*/  ISETP.GT.U32.AND P3, PT, R4.reuse, 0xa0, PT ;  /* 0x000000a00400780c */ /* 0x040fe40003f64070 */
[----:B------:R-:W-:Y:S02]  /*0e10*/  ISETP.GT.U32.AND P1, PT, R4, 0xc0, PT ;  /* 0x000000c00400780c */ /* 0x000fe40003f24070 */
[C---:B------:R-:W-:Y:S02]  /*0e20*/  ISETP.GT.U32.AND.EX P4, PT, R0.reuse, RZ, PT, P4 ;  /* 0x000000ff0000720c */ /* 0x040fe40003f84140 */
[C---:B------:R-:W-:Y:S02]  /*0e30*/  ISETP.GT.U32.AND.EX P2, PT, R0.reuse, RZ, PT, P2 ;  /* 0x000000ff0000720c */ /* 0x040fe40003f44120 */
[C---:B------:R-:W-:Y:S01]  /*0e40*/  ISETP.GT.U32.AND.EX P3, PT, R0.reuse, RZ, PT, P3 ;  /* 0x000000ff0000720c */ /* 0x040fe20003f64130 */
[----:B-1----:R-:W-:Y:S01]  /*0e50*/  ULEA UR4, UR5, UR4, 0x18 ;  /* 0x0000000405047291 */ /* 0x002fe2000f8ec0ff */
[----:B------:R-:W-:-:S08]  /*0e60*/  ISETP.GT.U32.AND.EX P1, PT, R0, RZ, PT, P1 ;  /* 0x000000ff0000720c */ /* 0x000fd00003f24110 */
[----:B0-----:R-:W0:Y:S04]  /*0e70*/  LDS.128 R8, [UR4+0x10] ;  /* 0x00001004ff087984 */ /* 0x001e280008000c00 */
[----:B------:R-:W1:Y:S04]  /*0e80*/  LDS R5, [UR4+0xc] ;  /* 0x00000c04ff057984 */ /* 0x000e680008000800 */
[----:B------:R-:W2:Y:S01]  /*0e90*/  LDS.64 R2, [UR4+0x20] ;  /* 0x00002004ff027984 */ /* 0x000ea20008000a00 */
[----:B0-----:R-:W-:Y:S02]  /*0ea0*/  SEL R8, R8, RZ, P0 ;  /* 0x000000ff08087207 */ /* 0x001fe40000000000 */
[----:B------:R-:W-:-:S02]  /*0eb0*/  ISETP.GT.U32.AND P0, PT, R4, 0xe0, PT ;  /* 0x000000e00400780c */ /* 0x000fc40003f04070 */
[----:B-1----:R-:W-:Y:S02]  /*0ec0*/  SEL R6, R5, RZ, P6 ;  /* 0x000000ff05067207 */ /* 0x002fe40003000000 */
[----:B------:R-:W-:Y:S02]  /*0ed0*/  SEL R9, R9, RZ, P4 ;  /* 0x000000ff09097207 */ /* 0x000fe40002000000 */
[----:B------:R-:W-:Y:S02]  /*0ee0*/  IADD3 R6, PT, PT, R8, R6, R7 ;  /* 0x0000000608067210 */ /* 0x000fe40007ffe007 */
[----:B------:R-:W-:Y:S02]  /*0ef0*/  SEL R10, R10, RZ, P2 ;  /* 0x000000ff0a0a7207 */ /* 0x000fe40001000000 */
[----:B------:R-:W-:Y:S02]  /*0f00*/  ISETP.GT.U32.AND.EX P0, PT, R0, RZ, PT, P0 ;  /* 0x000000ff0000720c */ /* 0x000fe40003f04100 */
[----:B------:R-:W-:-:S02]  /*0f10*/  SEL R11, R11, RZ, P3 ;  /* 0x000000ff0b0b7207 */ /* 0x000fc40001800000 */
[----:B------:R-:W-:Y:S02]  /*0f20*/  IADD3 R6, PT, PT, R10, R6, R9 ;  /* 0x000000060a067210 */ /* 0x000fe40007ffe009 */
[----:B--2---:R-:W-:Y:S02]  /*0f30*/  SEL R2, R2, RZ, P1 ;  /* 0x000000ff02027207 */ /* 0x004fe40000800000 */
[----:B------:R-:W-:Y:S02]  /*0f40*/  SEL R3, R3, RZ, P0 ;  /* 0x000000ff03037207 */ /* 0x000fe40000000000 */
[----:B------:R-:W-:-:S05]  /*0f50*/  IADD3 R2, PT, PT, R2, R6, R11 ;  /* 0x0000000602027210 */ /* 0x000fca0007ffe00b */
[----:B------:R-:W-:Y:S01]  /*0f60*/  IMAD.IADD R7, R2, 0x1, R3 ;  /* 0x0000000102077824 */ /* 0x000fe200078e0203 */
[----:B------:R-:W-:Y:S06]  /*0f70*/  BRA `(.L_x_102) ;  /* 0x0000000c00a47947 */ /* 0x000fec0003800000 */
.L_x_88:
[----:B------:R-:W0:Y:S01]  /*0f80*/  S2R R8, SR_TID.X ;  /* 0x0000000000087919 */ /* 0x000e220000002100 */
[----:B------:R-:W0:Y:S02]  /*0f90*/  LDC.64 R2, c[0x0][0x380] ;  /* 0x0000e000ff027b82 */ /* 0x000e240000000a00 */
[----:B0-----:R-:W-:-:S05]  /*0fa0*/  IMAD.WIDE.U32 R2, R8, 0x4, R2 ;  /* 0x0000000408027825 */ /* 0x001fca00078e0002 */
        /* <DEDUP_REMOVED lines=16> */
[----:B--2---:R-:W-:-:S04]  /*10b0*/  IADD3 R5, PT, PT, R7, R6, R5 ;  /* 0x0000000607057210 */ /* 0x004fc80007ffe005 */
[----:B---3--:R-:W-:Y:S01]  /*10c0*/  IADD3 R5, PT, PT, R12, R9, R5 ;  /* 0x000000090c057210 */ /* 0x008fe20007ffe005 */
[----:B------:R-:W-:Y:S01]  /*10d0*/  IMAD.MOV.U32 R9, RZ, RZ, 0x1000 ;  /* 0x00001000ff097424 */ /* 0x000fe200078e00ff */
[----:B------:R-:W-:-:S04]  /*10e0*/  IADD3 R12, P1, PT, R4, -0x1000, RZ ;  /* 0xfffff000040c7810 */ /* 0x000fc80007f3e0ff */
[----:B------:R-:W-:Y:S02]  /*10f0*/  ISETP.GE.U32.AND P0, PT, R12, 0x1000, PT ;  /* 0x000010000c00780c */ /* 0x000fe40003f06070 */
[----:B----4-:R-:W-:Y:S01]  /*1100*/  IADD3 R5, PT, PT, R14, R11, R5 ;  /* 0x0000000b0e057210 */ /* 0x010fe20007ffe005 */
[----:B------:R-:W-:Y:S01]  /*1110*/  IMAD.MOV.U32 R11, RZ, RZ, RZ ;  /* 0x000000ffff0b7224 */ /* 0x000fe200078e00ff */
[----:B------:R-:W-:-:S04]  /*1120*/  IADD3.X R14, PT, PT, R0, -0x1, RZ, P1, !PT ;  /* 0xffffffff000e7810 */ /* 0x000fc80000ffe4ff */
[----:B------:R-:W-:Y:S02]  /*1130*/  ISETP.GE.U32.AND.EX P0, PT, R14, RZ, PT, P0 ;  /* 0x000000ff0e00720c */ /* 0x000fe40003f06100 */
[----:B-----5:R-:W-:-:S04]  /*1140*/  IADD3 R5, PT, PT, R16, R13, R5 ;  /* 0x0000000d10057210 */ /* 0x020fc80007ffe005 */
[----:B------:R-:W-:-:S04]  /*1150*/  IADD3 R5, PT, PT, R18, R15, R5 ;  /* 0x0000000f12057210 */ /* 0x000fc80007ffe005 */
[----:B------:R-:W-:-:S04]  /*1160*/  IADD3 R5, PT, PT, R20, R17, R5 ;  /* 0x0000001114057210 */ /* 0x000fc80007ffe005 */
[----:B------:R-:W-:-:S05]  /*1170*/  IADD3 R5, PT, PT, R22, R19, R5 ;  /* 0x0000001316057210 */ /* 0x000fca0007ffe005 */
[----:B------:R-:W-:Y:S01]  /*1180*/  IMAD.IADD R10, R10, 0x1, R5 ;  /* 0x000000010a0a7824 */ /* 0x000fe200078e0205 */
[----:B------:R-:W-:Y:S06]  /*1190*/  @!P0 BRA `(.L_x_103) ;  /* 0x0000000000a08947 */ /* 0x000fec0003800000 */
[----:B------:R-:W0:Y:S01]  /*11a0*/  LDC.64 R4, c[0x0][0x390] ;  /* 0x0000e400ff047b82 */ /* 0x000e220000000a00 */
[----:B------:R-:W-:Y:S02]  /*11b0*/  IMAD.MOV.U32 R9, RZ, RZ, 0x1000 ;  /* 0x00001000ff097424 */ /* 0x000fe400078e00ff */
[----:B------:R-:W-:-:S07]  /*11c0*/  IMAD.MOV.U32 R11, RZ, RZ, RZ ;  /* 0x000000ffff0b7224 */ /* 0x000fce00078e00ff */
.L_x_105:
[----:B------:R-:W-:-:S04]  /*11d0*/  LEA R6, P0, R9, R2, 0x2 ;  /* 0x0000000209067211 */ /* 0x000fc800078010ff */
[----:B------:R-:W-:-:S05]  /*11e0*/  LEA.HI.X R7, R9, R3, R11, 0x2, P0 ;  /* 0x0000000309077211 */ /* 0x000fca00000f140b */
        /* <DEDUP_REMOVED lines=16> */
[----:B--2---:R-:W-:-:S02]  /*12f0*/  IADD3 R25, PT, PT, R26, R25, R10 ;  /* 0x000000191a197210 */ /* 0x004fc40007ffe00a */
[----:B0-----:R-:W-:-:S04]  /*1300*/  IADD3 R10, P1, PT, -R9, R4, RZ ;  /* 0x00000004090a7210 */ /* 0x001fc80007f3e1ff */
[----:B------:R-:W-:Y:S02]  /*1310*/  ISETP.GE.U32.AND P0, PT, R10, 0x1000, PT ;  /* 0x000010000a00780c */ /* 0x000fe40003f06070 */
[----:B---3--:R-:W-:-:S04]  /*1320*/  IADD3 R25, PT, PT, R28, R27, R25 ;  /* 0x0000001b1c197210 */ /* 0x008fc80007ffe019 */
[----:B----4-:R-:W-:-:S04]  /*1330*/  IADD3 R23, PT, PT, R23, R24, R25 ;  /* 0x0000001817177210 */ /* 0x010fc80007ffe019 */
[----:B-----5:R-:W-:Y:S01]  /*1340*/  IADD3 R21, PT, PT, R21, R0, R23 ;  /* 0x0000000015157210 */ /* 0x020fe20007ffe017 */
[----:B------:R-:W-:-:S04]  /*1350*/  IMAD.MOV.U32 R0, RZ, RZ, R5 ;  /* 0x000000ffff007224 */ /* 0x000fc800078e0005 */
[----:B------:R-:W-:Y:S01]  /*1360*/  IMAD.X R10, R0, 0x1, ~R11, P1 ;  /* 0x00000001000a7824 */ /* 0x000fe200008e0e0b */
[----:B------:R-:W-:-:S04]  /*1370*/  IADD3 R13, PT, PT, R16, R13, R21 ;  /* 0x0000000d100d7210 */ /* 0x000fc80007ffe015 */
[----:B------:R-:W-:Y:S02]  /*1380*/  ISETP.GE.U32.AND.EX P0, PT, R10, RZ, PT, P0 ;  /* 0x000000ff0a00720c */ /* 0x000fe40003f06100 */
[----:B------:R-:W-:-:S04]  /*1390*/  IADD3 R13, PT, PT, R18, R15, R13 ;  /* 0x0000000f120d7210 */ /* 0x000fc80007ffe00d */
[----:B------:R-:W-:-:S04]  /*13a0*/  IADD3 R13, PT, PT, R20, R17, R13 ;  /* 0x00000011140d7210 */ /* 0x000fc80007ffe00d */
[----:B------:R-:W-:-:S03]  /*13b0*/  IADD3 R10, PT, PT, R22, R19, R13 ;  /* 0x00000013160a7210 */ /* 0x000fc60007ffe00d */
[----:B------:R-:W-:Y:S05]  /*13c0*/  @!P0 BRA `(.L_x_104) ;  /* 0x0000000400e88947 */ /* 0x000fea0003800000 */
[----:B------:R-:W-:-:S05]  /*13d0*/  IADD3 R9, P0, PT, R9, 0x1000, RZ ;  /* 0x0000100009097810 */ /* 0x000fca0007f1e0ff */
[----:B------:R-:W-:Y:S01]  /*13e0*/  IMAD.X R11, RZ, RZ, R11, P0 ;  /* 0x000000ffff0b7224 */ /* 0x000fe200000e060b */
[----:B------:R-:W-:-:S04]  /*13f0*/  ISETP.GT.U32.AND P0, PT, R9, R12, PT ;  /* 0x0000000c0900720c */ /* 0x000fc80003f04070 */
[----:B------:R-:W-:-:S13]  /*1400*/  ISETP.GT.U32.AND.EX P0, PT, R11, R14, PT, P0 ;  /* 0x0000000e0b00720c */ /* 0x000fda0003f04100 */
[----:B------:R-:W-:Y:S05]  /*1410*/  @!P0 BRA `(.L_x_105) ;  /* 0xfffffffc006c8947 */ /* 0x000fea000383ffff */
.L_x_103:
[----:B------:R-:W-:Y:S01]  /*1420*/  IMAD.IADD R3, R4, 0x1, -R9 ;  /* 0x0000000104037824 */ /* 0x000fe200078e0a09 */
[----:B------:R-:W-:Y:S01]  /*1430*/  ISETP.GE.U32.AND P1, PT, R9, R4, PT ;  /* 0x000000040900720c */ /* 0x000fe20003f26070 */
[----:B------:R-:W-:Y:S03]  /*1440*/  BSSY.RECONVERGENT B1, `(.L_x_104) ;  /* 0x0000072000017945 */ /* 0x000fe60003800200 */
[----:B------:R-:W-:-:S04]  /*1450*/  ISETP.GE.AND P0, PT, R8, R3, PT ;  /* 0x000000030800720c */ /* 0x000fc80003f06270 */
[----:B------:R-:W-:-:S13]  /*1460*/  ISETP.GE.U32.OR.EX P0, PT, R11, R0, P0, P1 ;  /* 0x000000000b00720c */ /* 0x000fda0000706510 */
[----:B------:R-:W-:Y:S05]  /*1470*/  @P0 BRA `(.L_x_106) ;  /* 0x0000000400b80947 */ /* 0x000fea0003800000 */
[----:B------:R-:W-:Y:S01]  /*1480*/  LOP3.LUT R0, RZ, R8, RZ, 0x33, !PT ;  /* 0x00000008ff007212 */ /* 0x000fe200078e33ff */
[----:B------:R-:W-:Y:S03]  /*1490*/  BSSY.RECONVERGENT B2, `(.L_x_107) ;  /* 0x0000031000027945 */ /* 0x000fe60003800200 */
[----:B------:R-:W-:-:S04]  /*14a0*/  IADD3 R0, PT, PT, -R9, R4, R0 ;  /* 0x0000000409007210 */ /* 0x000fc80007ffe100 */
[C---:B------:R-:W-:Y:S02]  /*14b0*/  ISETP.GE.U32.AND P0, PT, R0.reuse, 0xf00, PT ;  /* 0x00000f000000780c */ /* 0x040fe40003f06070 */
[----:B------:R-:W-:Y:S01]  /*14c0*/  LEA.HI R4, R0, 0x1, RZ, 0x18 ;  /* 0x0000000100047811 */ /* 0x000fe200078fc0ff */
[----:B------:R-:W-:-:S03]  /*14d0*/  IMAD.MOV.U32 R0, RZ, RZ, R8 ;  /* 0x000000ffff007224 */ /* 0x000fc600078e0008 */
[----:B------:R-:W-:-:S04]  /*14e0*/  LOP3.LUT R24, R4, 0xf, RZ, 0xc0, !PT ;  /* 0x0000000f04187812 */ /* 0x000fc800078ec0ff */
[----:B------:R-:W-:-:S03]  /*14f0*/  ISETP.NE.AND P1, PT, R24, RZ, PT ;  /* 0x000000ff1800720c */ /* 0x000fc60003f25270 */
[----:B------:R-:W-:Y:S10]  /*1500*/  @!P0 BRA `(.L_x_108) ;  /* 0x0000000000a48947 */ /* 0x000ff40003800000 */
[----:B------:R-:W0:Y:S01]  /*1510*/  LDCU.64 UR4, c[0x0][0x380] ;  /* 0x00007000ff0477ac */ /* 0x000e220008000a00 */
[----:B------:R-:W-:Y:S02]  /*1520*/  IADD3 R3, P0, PT, R8, R9, RZ ;  /* 0x0000000908037210 */ /* 0x000fe40007f1e0ff */
[----:B------:R-:W-:-:S03]  /*1530*/  LOP3.LUT R6, R4, 0x1fffff0, RZ, 0xc0, !PT ;  /* 0x01fffff004067812 */ /* 0x000fc600078ec0ff */
[----:B------:R-:W-:Y:S02]  /*1540*/  IMAD.X R0, RZ, RZ, R11, P0 ;  /* 0x000000ffff007224 */ /* 0x000fe400000e060b */
[----:B------:R-:W-:Y:S01]  /*1550*/  IMAD.MOV R6, RZ, RZ, -R6 ;  /* 0x000000ffff067224 */ /* 0x000fe200078e0a06 */
[----:B0-----:R-:W-:-:S04]  /*1560*/  LEA R15, P2, R3, UR4, 0x2 ;  /* 0x00000004030f7c11 */ /* 0x001fc8000f8410ff */
[----:B------:R-:W-:Y:S02]  /*1570*/  IADD3 R15, P0, PT, R15, 0x2000, RZ ;  /* 0x000020000f0f7810 */ /* 0x000fe40007f1e0ff */
[----:B------:R-:W-:Y:S01]  /*1580*/  LEA.HI.X R3, R3, UR5, R0, 0x2, P2 ;  /* 0x0000000503037c11 */ /* 0x000fe200090f1400 */
[----:B------:R-:W-:-:S04]  /*1590*/  IMAD.MOV.U32 R0, RZ, RZ, R8 ;  /* 0x000000ffff007224 */ /* 0x000fc800078e0008 */
[----:B------:R-:W-:-:S07]  /*15a0*/  IMAD.X R3, RZ, RZ, R3, P0 ;  /* 0x000000ffff037224 */ /* 0x000fce00000e0603 */
.L_x_109:
        /* <DEDUP_REMOVED lines=31> */
.L_x_108:
[----:B------:R-:W-:Y:S05]  /*17a0*/  BSYNC.RECONVERGENT B2 ;  /* 0x0000000000027941 */ /* 0x000fea0003800200 */
.L_x_107:
[----:B------:R-:W-:Y:S05]  /*17b0*/  @!P1 BRA `(.L_x_106) ;  /* 0x0000000000e89947 */ /* 0x000fea0003800000 */
[----:B------:R-:W-:Y:S01]  /*17c0*/  ISETP.GE.U32.AND P0, PT, R24, 0x8, PT ;  /* 0x000000081800780c */ /* 0x000fe20003f06070 */
[----:B------:R-:W-:Y:S01]  /*17d0*/  BSSY.RECONVERGENT B2, `(.L_x_110) ;  /* 0x0000016000027945 */ /* 0x000fe20003800200 */
[----:B------:R-:W-:-:S04]  /*17e0*/  LOP3.LUT R17, R4, 0x7, RZ, 0xc0, !PT ;  /* 0x0000000704117812 */ /* 0x000fc800078ec0ff */
[----:B------:R-:W-:-:S07]  /*17f0*/  ISETP.NE.AND P1, PT, R17, RZ, PT ;  /* 0x000000ff1100720c */ /* 0x000fce0003f25270 */
[----:B------:R-:W-:Y:S06]  /*1800*/  @!P0 BRA `(.L_x_111) ;  /* 0x0000000000488947 */ /* 0x000fec0003800000 */
[----:B------:R-:W0:Y:S01]  /*1810*/  LDCU.64 UR4, c[0x0][0x380] ;  /* 0x00007000ff0477ac */ /* 0x000e220008000a00 */
[----:B------:R-:W-:-:S05]  /*1820*/  IADD3 R3, P0, PT, R0, R9, RZ ;  /* 0x0000000900037210 */ /* 0x000fca0007f1e0ff */
[----:B------:R-:W-:Y:S01]  /*1830*/  IMAD.X R6, RZ, RZ, R11, P0 ;  /* 0x000000ffff067224 */ /* 0x000fe200000e060b */
        /* <DEDUP_REMOVED lines=15> */
.L_x_111:
[----:B------:R-:W-:Y:S05]  /*1930*/  BSYNC.RECONVERGENT B2 ;  /* 0x0000000000027941 */ /* 0x000fea0003800200 */
.L_x_110:
        /* <DEDUP_REMOVED lines=18> */
.L_x_113:
[----:B------:R-:W-:Y:S05]  /*1a60*/  BSYNC.RECONVERGENT B2 ;  /* 0x0000000000027941 */ /* 0x000fea0003800200 */
.L_x_112:
[----:B------:R-:W-:Y:S05]  /*1a70*/  @!P1 BRA `(.L_x_106) ;  /* 0x0000000000389947 */ /* 0x000fea0003800000 */
[----:B------:R-:W0:Y:S01]  /*1a80*/  LDCU.64 UR4, c[0x0][0x380] ;  /* 0x00007000ff0477ac */ /* 0x000e220008000a00 */
[----:B------:R-:W-:Y:S01]  /*1a90*/  IADD3 R5, P0, PT, R0, R9, RZ ;  /* 0x0000000900057210 */ /* 0x000fe20007f1e0ff */
[----:B------:R-:W-:-:S04]  /*1aa0*/  IMAD.MOV R0, RZ, RZ, -R6 ;  /* 0x000000ffff007224 */ /* 0x000fc800078e0a06 */
[----:B------:R-:W-:Y:S01]  /*1ab0*/  IMAD.X R4, RZ, RZ, R11, P0 ;  /* 0x000000ffff047224 */ /* 0x000fe200000e060b */
[----:B0-----:R-:W-:-:S04]  /*1ac0*/  LEA R2, P1, R5, UR4, 0x2 ;  /* 0x0000000405027c11 */ /* 0x001fc8000f8210ff */
[----:B------:R-:W-:-:S09]  /*1ad0*/  LEA.HI.X R5, R5, UR5, R4, 0x2, P1 ;  /* 0x0000000505057c11 */ /* 0x000fd200088f1404 */
.L_x_114:
[----:B------:R-:W-:-:S06]  /*1ae0*/  IMAD.MOV.U32 R3, RZ, RZ, R5 ;  /* 0x000000ffff037224 */ /* 0x000fcc00078e0005 */
[----:B------:R0:W2:Y:S01]  /*1af0*/  LDG.E R3, desc[UR6][R2.64] ;  /* 0x0000000602037981 */ /* 0x0000a2000c1e1900 */
[----:B------:R-:W-:-:S05]  /*1b00*/  VIADD R0, R0, 0x1 ;  /* 0x0000000100007836 */ /* 0x000fca0000000000 */
[----:B------:R-:W-:Y:S02]  /*1b10*/  ISETP.NE.AND P0, PT, R0, RZ, PT ;  /* 0x000000ff0000720c */ /* 0x000fe40003f05270 */
[----:B0-----:R-:W-:-:S05]  /*1b20*/  IADD3 R2, P1, PT, R2, 0x400, RZ ;  /* 0x0000040002027810 */ /* 0x001fca0007f3e0ff */
[----:B------:R-:W-:Y:S02]  /*1b30*/  IMAD.X R5, RZ, RZ, R5, P1 ;  /* 0x000000ffff057224 */ /* 0x000fe400008e0605 */
[----:B--2---:R-:W-:-:S04]  /*1b40*/  IMAD.IADD R10, R3, 0x1, R10 ;  /* 0x00000001030a7824 */ /* 0x004fc800078e020a */
[----:B------:R-:W-:Y:S05]  /*1b50*/  @P0 BRA `(.L_x_114) ;  /* 0xfffffffc00e00947 */ /* 0x000fea000383ffff */
.L_x_106:
[----:B------:R-:W-:Y:S05]  /*1b60*/  BSYNC.RECONVERGENT B1 ;  /* 0x0000000000017941 */ /* 0x000fea0003800200 */
.L_x_104:
[----:B------:R-:W0:Y:S01]  /*1b70*/  S2R R6, SR_LANEID ;  /* 0x0000000000067919 */ /* 0x000e220000000000 */
[----:B------:R-:W-:Y:S01]  /*1b80*/  ISETP.NE.AND P5, PT, R8, RZ, PT ;  /* 0x000000ff0800720c */ /* 0x000fe20003fa5270 */
        /* <DEDUP_REMOVED lines=39> */
[----:B------:R-:W-:-:S07]  /*1e00*/  IMAD.IADD R7, R0, 0x1, R3 ;  /* 0x0000000100077824 */ /* 0x000fce00078e0203 */
.L_x_102:
[----:B------:R-:W-:Y:S05]  /*1e10*/  BSYNC.RECONVERGENT B0 ;  /* 0x0000000000007941 */ /* 0x000fea0003800200 */
.L_x_87:
[----:B------:R-:W-:Y:S05]  /*1e20*/  @P5 EXIT ;  /* 0x000000000000594d */ /* 0x000fea0003800000 */
[----:B------:R-:W3:Y:S01]  /*1e30*/  LDC.64 R2, c[0x0][0x388] ;  /* 0x0000e200ff027b82 */ /* 0x000ee20000000a00 */
[----:B------:R-:W0:Y:S02]  /*1e40*/  LDCU UR4, c[0x0][0x39c] ;  /* 0x00007380ff0477ac */ /* 0x000e240008000800 */
[----:B012---:R-:W-:-:S05]  /*1e50*/  VIADD R7, R7, UR4 ;  /* 0x0000000407077c36 */ /* 0x007fca0008000000 */
[----:B---3--:R-:W-:Y:S01]  /*1e60*/  STG.E desc[UR6][R2.64], R7 ;  /* 0x0000000702007986 */ /* 0x008fe2000c101906 */
[----:B------:R-:W-:Y:S05]  /*1e70*/  EXIT ;  /* 0x000000000000794d */ /* 0x000fea0003800000 */
.L_x_115:
        /* <DEDUP_REMOVED lines=16> */
.L_x_274:


//--------------------- .text._ZN3cub18CUB_300001_SM_10006detail6reduce28DeviceReduceSingleTileKernelINS2_10policy_hubIijN4cuda3std3__44plusIiEEE10Policy1000EPiSC_iS9_iiNS7_10__identityEEEvT0_T1_T2_T3_T4_T6_ --------------------------
	.section	.text._ZN3cub18CUB_300001_SM_10006detail6reduce28DeviceReduceSingleTileKernelINS2_10policy_hubIijN4cuda3std3__44plusIiEEE10Policy1000EPiSC_iS9_iiNS7_10__identityEEEvT0_T1_T2_T3_T4_T6_,"ax",@progbits
	.align	128
        .global         _ZN3cub18CUB_300001_SM_10006detail6reduce28DeviceReduceSingleTileKernelINS2_10policy_hubIijN4cuda3std3__44plusIiEEE10Policy1000EPiSC_iS9_iiNS7_10__identityEEEvT0_T1_T2_T3_T4_T6_
        .type           _ZN3cub18CUB_300001_SM_10006detail6reduce28DeviceReduceSingleTileKernelINS2_10policy_hubIijN4cuda3std3__44plusIiEEE10Policy1000EPiSC_iS9_iiNS7_10__identityEEEvT0_T1_T2_T3_T4_T6_,@function
        .size           _ZN3cub18CUB_300001_SM_10006detail6reduce28DeviceReduceSingleTileKernelINS2_10policy_hubIijN4cuda3std3__44plusIiEEE10Policy1000EPiSC_iS9_iiNS7_10__identityEEEvT0_T1_T2_T3_T4_T6_,(.L_x_275 - _ZN3cub18CUB_300001_SM_10006detail6reduce28DeviceReduceSingleTileKernelINS2_10policy_hubIijN4cuda3std3__44plusIiEEE10Policy1000EPiSC_iS9_iiNS7_10__identityEEEvT0_T1_T2_T3_T4_T6_)
        .other          _ZN3cub18CUB_300001_SM_10006detail6reduce28DeviceReduceSingleTileKernelINS2_10policy_hubIijN4cuda3std3__44plusIiEEE10Policy1000EPiSC_iS9_iiNS7_10__identityEEEvT0_T1_T2_T3_T4_T6_,@"STO_CUDA_ENTRY STV_DEFAULT"
_ZN3cub18CUB_300001_SM_10006detail6reduce28DeviceReduceSingleTileKernelINS2_10policy_hubIijN4cuda3std3__44plusIiEEE10Policy1000EPiSC_iS9_iiNS7_10__identityEEEvT0_T1_T2_T3_T4_T6_:
.text._ZN3cub18CUB_300001_SM_10006detail6reduce28DeviceReduceSingleTileKernelINS2_10policy_hubIijN4cuda3std3__44plusIiEEE10Policy1000EPiSC_iS9_iiNS7_10__identityEEEvT0_T1_T2_T3_T4_T6_:
        /* <DEDUP_REMOVED lines=13> */
.L_x_116:
        /* <DEDUP_REMOVED lines=16> */
.L_x_121:
[----:B------:R-:W-:Y:S05]  /*01d0*/  BSYNC.RECONVERGENT B1 ;  /* 0x0000000000017941 */ /* 0x000fea0003800200 */
.L_x_120:
        /* <DEDUP_REMOVED lines=16> */
.L_x_126:
        /* <DEDUP_REMOVED lines=9> */
.L_x_125:
[----:B------:R-:W-:Y:S05]  /*0370*/  BSYNC.RECONVERGENT B2 ;  /* 0x0000000000027941 */ /* 0x000fea0003800200 */
.L_x_124:
        /* <DEDUP_REMOVED lines=8> */
.L_x_129:
        /* <DEDUP_REMOVED lines=35> */
.L_x_128:
[----:B------:R-:W-:Y:S05]  /*0630*/  BSYNC.RECONVERGENT B2 ;  /* 0x0000000000027941 */ /* 0x000fea0003800200 */
.L_x_127:
        /* <DEDUP_REMOVED lines=22> */
.L_x_131:
[----:B------:R-:W-:Y:S05]  /*07a0*/  BSYNC.RECONVERGENT B2 ;  /* 0x0000000000027941 */ /* 0x000fea0003800200 */
.L_x_130:
        /* <DEDUP_REMOVED lines=10> */
.L_x_123:
[----:B------:R-:W-:Y:S05]  /*0850*/  BSYNC.RECONVERGENT B1 ;  /* 0x0000000000017941 */ /* 0x000fea0003800200 */
.L_x_122:
        /* <DEDUP_REMOVED lines=45> */
.L_x_132:
        /* <DEDUP_REMOVED lines=67> */
.L_x_119:
        /* <DEDUP_REMOVED lines=22> */
.L_x_136:
        /* <DEDUP_REMOVED lines=20> */
.L_x_134:
        /* <DEDUP_REMOVED lines=20> */
.L_x_140:
        /* <DEDUP_REMOVED lines=8> */
.L_x_139:
[----:B------:R-:W-:Y:S05]  /*13c0*/  BSYNC.RECONVERGENT B2 ;  /* 0x0000000000027941 */ /* 0x000fea0003800200 */
.L_x_138:
        /* <DEDUP_REMOVED lines=16> */
.L_x_143:
        /* <DEDUP_REMOVED lines=39> */
.L_x_142:
[----:B------:R-:W-:Y:S05]  /*1740*/  BSYNC.RECONVERGENT B2 ;  /* 0x0000000000027941 */ /* 0x000fea0003800200 */
.L_x_141:
        /* <DEDUP_REMOVED lines=27> */
.L_x_145:
[----:B------:R-:W-:Y:S05]  /*1900*/  BSYNC.RECONVERGENT B2 ;  /* 0x0000000000027941 */ /* 0x000fea0003800200 */
.L_x_144:
        /* <DEDUP_REMOVED lines=10> */
.L_x_137:
[----:B------:R-:W-:Y:S05]  /*19b0*/  BSYNC.RECONVERGENT B1 ;  /* 0x0000000000017941 */ /* 0x000fea0003800200 */
.L_x_135:
        /* <DEDUP_REMOVED lines=43> */
.L_x_118:
        /* <DEDUP_REMOVED lines=12> */
.L_x_148:
[----:B------:R-:W-:Y:S05]  /*1d30*/  BSYNC.RECONVERGENT B1 ;  /* 0x0000000000017941 */ /* 0x000fea0003800200 */
.L_x_147:
        /* <DEDUP_REMOVED lines=16> */
.L_x_153:
        /* <DEDUP_REMOVED lines=9> */
.L_x_152:
[----:B------:R-:W-:Y:S05]  /*1ed0*/  BSYNC.RECONVERGENT B2 ;  /* 0x0000000000027941 */ /* 0x000fea0003800200 */
.L_x_151:
        /* <DEDUP_REMOVED lines=8> */
.L_x_156:
        /* <DEDUP_REMOVED lines=35> */
.L_x_155:
[----:B------:R-:W-:Y:S05]  /*2190*/  BSYNC.RECONVERGENT B2 ;  /* 0x0000000000027941 */ /* 0x000fea0003800200 */
.L_x_154:
        /* <DEDUP_REMOVED lines=22> */
.L_x_158:
[----:B------:R-:W-:Y:S05]  /*2300*/  BSYNC.RECONVERGENT B2 ;  /* 0x0000000000027941 */ /* 0x000fea0003800200 */
.L_x_157:
        /* <DEDUP_REMOVED lines=10> */
.L_x_150:
[----:B------:R-:W-:Y:S05]  /*23b0*/  BSYNC.RECONVERGENT B1 ;  /* 0x0000000000017941 */ /* 0x000fea0003800200 */
.L_x_149:
        /* <DEDUP_REMOVED lines=45> */
.L_x_159:
        /* <DEDUP_REMOVED lines=67> */
.L_x_146:
        /* <DEDUP_REMOVED lines=33> */
.L_x_162:
        /* <DEDUP_REMOVED lines=32> */
.L_x_160:
        /* <DEDUP_REMOVED lines=20> */
.L_x_166:
        /* <DEDUP_REMOVED lines=8> */
.L_x_165:
[----:B------:R-:W-:Y:S05]  /*3090*/  BSYNC.RECONVERGENT B2 ;  /* 0x0000000000027941 */ /* 0x000fea0003800200 */
.L_x_164:
        /* <DEDUP_REMOVED lines=16> */
.L_x_169:
        /* <DEDUP_REMOVED lines=39> */
.L_x_168:
[----:B------:R-:W-:Y:S05]  /*3410*/  BSYNC.RECONVERGENT B2 ;  /* 0x0000000000027941 */ /* 0x000fea0003800200 */
.L_x_167:
        /* <DEDUP_REMOVED lines=27> */
.L_x_171:
[----:B------:R-:W-:Y:S05]  /*35d0*/  BSYNC.RECONVERGENT B2 ;  /* 0x0000000000027941 */ /* 0x000fea0003800200 */
.L_x_170:
        /* <DEDUP_REMOVED lines=10> */
.L_x_163:
[----:B------:R-:W-:Y:S05]  /*3680*/  BSYNC.RECONVERGENT B1 ;  /* 0x0000000000017941 */ /* 0x000fea0003800200 */
.L_x_161:
        /* <DEDUP_REMOVED lines=42> */
.L_x_133:
[----:B------:R-:W-:Y:S05]  /*3930*/  BSYNC.RECONVERGENT B0 ;  /* 0x0000000000007941 */ /* 0x000fea0003800200 */
.L_x_117:
[----:B------:R-:W-:Y:S05]  /*3940*/  @P0 EXIT ;  /* 0x000000000000094d */ /* 0x000fea0003800000 */
[----:B-1----:R-:W1:Y:S01]  /*3950*/  LDC.64 R4, c[0x0][0x388] ;  /* 0x0000e200ff047b82 */ /* 0x002e620000000a00 */
[----:B------:R-:W0:Y:S02]  /*3960*/  LDCU UR4, c[0x0][0x398] ;  /* 0x00007300ff0477ac */ /* 0x000e240008000800 */
[----:B0-234-:R-:W-:-:S05]  /*3970*/  VIADD R3, R3, UR4 ;  /* 0x0000000403037c36 */ /* 0x01dfca0008000000 */
[----:B-1----:R-:W-:Y:S01]  /*3980*/  STG.E desc[UR6][R4.64], R3 ;  /* 0x0000000304007986 */ /* 0x002fe2000c101906 */
[----:B------:R-:W-:Y:S05]  /*3990*/  EXIT ;  /* 0x000000000000794d */ /* 0x000fea0003800000 */
.L_x_172:
        /* <DEDUP_REMOVED lines=14> */
.L_x_275:


//--------------------- .text._ZN3cub18CUB_300001_SM_10006detail6reduce18DeviceReduceKernelINS2_10policy_hubIijN4cuda3std3__44plusIiEEE10Policy1000EN6thrust24THRUST_300001_SM_1000_NS6detail15normal_iteratorINSD_10device_ptrIiEEEEjS9_iNS7_10__identityEEEvT0_PT3_T1_NS0_13GridEvenShareISN_EET2_T4_ --------------------------
	.section	.text._ZN3cub18CUB_300001_SM_10006detail6reduce18DeviceReduceKernelINS2_10policy_hubIijN4cuda3std3__44plusIiEEE10Policy1000EN6thrust24THRUST_300001_SM_1000_NS6detail15normal_iteratorINSD_10device_ptrIiEEEEjS9_iNS7_10__identityEEEvT0_PT3_T1_NS0_13GridEvenShareISN_EET2_T4_,"ax",@progbits
	.align	128
        .global         _ZN3cub18CUB_300001_SM_10006detail6reduce18DeviceReduceKernelINS2_10policy_hubIijN4cuda3std3__44plusIiEEE10Policy1000EN6thrust24THRUST_300001_SM_1000_NS6detail15normal_iteratorINSD_10device_ptrIiEEEEjS9_iNS7_10__identityEEEvT0_PT3_T1_NS0_13GridEvenShareISN_EET2_T4_
        .type           _ZN3cub18CUB_300001_SM_10006detail6reduce18DeviceReduceKernelINS2_10policy_hubIijN4cuda3std3__44plusIiEEE10Policy1000EN6thrust24THRUST_300001_SM_1000_NS6detail15normal_iteratorINSD_10device_ptrIiEEEEjS9_iNS7_10__identityEEEvT0_PT3_T1_NS0_13GridEvenShareISN_EET2_T4_,@function
        .size           _ZN3cub18CUB_300001_SM_10006detail6reduce18DeviceReduceKernelINS2_10policy_hubIijN4cuda3std3__44plusIiEEE10Policy1000EN6thrust24THRUST_300001_SM_1000_NS6detail15normal_iteratorINSD_10device_ptrIiEEEEjS9_iNS7_10__identityEEEvT0_PT3_T1_NS0_13GridEvenShareISN_EET2_T4_,(.L_x_276 - _ZN3cub18CUB_300001_SM_10006detail6reduce18DeviceReduceKernelINS2_10policy_hubIijN4cuda3std3__44plusIiEEE10Policy1000EN6thrust24THRUST_300001_SM_1000_NS6detail15normal_iteratorINSD_10device_ptrIiEEEEjS9_iNS7_10__identityEEEvT0_PT3_T1_NS0_13GridEvenShareISN_EET2_T4_)
        .other          _ZN3cub18CUB_300001_SM_10006detail6reduce18DeviceReduceKernelINS2_10policy_hubIijN4cuda3std3__44plusIiEEE10Policy1000EN6thrust24THRUST_300001_SM_1000_NS6detail15normal_iteratorINSD_10device_ptrIiEEEEjS9_iNS7_10__identityEEEvT0_PT3_T1_NS0_13GridEvenShareISN_EET2_T4_,@"STO_CUDA_ENTRY STV_DEFAULT"
_ZN3cub18CUB_300001_SM_10006detail6reduce18DeviceReduceKernelINS2_10policy_hubIijN4cuda3std3__44plusIiEEE10Policy1000EN6thrust24THRUST_300001_SM_1000_NS6detail15normal_iteratorINSD_10device_ptrIiEEEEjS9_iNS7_10__identityEEEvT0_PT3_T1_NS0_13GridEvenShareISN_EET2_T4_:
.text._ZN3cub18CUB_300001_SM_10006detail6reduce18DeviceReduceKernelINS2_10policy_hubIijN4cuda3std3__44plusIiEEE10Policy1000EN6thrust24THRUST_300001_SM_1000_NS6detail15normal_iteratorINSD_10device_ptrIiEEEEjS9_iNS7_10__identityEEEvT0_PT3_T1_NS0_13GridEvenShareISN_EET2_T4_:
[----:B------:R-:W-:Y:S01]  /*0000*/  LDC R1, c[0x0][0x37c] ;  /* 0x0000df00ff017b82 */ /* 0x000fe20000000800 */
[----:B------:R-:W0:Y:S07]  /*0010*/  S2R R3, SR_CTAID.X ;  /* 0x0000000000037919 */ /* 0x000e2e0000002500 */
[----:B------:R-:W1:Y:S01]  /*0020*/  LDC.64 R8, c[0x0][0x3a8] ;  /* 0x0000ea00ff087b82 */ /* 0x000e620000000a00 */
[----:B------:R-:W2:Y:S01]  /*0030*/  LDCU.64 UR6, c[0x0][0x358] ;  /* 0x00006b00ff0677ac */ /* 0x000ea20008000a00 */
[----:B------:R-:W-:Y:S01]  /*0040*/  BSSY.RECONVERGENT B0, `(.L_x_173) ;  /* 0x0000236000007945 */ /* 0x000fe20003800200 */
[----:B-1----:R-:W-:-:S02]  /*0050*/  IMAD.SHL.U32 R13, R9, 0x1000, RZ ;  /* 0x00001000090d7824 */ /* 0x002fc400078e00ff */
[----:B0-----:R-:W-:-:S05]  /*0060*/  IMAD R0, R3, -0x1000, R8 ;  /* 0xfffff00003007824 */ /* 0x001fca00078e0208 */
[----:B------:R-:W-:-:S13]  /*0070*/  ISETP.GT.U32.AND P0, PT, R0, 0xfff, PT ;  /* 0x00000fff0000780c */ /* 0x000fda0003f04070 */
[----:B--2---:R-:W-:Y:S05]  /*0080*/  @P0 BRA `(.L_x_174) ;  /* 0x0000001000540947 */ /* 0x004fea0003800000 */
[----:B------:R-:W0:Y:S01]  /*0090*/  S2R R2, SR_TID.X ;  /* 0x0000000000027919 */ /* 0x000e220000002100 */
[----:B------:R-:W-:Y:S01]  /*00a0*/  BSSY.RECONVERGENT B1, `(.L_x_175) ;  /* 0x000000a000017945 */ /* 0x000fe20003800200 */
[----:B------:R-:W-:Y:S01]  /*00b0*/  IMAD.MOV.U32 R14, RZ, RZ, RZ ;  /* 0x000000ffff0e7224 */ /* 0x000fe200078e00ff */
[----:B0-----:R-:W-:Y:S01]  /*00c0*/  ISETP.GE.U32.AND P0, PT, R2, R0, PT ;  /* 0x000000000200720c */ /* 0x001fe20003f06070 */
[----:B------:R-:W-:-:S12]  /*00d0*/  IMAD.MOV.U32 R4, RZ, RZ, R2 ;  /* 0x000000ffff047224 */ /* 0x000fd800078e0002 */
[----:B------:R-:W-:Y:S05]  /*00e0*/  @P0 BRA `(.L_x_176) ;  /* 0x0000000000140947 */ /* 0x000fea0003800000 */
[----:B------:R-:W0:Y:S01]  /*00f0*/  LDC.64 R14, c[0x0][0x380] ;  /* 0x0000e000ff0e7b82 */ /* 0x000e220000000a00 */
[----:B------:R-:W-:-:S04]  /*0100*/  IMAD R5, R3, 0x1000, R2 ;  /* 0x0000100003057824 */ /* 0x000fc800078e0202 */
[----:B0-----:R-:W-:-:S06]  /*0110*/  IMAD.WIDE.U32 R14, R5, 0x4, R14 ;  /* 0x00000004050e7825 */ /* 0x001fcc00078e000e */
[----:B------:R0:W5:Y:S01]  /*0120*/  LDG.E R14, desc[UR6][R14.64] ;  /* 0x000000060e0e7981 */ /* 0x000162000c1e1900 */
[----:B------:R-:W-:-:S07]  /*0130*/  VIADD R4, R2, 0x100 ;  /* 0x0000010002047836 */ /* 0x000fce0000000000 */
.L_x_176:
[----:B------:R-:W-:Y:S05]  /*0140*/  BSYNC.RECONVERGENT B1 ;  /* 0x0000000000017941 */ /* 0x000fea0003800200 */
.L_x_175:
[----:B------:R-:W-:Y:S01]  /*0150*/  ISETP.GE.U32.AND P0, PT, R4, R0, PT ;  /* 0x000000000400720c */ /* 0x000fe20003f06070 */
[----:B------:R-:W-:-:S12]  /*0160*/  BSSY.RECONVERGENT B1, `(.L_x_177) ;  /* 0x0000097000017945 */ /* 0x000fd80003800200 */
[----:B------:R-:W-:Y:S05]  /*0170*/  @P0 BRA `(.L_x_178) ;  /* 0x0000000800540947 */ /* 0x000fea0003800000 */
[----:B------:R-:W-:Y:S01]  /*0180*/  LOP3.LUT R5, RZ, R4, RZ, 0x33, !PT ;  /* 0x00000004ff057212 */ /* 0x000fe200078e33ff */
[----:B------:R-:W-:Y:S04]  /*0190*/  BSSY.RECONVERGENT B2, `(.L_x_179) ;  /* 0x000004b000027945 */ /* 0x000fe80003800200 */
[----:B------:R-:W-:-:S04]  /*01a0*/  IMAD.IADD R8, R5, 0x1, R8 ;  /* 0x0000000105087824 */ /* 0x000fc800078e0208 */
[----:B------:R-:W-:-:S05]  /*01b0*/  IMAD R8, R3, -0x1000, R8 ;  /* 0xfffff00003087824 */ /* 0x000fca00078e0208 */
[C---:B------:R-:W-:Y:S02]  /*01c0*/  ISETP.GE.U32.AND P0, PT, R8.reuse, 0xf00, PT ;  /* 0x00000f000800780c */ /* 0x040fe40003f06070 */
[----:B------:R-:W-:-:S04]  /*01d0*/  LEA.HI R5, R8, 0x1, RZ, 0x18 ;  /* 0x0000000108057811 */ /* 0x000fc800078fc0ff */
[----:B------:R-:W-:-:S07]  /*01e0*/  LOP3.LUT R6, R5, 0xf, RZ, 0xc0, !PT ;  /* 0x0000000f05067812 */ /* 0x000fce00078ec0ff */
[----:B------:R-:W-:Y:S05]  /*01f0*/  @!P0 BRA `(.L_x_180) ;  /* 0x0000000400108947 */ /* 0x000fea0003800000 */
[----:B------:R-:W-:Y:S01]  /*0200*/  LOP3.LUT R8, R5, 0x1fffff0, RZ, 0xc0, !PT ;  /* 0x01fffff005087812 */ /* 0x000fe200078ec0ff */
[----:B------:R-:W-:Y:S01]  /*0210*/  BSSY.RECONVERGENT B3, `(.L_x_181) ;  /* 0x0000041000037945 */ /* 0x000fe20003800200 */
[----:B------:R-:W-:Y:S01]  /*0220*/  LOP3.LUT R7, R4, 0x800, RZ, 0xfc, !PT ;  /* 0x0000080004077812 */ /* 0x000fe200078efcff */
[----:B------:R-:W-:Y:S01]  /*0230*/  IMAD R4, R3, 0x1000, R4 ;  /* 0x0000100003047824 */ /* 0x000fe200078e0204 */
[----:B------:R-:W-:-:S07]  /*0240*/  IADD3 R8, PT, PT, -R8, RZ, RZ ;  /* 0x000000ff08087210 */ /* 0x000fce0007ffe1ff */
.L_x_182:
[----:B------:R-:W1:Y:S01]  /*0250*/  LDC.64 R12, c[0x0][0x380] ;  /* 0x0000e000ff0c7b82 */ /* 0x000e620000000a00 */
[----:B------:R-:W-:-:S04]  /*0260*/  VIADD R21, R4, 0x100 ;  /* 0x0000010004157836 */ /* 0x000fc80000000000 */
[----:B-1----:R-:W-:-:S04]  /*0270*/  IMAD.WIDE.U32 R20, R21, 0x4, R12 ;  /* 0x0000000415147825 */ /* 0x002fc800078e000c */
[C---:B------:R-:W-:Y:S01]  /*0280*/  IMAD.WIDE.U32 R16, R4.reuse, 0x4, R12 ;  /* 0x0000000404107825 */ /* 0x040fe200078e000c */
[----:B0-----:R-:W2:Y:S04]  /*0290*/  LDG.E R15, desc[UR6][R20.64] ;  /* 0x00000006140f7981 */ /* 0x001ea8000c1e1900 */
[----:B------:R0:W2:Y:S01]  /*02a0*/  LDG.E R9, desc[UR6][R16.64] ;  /* 0x0000000610097981 */ /* 0x0000a2000c1e1900 */
[C---:B------:R-:W-:Y:S02]  /*02b0*/  VIADD R29, R4.reuse, 0x600 ;  /* 0x00000600041d7836 */ /* 0x040fe40000000000 */
[C---:B------:R-:W-:Y:S01]  /*02c0*/  VIADD R27, R4.reuse, 0x300 ;  /* 0x00000300041b7836 */ /* 0x040fe20000000000 */
[C---:B------:R-:W-:Y:S01]  /*02d0*/  IADD3 R28, PT, PT, R4.reuse, 0x800, RZ ;  /* 0x00000800041c7810 */ /* 0x040fe20007ffe0ff */
[----:B------:R-:W-:-:S02]  /*02e0*/  VIADD R11, R4, 0x200 ;  /* 0x00000200040b7836 */ /* 0x000fc40000000000 */
[----:B------:R-:W-:-:S04]  /*02f0*/  IMAD.WIDE.U32 R26, R27, 0x4, R12 ;  /* 0x000000041b1a7825 */ /* 0x000fc800078e000c */
[--C-:B0-----:R-:W-:Y:S02]  /*0300*/  IMAD.WIDE.U32 R16, R29, 0x4, R12.reuse ;  /* 0x000000041d107825 */ /* 0x101fe400078e000c */
[----:B------:R-:W3:Y:S02]  /*0310*/  LDG.E R26, desc[UR6][R26.64] ;  /* 0x000000061a1a7981 */ /* 0x000ee4000c1e1900 */
[C---:B------:R-:W-:Y:S02]  /*0320*/  VIADD R19, R4.reuse, 0x400 ;  /* 0x0000040004137836 */ /* 0x040fe40000000000 */
[C---:B------:R-:W-:Y:S01]  /*0330*/  VIADD R23, R4.reuse, 0x500 ;  /* 0x0000050004177836 */ /* 0x040fe20000000000 */
[----:B------:R0:W4:Y:S01]  /*0340*/  LDG.E R22, desc[UR6][R16.64] ;  /* 0x0000000610167981 */ /* 0x000122000c1e1900 */
[----:B------:R-:W-:Y:S02]  /*0350*/  VIADD R29, R4, 0x700 ;  /* 0x00000700041d7836 */ /* 0x000fe40000000000 */
[----:B------:R-:W-:-:S04]  /*0360*/  IMAD.WIDE.U32 R10, R11, 0x4, R12 ;  /* 0x000000040b0a7825 */ /* 0x000fc800078e000c */
[--C-:B------:R-:W-:Y:S01]  /*0370*/  IMAD.WIDE.U32 R18, R19, 0x4, R12.reuse ;  /* 0x0000000413127825 */ /* 0x100fe200078e000c */
[----:B------:R1:W3:Y:S03]  /*0380*/  LDG.E R25, desc[UR6][R10.64] ;  /* 0x000000060a197981 */ /* 0x0002e6000c1e1900 */
[--C-:B------:R-:W-:Y:S01]  /*0390*/  IMAD.WIDE.U32 R20, R23, 0x4, R12.reuse ;  /* 0x0000000417147825 */ /* 0x100fe200078e000c */
[----:B------:R-:W4:Y:S03]  /*03a0*/  LDG.E R24, desc[UR6][R18.64] ;  /* 0x0000000612187981 */ /* 0x000f26000c1e1900 */
[--C-:B0-----:R-:W-:Y:S01]  /*03b0*/  IMAD.WIDE.U32 R16, R29, 0x4, R12.reuse ;  /* 0x000000041d107825 */ /* 0x101fe200078e000c */
[----:B------:R0:W4:Y:S03]  /*03c0*/  LDG.E R23, desc[UR6][R20.64] ;  /* 0x0000000614177981 */ /* 0x000126000c1e1900 */
[----:B------:R-:W-:Y:S01]  /*03d0*/  IMAD.WIDE.U32 R28, R28, 0x4, R12 ;  /* 0x000000041c1c7825 */ /* 0x000fe200078e000c */
[----:B------:R-:W4:Y:S03]  /*03e0*/  LDG.E R19, desc[UR6][R16.64] ;  /* 0x0000000610137981 */ /* 0x000f26000c1e1900 */
[----:B------:R-:W-:-:S02]  /*03f0*/  VIADD R27, R4, 0xa00 ;  /* 0x00000a00041b7836 */ /* 0x000fc40000000000 */
[----:B-1----:R-:W-:Y:S01]  /*0400*/  VIADD R11, R4, 0x900 ;  /* 0x00000900040b7836 */ /* 0x002fe20000000000 */
[----:B------:R1:W4:Y:S01]  /*0410*/  LDG.E R18, desc[UR6][R28.64] ;  /* 0x000000061c127981 */ /* 0x000322000c1e1900 */
[----:B0-----:R-:W-:-:S04]  /*0420*/  IMAD.WIDE.U32 R20, R27, 0x4, R12 ;  /* 0x000000041b147825 */ /* 0x001fc800078e000c */
[----:B------:R-:W-:Y:S02]  /*0430*/  VIADD R27, R4, 0xb00 ;  /* 0x00000b00041b7836 */ /* 0x000fe40000000000 */
[----:B------:R-:W-:-:S04]  /*0440*/  IMAD.WIDE.U32 R10, R11, 0x4, R12 ;  /* 0x000000040b0a7825 */ /* 0x000fc800078e000c */
[----:B-1----:R-:W-:Y:S02]  /*0450*/  VIADD R29, R4, 0xc00 ;  /* 0x00000c00041d7836 */ /* 0x002fe40000000000 */
[----:B------:R-:W4:Y:S02]  /*0460*/  LDG.E R11, desc[UR6][R10.64] ;  /* 0x000000060a0b7981 */ /* 0x000f24000c1e1900 */
[----:B------:R-:W-:-:S06]  /*0470*/  IMAD.WIDE.U32 R16, R29, 0x4, R12 ;  /* 0x000000041d107825 */ /* 0x000fcc00078e000c */
[----:B------:R0:W4:Y:S04]  /*0480*/  LDG.E R16, desc[UR6][R16.64] ;  /* 0x0000000610107981 */ /* 0x000128000c1e1900 */
[----:B------:R1:W4:Y:S01]  /*0490*/  LDG.E R10, desc[UR6][R20.64] ;  /* 0x00000006140a7981 */ /* 0x000322000c1e1900 */
[----:B0-----:R-:W-:Y:S01]  /*04a0*/  VIADD R17, R4, 0xf00 ;  /* 0x00000f0004117836 */ /* 0x001fe20000000000 */
[----:B--2--5:R-:W-:Y:S01]  /*04b0*/  IADD3 R9, PT, PT, R15, R9, R14 ;  /* 0x000000090f097210 */ /* 0x024fe20007ffe00e */
[----:B------:R-:W-:-:S04]  /*04c0*/  IMAD.WIDE.U32 R14, R27, 0x4, R12 ;  /* 0x000000041b0e7825 */ /* 0x000fc800078e000c */
[----:B------:R-:W-:Y:S02]  /*04d0*/  VIADD R27, R4, 0xd00 ;  /* 0x00000d00041b7836 */ /* 0x000fe40000000000 */
[----:B------:R-:W2:Y:S02]  /*04e0*/  LDG.E R15, desc[UR6][R14.64] ;  /* 0x000000060e0f7981 */ /* 0x000ea4000c1e1900 */
[----:B------:R-:W-:-:S04]  /*04f0*/  IMAD.WIDE.U32 R28, R27, 0x4, R12 ;  /* 0x000000041b1c7825 */ /* 0x000fc800078e000c */
[----:B------:R-:W-:Y:S02]  /*0500*/  VIADD R27, R4, 0xe00 ;  /* 0x00000e00041b7836 */ /* 0x000fe40000000000 */
[----:B------:R-:W2:Y:S02]  /*0510*/  LDG.E R29, desc[UR6][R28.64] ;  /* 0x000000061c1d7981 */ /* 0x000ea4000c1e1900 */
[----:B-1----:R-:W-:-:S04]  /*0520*/  IMAD.WIDE.U32 R20, R27, 0x4, R12 ;  /* 0x000000041b147825 */ /* 0x002fc800078e000c */
[----:B------:R-:W-:Y:S02]  /*0530*/  IMAD.WIDE.U32 R12, R17, 0x4, R12 ;  /* 0x00000004110c7825 */ /* 0x000fe400078e000c */
[----:B------:R-:W2:Y:S04]  /*0540*/  LDG.E R20, desc[UR6][R20.64] ;  /* 0x0000000614147981 */ /* 0x000ea8000c1e1900 */
[----:B------:R-:W2:Y:S01]  /*0550*/  LDG.E R12, desc[UR6][R12.64] ;  /* 0x000000060c0c7981 */ /* 0x000ea2000c1e1900 */
[----:B---3--:R-:W-:Y:S02]  /*0560*/  IADD3 R9, PT, PT, R26, R25, R9 ;  /* 0x000000191a097210 */ /* 0x008fe40007ffe009 */
[----:B------:R-:W-:Y:S02]  /*0570*/  IADD3 R8, PT, PT, R8, 0x10, RZ ;  /* 0x0000001008087810 */ /* 0x000fe40007ffe0ff */
[----:B----4-:R-:W-:-:S02]  /*0580*/  IADD3 R9, PT, PT, R23, R24, R9 ;  /* 0x0000001817097210 */ /* 0x010fc40007ffe009 */
[----:B------:R-:W-:Y:S02]  /*0590*/  ISETP.NE.AND P0, PT, R8, RZ, PT ;  /* 0x000000ff0800720c */ /* 0x000fe40003f05270 */
[----:B------:R-:W-:Y:S01]  /*05a0*/  IADD3 R9, PT, PT, R19, R22, R9 ;  /* 0x0000001613097210 */ /* 0x000fe20007ffe009 */
[----:B------:R-:W-:Y:S02]  /*05b0*/  VIADD R7, R7, 0x1000 ;  /* 0x0000100007077836 */ /* 0x000fe40000000000 */
[----:B------:R-:W-:Y:S01]  /*05c0*/  VIADD R4, R4, 0x1000 ;  /* 0x0000100004047836 */ /* 0x000fe20000000000 */
[----:B------:R-:W-:-:S04]  /*05d0*/  IADD3 R9, PT, PT, R11, R18, R9 ;  /* 0x000000120b097210 */ /* 0x000fc80007ffe009 */
[----:B--2---:R-:W-:-:S04]  /*05e0*/  IADD3 R9, PT, PT, R15, R10, R9 ;  /* 0x0000000a0f097210 */ /* 0x004fc80007ffe009 */
[----:B------:R-:W-:-:S04]  /*05f0*/  IADD3 R9, PT, PT, R29, R16, R9 ;  /* 0x000000101d097210 */ /* 0x000fc80007ffe009 */
[----:B------:R-:W-:Y:S01]  /*0600*/  IADD3 R14, PT, PT, R12, R20, R9 ;  /* 0x000000140c0e7210 */ /* 0x000fe20007ffe009 */
[----:B------:R-:W-:Y:S06]  /*0610*/  @P0 BRA `(.L_x_182) ;  /* 0xfffffffc000c0947 */ /* 0x000fec000383ffff */
[----:B------:R-:W-:Y:S05]  /*0620*/  BSYNC.RECONVERGENT B3 ;  /* 0x0000000000037941 */ /* 0x000fea0003800200 */
.L_x_181:
[----:B------:R-:W-:-:S07]  /*0630*/  VIADD R4, R7, 0xfffff800 ;  /* 0xfffff80007047836 */ /* 0x000fce0000000000 */
.L_x_180:
[----:B------:R-:W-:Y:S05]  /*0640*/  BSYNC.RECONVERGENT B2 ;  /* 0x0000000000027941 */ /* 0x000fea0003800200 */
.L_x_179:
[----:B------:R-:W-:-:S13]  /*0650*/  ISETP.NE.AND P0, PT, R6, RZ, PT ;  /* 0x000000ff0600720c */ /* 0x000fda0003f05270 */
[----:B------:R-:W-:Y:S05]  /*0660*/  @!P0 BRA `(.L_x_178) ;  /* 0x0000000400188947 */ /* 0x000fea0003800000 */
[----:B------:R-:W-:Y:S01]  /*0670*/  ISETP.GE.U32.AND P0, PT, R6, 0x8, PT ;  /* 0x000000080600780c */ /* 0x000fe20003f06070 */
[----:B------:R-:W-:Y:S01]  /*0680*/  BSSY.RECONVERGENT B2, `(.L_x_183) ;  /* 0x0000022000027945 */ /* 0x000fe20003800200 */
[----:B------:R-:W-:-:S04]  /*0690*/  LOP3.LUT R24, R5, 0x7, RZ, 0xc0, !PT ;  /* 0x0000000705187812 */ /* 0x000fc800078ec0ff */
[----:B------:R-:W-:-:S07]  /*06a0*/  ISETP.NE.AND P1, PT, R24, RZ, PT ;  /* 0x000000ff1800720c */ /* 0x000fce0003f25270 */
[----:B------:R-:W-:Y:S06]  /*06b0*/  @!P0 BRA `(.L_x_184) ;  /* 0x0000000000788947 */ /* 0x000fec0003800000 */
[----:B------:R-:W1:Y:S01]  /*06c0*/  LDC.64 R10, c[0x0][0x380] ;  /* 0x0000e000ff0a7b82 */ /* 0x000e620000000a00 */
[----:B------:R-:W-:-:S04]  /*06d0*/  IMAD R27, R3, 0x1000, R4 ;  /* 0x00001000031b7824 */ /* 0x000fc800078e0204 */
[C---:B------:R-:W-:Y:S02]  /*06e0*/  VIADD R21, R27.reuse, 0x100 ;  /* 0x000001001b157836 */ /* 0x040fe40000000000 */
[C---:B------:R-:W-:Y:S02]  /*06f0*/  VIADD R17, R27.reuse, 0x300 ;  /* 0x000003001b117836 */ /* 0x040fe40000000000 */
[C---:B------:R-:W-:Y:S01]  /*0700*/  VIADD R23, R27.reuse, 0x200 ;  /* 0x000002001b177836 */ /* 0x040fe20000000000 */
[C---:B------:R-:W-:Y:S01]  /*0710*/  IADD3 R7, PT, PT, R27.reuse, 0x400, RZ ;  /* 0x000004001b077810 */ /* 0x040fe20007ffe0ff */
[C---:B------:R-:W-:Y:S02]  /*0720*/  VIADD R9, R27.reuse, 0x500 ;  /* 0x000005001b097836 */ /* 0x040fe40000000000 */
[C---:B------:R-:W-:Y:S02]  /*0730*/  VIADD R25, R27.reuse, 0x600 ;  /* 0x000006001b197836 */ /* 0x040fe40000000000 */
[----:B-1----:R-:W-:-:S04]  /*0740*/  IMAD.WIDE.U32 R12, R27, 0x4, R10 ;  /* 0x000000041b0c7825 */ /* 0x002fc800078e000a */
[--C-:B------:R-:W-:Y:S01]  /*0750*/  IMAD.WIDE.U32 R20, R21, 0x4, R10.reuse ;  /* 0x0000000415147825 */ /* 0x100fe200078e000a */
[----:B0-----:R0:W2:Y:S03]  /*0760*/  LDG.E R15, desc[UR6][R12.64] ;  /* 0x000000060c0f7981 */ /* 0x0010a6000c1e1900 */
[--C-:B------:R-:W-:Y:S01]  /*0770*/  IMAD.WIDE.U32 R16, R17, 0x4, R10.reuse ;  /* 0x0000000411107825 */ /* 0x100fe200078e000a */
[----:B------:R-:W2:Y:S03]  /*0780*/  LDG.E R18, desc[UR6][R20.64] ;  /* 0x0000000614127981 */ /* 0x000ea6000c1e1900 */
[----:B------:R-:W-:Y:S02]  /*0790*/  IMAD.WIDE.U32 R22, R23, 0x4, R10 ;  /* 0x0000000417167825 */ /* 0x000fe400078e000a */
[----:B------:R-:W3:Y:S02]  /*07a0*/  LDG.E R16, desc[UR6][R16.64] ;  /* 0x0000000610107981 */ /* 0x000ee4000c1e1900 */
[----:B------:R-:W-:-:S02]  /*07b0*/  VIADD R27, R27, 0x700 ;  /* 0x000007001b1b7836 */ /* 0x000fc40000000000 */
[--C-:B------:R-:W-:Y:S01]  /*07c0*/  IMAD.WIDE.U32 R6, R7, 0x4, R10.reuse ;  /* 0x0000000407067825 */ /* 0x100fe200078e000a */
[----:B------:R-:W3:Y:S03]  /*07d0*/  LDG.E R19, desc[UR6][R22.64] ;  /* 0x0000000616137981 */ /* 0x000ee6000c1e1900 */
[--C-:B------:R-:W-:Y:S02]  /*07e0*/  IMAD.WIDE.U32 R8, R9, 0x4, R10.reuse ;  /* 0x0000000409087825 */ /* 0x100fe400078e000a */
[----:B------:R-:W4:Y:S02]  /*07f0*/  LDG.E R7, desc[UR6][R6.64] ;  /* 0x0000000606077981 */ /* 0x000f24000c1e1900 */
[--C-:B0-----:R-:W-:Y:S02]  /*0800*/  IMAD.WIDE.U32 R12, R25, 0x4, R10.reuse ;  /* 0x00000004190c7825 */ /* 0x101fe400078e000a */
[----:B------:R-:W4:Y:S02]  /*0810*/  LDG.E R8, desc[UR6][R8.64] ;  /* 0x0000000608087981 */ /* 0x000f24000c1e1900 */
[----:B------:R-:W-:-:S02]  /*0820*/  IMAD.WIDE.U32 R10, R27, 0x4, R10 ;  /* 0x000000041b0a7825 */ /* 0x000fc400078e000a */
[----:B------:R-:W4:Y:S04]  /*0830*/  LDG.E R13, desc[UR6][R12.64] ;  /* 0x000000060c0d7981 */ /* 0x000f28000c1e1900 */
[----:B------:R-:W4:Y:S01]  /*0840*/  LDG.E R10, desc[UR6][R10.64] ;  /* 0x000000060a0a7981 */ /* 0x000f22000c1e1900 */
[----:B------:R-:W-:Y:S01]  /*0850*/  VIADD R4, R4, 0x800 ;  /* 0x0000080004047836 */ /* 0x000fe20000000000 */
[----:B--2--5:R-:W-:-:S04]  /*0860*/  IADD3 R18, PT, PT, R18, R15, R14 ;  /* 0x0000000f12127210 */ /* 0x024fc80007ffe00e */
[----:B---3--:R-:W-:-:S04]  /*0870*/  IADD3 R18, PT, PT, R16, R19, R18 ;  /* 0x0000001310127210 */ /* 0x008fc80007ffe012 */
[----:B----4-:R-:W-:-:S04]  /*0880*/  IADD3 R18, PT, PT, R8, R7, R18 ;  /* 0x0000000708127210 */ /* 0x010fc80007ffe012 */
[----:B------:R-:W-:-:S07]  /*0890*/  IADD3 R14, PT, PT, R10, R13, R18 ;  /* 0x0000000d0a0e7210 */ /* 0x000fce0007ffe012 */
.L_x_184:
[----:B------:R-:W-:Y:S05]  /*08a0*/  BSYNC.RECONVERGENT B2 ;  /* 0x0000000000027941 */ /* 0x000fea0003800200 */
.L_x_183:
        /* <DEDUP_REMOVED lines=8> */
[C---:B------:R-:W-:Y:S01]  /*0930*/  VIADD R13, R11.reuse, 0x100 ;  /* 0x000001000b0d7836 */ /* 0x040fe20000000000 */
[C---:B------:R-:W-:Y:S01]  /*0940*/  IADD3 R17, PT, PT, R11.reuse, 0x300, RZ ;  /* 0x000003000b117810 */ /* 0x040fe20007ffe0ff */
[C---:B0-----:R-:W-:Y:S02]  /*0950*/  VIADD R15, R11.reuse, 0x200 ;  /* 0x000002000b0f7836 */ /* 0x041fe40000000000 */
[----:B-1----:R-:W-:-:S04]  /*0960*/  IMAD.WIDE.U32 R8, R11, 0x4, R6 ;  /* 0x000000040b087825 */ /* 0x002fc800078e0006 */
[--C-:B------:R-:W-:Y:S02]  /*0970*/  IMAD.WIDE.U32 R10, R13, 0x4, R6.reuse ;  /* 0x000000040d0a7825 */ /* 0x100fe400078e0006 */
[----:B------:R-:W2:Y:S02]  /*0980*/  LDG.E R9, desc[UR6][R8.64] ;  /* 0x0000000608097981 */ /* 0x000ea4000c1e1900 */
[--C-:B------:R-:W-:Y:S02]  /*0990*/  IMAD.WIDE.U32 R12, R15, 0x4, R6.reuse ;  /* 0x000000040f0c7825 */ /* 0x100fe400078e0006 */
[----:B------:R-:W2:Y:S02]  /*09a0*/  LDG.E R10, desc[UR6][R10.64] ;  /* 0x000000060a0a7981 */ /* 0x000ea4000c1e1900 */
[----:B------:R-:W-:Y:S02]  /*09b0*/  IMAD.WIDE.U32 R6, R17, 0x4, R6 ;  /* 0x0000000411067825 */ /* 0x000fe400078e0006 */
[----:B------:R-:W3:Y:S04]  /*09c0*/  LDG.E R13, desc[UR6][R12.64] ;  /* 0x000000060c0d7981 */ /* 0x000ee8000c1e1900 */
[----:B------:R-:W3:Y:S01]  /*09d0*/  LDG.E R6, desc[UR6][R6.64] ;  /* 0x0000000606067981 */ /* 0x000ee2000c1e1900 */
[----:B------:R-:W-:Y:S01]  /*09e0*/  VIADD R4, R4, 0x400 ;  /* 0x0000040004047836 */ /* 0x000fe20000000000 */
[----:B--2--5:R-:W-:-:S04]  /*09f0*/  IADD3 R14, PT, PT, R10, R9, R14 ;  /* 0x000000090a0e7210 */ /* 0x024fc80007ffe00e */
[----:B---3--:R-:W-:-:S07]  /*0a00*/  IADD3 R14, PT, PT, R6, R13, R14 ;  /* 0x0000000d060e7210 */ /* 0x008fce0007ffe00e */
.L_x_186:
[----:B------:R-:W-:Y:S05]  /*0a10*/  BSYNC.RECONVERGENT B2 ;  /* 0x0000000000027941 */ /* 0x000fea0003800200 */
.L_x_185:
[----:B------:R-:W-:Y:S05]  /*0a20*/  @!P1 BRA `(.L_x_178) ;  /* 0x0000000000289947 */ /* 0x000fea0003800000 */
[----:B------:R-:W1:Y:S01]  /*0a30*/  LDC.64 R6, c[0x0][0x380] ;  /* 0x0000e000ff067b82 */ /* 0x000e620000000a00 */
[----:B------:R-:W-:Y:S02]  /*0a40*/  IMAD R9, R3, 0x1000, R4 ;  /* 0x0000100003097824 */ /* 0x000fe400078e0204 */
[----:B------:R-:W-:-:S07]  /*0a50*/  IMAD.MOV R8, RZ, RZ, -R5 ;  /* 0x000000ffff087224 */ /* 0x000fce00078e0a05 */
.L_x_187:
[----:B-1----:R-:W-:-:S06]  /*0a60*/  IMAD.WIDE.U32 R4, R9, 0x4, R6 ;  /* 0x0000000409047825 */ /* 0x002fcc00078e0006 */
[----:B------:R-:W2:Y:S01]  /*0a70*/  LDG.E R5, desc[UR6][R4.64] ;  /* 0x0000000604057981 */ /* 0x000ea2000c1e1900 */
[----:B------:R-:W-:Y:S02]  /*0a80*/  VIADD R8, R8, 0x1 ;  /* 0x0000000108087836 */ /* 0x000fe40000000000 */
[----:B------:R-:W-:-:S03]  /*0a90*/  VIADD R9, R9, 0x100 ;  /* 0x0000010009097836 */ /* 0x000fc60000000000 */
[----:B------:R-:W-:Y:S01]  /*0aa0*/  ISETP.NE.AND P0, PT, R8, RZ, PT ;  /* 0x000000ff0800720c */ /* 0x000fe20003f05270 */
[----:B--2--5:R-:W-:-:S12]  /*0ab0*/  IMAD.IADD R14, R5, 0x1, R14 ;  /* 0x00000001050e7824 */ /* 0x024fd800078e020e */
[----:B------:R-:W-:Y:S05]  /*0ac0*/  @P0 BRA `(.L_x_187) ;  /* 0xfffffffc00e40947 */ /* 0x000fea000383ffff */
.L_x_178:
[----:B------:R-:W-:Y:S05]  /*0ad0*/  BSYNC.RECONVERGENT B1 ;  /* 0x0000000000017941 */ /* 0x000fea0003800200 */
.L_x_177:
[----:B------:R-:W-:-:S13]  /*0ae0*/  ISETP.GE.U32.AND P0, PT, R0, 0x100, PT ;  /* 0x000001000000780c */ /* 0x000fda0003f06070 */
[----:B------:R-:W-:Y:S05]  /*0af0*/  @!P0 BRA `(.L_x_188) ;  /* 0x0000000000ac8947 */ /* 0x000fea0003800000 */
[----:B------:R-:W1:Y:S01]  /*0b00*/  S2R R8, SR_LANEID ;  /* 0x0000000000087919 */ /* 0x000e620000000000 */
[----:B-----5:R-:W2:Y:S01]  /*0b10*/  SHFL.DOWN PT, R0, R14, 0x1, 0x1f ;  /* 0x08201f000e007f89 */ /* 0x020ea200000e0000 */
[C---:B-1----:R-:W-:Y:S02]  /*0b20*/  ISETP.GT.AND P0, PT, R8.reuse, 0x1e, PT ;  /* 0x0000001e0800780c */ /* 0x042fe40003f04270 */
[----:B------:R-:W-:Y:S02]  /*0b30*/  ISETP.NE.AND P1, PT, R8, RZ, PT ;  /* 0x000000ff0800720c */ /* 0x000fe40003f25270 */
[----:B--2---:R-:W-:Y:S02]  /*0b40*/  SEL R5, R0, RZ, !P0 ;  /* 0x000000ff00057207 */ /* 0x004fe40004000000 */
[----:B------:R-:W-:Y:S02]  /*0b50*/  ISETP.GT.AND P0, PT, R8, 0x1d, PT ;  /* 0x0000001d0800780c */ /* 0x000fe40003f04270 */
[----:B------:R-:W-:-:S05]  /*0b60*/  IADD3 R5, PT, PT, R5, R14, RZ ;  /* 0x0000000e05057210 */ /* 0x000fca0007ffe0ff */
[----:B------:R-:W1:Y:S02]  /*0b70*/  SHFL.DOWN PT, R0, R5, 0x2, 0x1f ;  /* 0x08401f0005007f89 */ /* 0x000e6400000e0000 */
[----:B------:R-:W-:Y:S01]  /*0b80*/  @!P1 MOV R6, 0x400 ;  /* 0x0000040000069802 */ /* 0x000fe20000000f00 */
[----:B------:R-:W2:Y:S01]  /*0b90*/  @!P1 S2R R9, SR_CgaCtaId ;  /* 0x0000000000099919 */ /* 0x000ea20000008800 */
[----:B-1----:R-:W-:Y:S02]  /*0ba0*/  SEL R0, R0, RZ, !P0 ;  /* 0x000000ff00007207 */ /* 0x002fe40004000000 */
[----:B------:R-:W-:-:S03]  /*0bb0*/  ISETP.GT.AND P0, PT, R8, 0x1b, PT ;  /* 0x0000001b0800780c */ /* 0x000fc60003f04270 */
[----:B------:R-:W-:-:S05]  /*0bc0*/  IMAD.IADD R0, R5, 0x1, R0 ;  /* 0x0000000105007824 */ /* 0x000fca00078e0200 */
[----:B------:R-:W1:Y:S01]  /*0bd0*/  SHFL.DOWN PT, R4, R0, 0x4, 0x1f ;  /* 0x08801f0000047f89 */ /* 0x000e6200000e0000 */
[----:B--2---:R-:W-:Y:S02]  /*0be0*/  @!P1 LEA R9, R9, R6, 0x18 ;  /* 0x0000000609099211 */ /* 0x004fe400078ec0ff */
[----:B-1----:R-:W-:Y:S02]  /*0bf0*/  SEL R7, R4, RZ, !P0 ;  /* 0x000000ff04077207 */ /* 0x002fe40004000000 */
[----:B------:R-:W-:-:S03]  /*0c00*/  ISETP.GT.AND P0, PT, R8, 0x17, PT ;  /* 0x000000170800780c */ /* 0x000fc60003f04270 */
[----:B------:R-:W-:Y:S01]  /*0c10*/  IMAD.IADD R7, R0, 0x1, R7 ;  /* 0x0000000100077824 */ /* 0x000fe200078e0207 */
[----:B------:R-:W-:-:S04]  /*0c20*/  @!P1 SHF.R.U32.HI R0, RZ, 0x3, R2 ;  /* 0x00000003ff009819 */ /* 0x000fc80000011602 */
[----:B------:R-:W1:Y:S01]  /*0c30*/  SHFL.DOWN PT, R4, R7, 0x8, 0x1f ;  /* 0x09001f0007047f89 */ /* 0x000e6200000e0000 */
[----:B------:R-:W-:-:S05]  /*0c40*/  @!P1 LOP3.LUT R0, R0, 0x7c, RZ, 0xc0, !PT ;  /* 0x0000007c00009812 */ /* 0x000fca00078ec0ff */
[----:B------:R-:W-:Y:S01]  /*0c50*/  @!P1 IMAD.IADD R0, R0, 0x1, R9 ;  /* 0x0000000100009824 */ /* 0x000fe200078e0209 */
[----:B-1----:R-:W-:Y:S02]  /*0c60*/  SEL R4, R4, RZ, !P0 ;  /* 0x000000ff04047207 */ /* 0x002fe40004000000 */
[----:B------:R-:W-:-:S03]  /*0c70*/  ISETP.GT.AND P0, PT, R8, 0xf, PT ;  /* 0x0000000f0800780c */ /* 0x000fc60003f04270 */
[----:B------:R-:W-:-:S05]  /*0c80*/  IMAD.IADD R4, R7, 0x1, R4 ;  /* 0x0000000107047824 */ /* 0x000fca00078e0204 */
[----:B------:R-:W1:Y:S02]  /*0c90*/  SHFL.DOWN PT, R5, R4, 0x10, 0x1f ;  /* 0x0a001f0004057f89 */ /* 0x000e6400000e0000 */
[----:B-1----:R-:W-:Y:S02]  /*0ca0*/  SEL R5, R5, RZ, !P0 ;  /* 0x000000ff05057207 */ /* 0x002fe40004000000 */
        /* <DEDUP_REMOVED lines=8> */
[----:B--2---:R-:W-:Y:S04]  /*0d30*/  LDS R0, [UR4+0xc] ;  /* 0x00000c04ff007984 */ /* 0x004fe80008000800 */
[----:B------:R-:W1:Y:S04]  /*0d40*/  LDS.128 R4, [UR4+0x10] ;  /* 0x00001004ff047984 */ /* 0x000e680008000c00 */
[----:B------:R-:W2:Y:S01]  /*0d50*/  LDS.64 R8, [UR4+0x20] ;  /* 0x00002004ff087984 */ /* 0x000ea20008000a00 */
[----:B-1----:R-:W-:-:S04]  /*0d60*/  IADD3 R0, PT, PT, R4, R0, R11 ;  /* 0x0000000004007210 */ /* 0x002fc80007ffe00b */
[----:B------:R-:W-:-:S04]  /*0d70*/  IADD3 R0, PT, PT, R6, R0, R5 ;  /* 0x0000000006007210 */ /* 0x000fc80007ffe005 */
[----:B--2---:R-:W-:-:S05]  /*0d80*/  IADD3 R0, PT, PT, R8, R0, R7 ;  /* 0x0000000008007210 */ /* 0x004fca0007ffe007 */
[----:B------:R-:W-:Y:S01]  /*0d90*/  IMAD.IADD R11, R0, 0x1, R9 ;  /* 0x00000001000b7824 */ /* 0x000fe200078e0209 */
[----:B------:R-:W-:Y:S06]  /*0da0*/  BRA `(.L_x_189) ;  /* 0x00000014007c7947 */ /* 0x000fec0003800000 */
.L_x_188:
[----:B------:R-:W-:Y:S01]  /*0db0*/  LOP3.LUT R4, R2, 0x3e0, RZ, 0xc0, !PT ;  /* 0x000003e002047812 */ /* 0x000fe200078ec0ff */
[----:B------:R-:W1:Y:S03]  /*0dc0*/  S2R R10, SR_LANEID ;  /* 0x00000000000a7919 */ /* 0x000e660000000000 */
[----:B------:R-:W-:Y:S02]  /*0dd0*/  LOP3.LUT R7, RZ, R4, RZ, 0x33, !PT ;  /* 0x00000004ff077212 */ /* 0x000fe400078e33ff */
[----:B------:R-:W-:-:S03]  /*0de0*/  IADD3 R5, PT, PT, R4, 0x20, RZ ;  /* 0x0000002004057810 */ /* 0x000fc60007ffe0ff */
[----:B------:R-:W-:Y:S01]  /*0df0*/  IMAD.IADD R7, R0, 0x1, R7 ;  /* 0x0000000100077824 */ /* 0x000fe200078e0207 */
[----:B------:R-:W-:-:S04]  /*0e00*/  ISETP.GT.U32.AND P0, PT, R5, R0, PT ;  /* 0x000000000500720c */ /* 0x000fc80003f04070 */
[----:B------:R-:W-:-:S05]  /*0e10*/  SEL R7, R7, 0x1f, P0 ;  /* 0x0000001f07077807 */ /* 0x000fca0000000000 */
[----:B-----5:R-:W2:Y:S01]  /*0e20*/  SHFL.DOWN PT, R4, R14, 0x1, R7 ;  /* 0x082000000e047989 */ /* 0x020ea200000e0007 */
[CC--:B-1----:R-:W-:Y:S01]  /*0e30*/  ISETP.GE.AND P0, PT, R10.reuse, R7.reuse, PT ;  /* 0x000000070a00720c */ /* 0x0c2fe20003f06270 */
[C---:B------:R-:W-:Y:S01]  /*0e40*/  VIADD R6, R10.reuse, 0x2 ;  /* 0x000000020a067836 */ /* 0x040fe20000000000 */
[C---:B------:R-:W-:Y:S01]  /*0e50*/  ISETP.NE.AND P1, PT, R10.reuse, RZ, PT ;  /* 0x000000ff0a00720c */ /* 0x040fe20003f25270 */
[----:B------:R-:W-:Y:S01]  /*0e60*/  VIADD R8, R10, 0x4 ;  /* 0x000000040a087836 */ /* 0x000fe20000000000 */
[----:B--2---:R-:W-:Y:S02]  /*0e70*/  SEL R5, R4, RZ, !P0 ;  /* 0x000000ff04057207 */ /* 0x004fe40004000000 */
[----:B------:R-:W-:-:S03]  /*0e80*/  ISETP.GT.AND P0, PT, R6, R7, PT ;  /* 0x000000070600720c */ /* 0x000fc60003f04270 */
[----:B------:R-:W-:-:S06]  /*0e90*/  IMAD.IADD R4, R5, 0x1, R14 ;  /* 0x0000000105047824 */ /* 0x000fcc00078e020e */
[----:B------:R-:W1:Y:S01]  /*0ea0*/  @!P1 S2R R11, SR_CgaCtaId ;  /* 0x00000000000b9919 */ /* 0x000e620000008800 */
[----:B------:R-:W-:Y:S01]  /*0eb0*/  @!P1 SHF.R.U32.HI R9, RZ, 0x3, R2 ;  /* 0x00000003ff099819 */ /* 0x000fe20000011602 */
[----:B------:R-:W2:Y:S03]  /*0ec0*/  SHFL.DOWN PT, R5, R4, 0x2, R7 ;  /* 0x0840000004057989 */ /* 0x000ea600000e0007 */
[----:B------:R-:W-:Y:S02]  /*0ed0*/  @!P1 LOP3.LUT R9, R9, 0x7c, RZ, 0xc0, !PT ;  /* 0x0000007c09099812 */ /* 0x000fe400078ec0ff */
[----:B--2---:R-:W-:Y:S02]  /*0ee0*/  SEL R5, R5, RZ, !P0 ;  /* 0x000000ff05057207 */ /* 0x004fe40004000000 */
[----:B------:R-:W-:-:S03]  /*0ef0*/  ISETP.GT.AND P0, PT, R8, R7, PT ;  /* 0x000000070800720c */ /* 0x000fc60003f04270 */
[----:B------:R-:W-:Y:S01]  /*0f00*/  IMAD.IADD R6, R4, 0x1, R5 ;  /* 0x0000000104067824 */ /* 0x000fe200078e0205 */
[----:B------:R-:W-:-:S04]  /*0f10*/  IADD3 R4, PT, PT, R10, 0x8, RZ ;  /* 0x000000080a047810 */ /* 0x000fc80007ffe0ff */
[----:B------:R-:W2:Y:S02]  /*0f20*/  SHFL.DOWN PT, R5, R6, 0x4, R7 ;  /* 0x0880000006057989 */ /* 0x000ea400000e0007 */
[----:B--2---:R-:W-:Y:S02]  /*0f30*/  SEL R5, R5, RZ, !P0 ;  /* 0x000000ff05057207 */ /* 0x004fe40004000000 */
[----:B------:R-:W-:-:S03]  /*0f40*/  ISETP.GT.AND P0, PT, R4, R7, PT ;  /* 0x000000070400720c */ /* 0x000fc60003f04270 */
[----:B------:R-:W-:Y:S02]  /*0f50*/  IMAD.IADD R8, R6, 0x1, R5 ;  /* 0x0000000106087824 */ /* 0x000fe400078e0205 */
[----:B------:R-:W-:Y:S01]  /*0f60*/  VIADD R6, R10, 0x10 ;  /* 0x000000100a067836 */ /* 0x000fe20000000000 */
[----:B------:R-:W-:Y:S02]  /*0f70*/  @!P1 MOV R10, 0x400 ;  /* 0x00000400000a9802 */ /* 0x000fe40000000f00 */
[----:B------:R-:W2:Y:S02]  /*0f80*/  SHFL.DOWN PT, R5, R8, 0x8, R7 ;  /* 0x0900000008057989 */ /* 0x000ea400000e0007 */
[----:B-1----:R-:W-:-:S05]  /*0f90*/  @!P1 LEA R10, R11, R10, 0x18 ;  /* 0x0000000a0b0a9211 */ /* 0x002fca00078ec0ff */
[----:B------:R-:W-:Y:S01]  /*0fa0*/  @!P1 IMAD.IADD R10, R9, 0x1, R10 ;  /* 0x00000001090a9824 */ /* 0x000fe200078e020a */
[----:B--2---:R-:W-:Y:S02]  /*0fb0*/  SEL R5, R5, RZ, !P0 ;  /* 0x000000ff05057207 */ /* 0x004fe40004000000 */
[----:B------:R-:W-:-:S03]  /*0fc0*/  ISETP.GT.AND P0, PT, R6, R7, PT ;  /* 0x000000070600720c */ /* 0x000fc60003f04270 */
[----:B------:R-:W-:-:S05]  /*0fd0*/  IMAD.IADD R4, R8, 0x1, R5 ;  /* 0x0000000108047824 */ /* 0x000fca00078e0205 */
[----:B------:R-:W1:Y:S02]  /*0fe0*/  SHFL.DOWN PT, R5, R4, 0x10, R7 ;  /* 0x0a00000004057989 */ /* 0x000e6400000e0007 */
[----:B-1----:R-:W-:Y:S02]  /*0ff0*/  SEL R5, R5, RZ, !P0 ;  /* 0x000000ff05057207 */ /* 0x002fe40004000000 */
[----:B------:R-:W-:-:S03]  /*1000*/  ISETP.NE.AND P0, PT, R2, RZ, PT ;  /* 0x000000ff0200720c */ /* 0x000fc60003f05270 */
[----:B------:R-:W-:-:S05]  /*1010*/  IMAD.IADD R11, R4, 0x1, R5 ;  /* 0x00000001040b7824 */ /* 0x000fca00078e0205 */
[----:B------:R1:W-:Y:S01]  /*1020*/  @!P1 STS [R10+0x8], R11 ;  /* 0x0000080b0a009388 */ /* 0x0003e20000000800 */
[----:B------:R-:W-:Y:S06]  /*1030*/  BAR.SYNC.DEFER_BLOCKING 0x0 ;  /* 0x0000000000007b1d */ /* 0x000fec0000010000 */
[----:B------:R-:W-:Y:S05]  /*1040*/  @P0 BRA `(.L_x_189) ;  /* 0x0000001000d40947 */ /* 0x000fea0003800000 */
[----:B------:R-:W2:Y:S01]  /*1050*/  S2UR UR5, SR_CgaCtaId ;  /* 0x00000000000579c3 */ /* 0x000ea20000008800 */
[----:B------:R-:W-:Y:S01]  /*1060*/  UMOV UR4, 0x400 ;  /* 0x0000040000047882 */ /* 0x000fe20000000000 */
[C---:B------:R-:W-:Y:S02]  /*1070*/  ISETP.GT.U32.AND P2, PT, R0.reuse, 0x40, PT ;  /* 0x000000400000780c */ /* 0x040fe40003f44070 */
[C---:B------:R-:W-:Y:S02]  /*1080*/  ISETP.GT.U32.AND P1, PT, R0.reuse, 0x20, PT ;  /* 0x000000200000780c */ /* 0x040fe40003f24070 */
[----:B------:R-:W-:Y:S01]  /*1090*/  ISETP.GT.U32.AND P3, PT, R0, 0x80, PT ;  /* 0x000000800000780c */ /* 0x000fe20003f64070 */
[----:B--2---:R-:W-:-:S09]  /*10a0*/  ULEA UR4, UR5, UR4, 0x18 ;  /* 0x0000000405047291 */ /* 0x004fd2000f8ec0ff */
[----:B------:R-:W2:Y:S04]  /*10b0*/  LDS.128 R4, [UR4+0x10] ;  /* 0x00001004ff047984 */ /* 0x000ea80008000c00 */
[----:B------:R-:W3:Y:S04]  /*10c0*/  LDS R2, [UR4+0xc] ;  /* 0x00000c04ff027984 */ /* 0x000ee80008000800 */
[----:B------:R-:W4:Y:S01]  /*10d0*/  LDS.64 R8, [UR4+0x20] ;  /* 0x00002004ff087984 */ /* 0x000f220008000a00 */
[----:B--2---:R-:W-:Y:S02]  /*10e0*/  SEL R4, R4, RZ, P2 ;  /* 0x000000ff04047207 */ /* 0x004fe40001000000 */
[----:B------:R-:W-:-:S02]  /*10f0*/  ISETP.GT.U32.AND P2, PT, R0, 0x60, PT ;  /* 0x000000600000780c */ /* 0x000fc40003f44070 */
[----:B---3--:R-:W-:Y:S02]  /*1100*/  SEL R2, R2, RZ, P1 ;  /* 0x000000ff02027207 */ /* 0x008fe40000800000 */
[----:B------:R-:W-:Y:S02]  /*1110*/  SEL R5, R5, RZ, P2 ;  /* 0x000000ff05057207 */ /* 0x000fe40001000000 */
[----:B------:R-:W-:Y:S02]  /*1120*/  IADD3 R2, PT, PT, R4, R2, R11 ;  /* 0x0000000204027210 */ /* 0x000fe40007ffe00b */
[----:B------:R-:W-:Y:S02]  /*1130*/  ISETP.GT.U32.AND P1, PT, R0, 0xa0, PT ;  /* 0x000000a00000780c */ /* 0x000fe40003f24070 */
[----:B------:R-:W-:Y:S02]  /*1140*/  SEL R6, R6, RZ, P3 ;  /* 0x000000ff06067207 */ /* 0x000fe40001800000 */
[----:B------:R-:W-:-:S02]  /*1150*/  ISETP.GT.U32.AND P2, PT, R0, 0xc0, PT ;  /* 0x000000c00000780c */ /* 0x000fc40003f44070 */
[----:B------:R-:W-:Y:S02]  /*1160*/  ISETP.GT.U32.AND P3, PT, R0, 0xe0, PT ;  /* 0x000000e00000780c */ /* 0x000fe40003f64070 */
[----:B------:R-:W-:Y:S02]  /*1170*/  SEL R7, R7, RZ, P1 ;  /* 0x000000ff07077207 */ /* 0x000fe40000800000 */
[----:B------:R-:W-:Y:S02]  /*1180*/  IADD3 R2, PT, PT, R6, R2, R5 ;  /* 0x0000000206027210 */ /* 0x000fe40007ffe005 */
[----:B----4-:R-:W-:Y:S02]  /*1190*/  SEL R8, R8, RZ, P2 ;  /* 0x000000ff08087207 */ /* 0x010fe40001000000 */
[----:B------:R-:W-:Y:S02]  /*11a0*/  SEL R9, R9, RZ, P3 ;  /* 0x000000ff09097207 */ /* 0x000fe40001800000 */
[----:B------:R-:W-:-:S05]  /*11b0*/  IADD3 R2, PT, PT, R8, R2, R7 ;  /* 0x0000000208027210 */ /* 0x000fca0007ffe007 */
[----:B-1----:R-:W-:Y:S01]  /*11c0*/  IMAD.IADD R11, R2, 0x1, R9 ;  /* 0x00000001020b7824 */ /* 0x002fe200078e0209 */
[----:B------:R-:W-:Y:S06]  /*11d0*/  BRA `(.L_x_189) ;  /* 0x0000001000707947 */ /* 0x000fec0003800000 */
.L_x_174:
[----:B------:R-:W0:Y:S01]  /*11e0*/  S2R R2, SR_TID.X ;  /* 0x0000000000027919 */ /* 0x000e220000002100 */
[----:B------:R-:W1:Y:S02]  /*11f0*/  LDCU.64 UR4, c[0x0][0x380] ;  /* 0x00007000ff0477ac */ /* 0x000e640008000a00 */
[----:B-1----:R-:W-:Y:S01]  /*1200*/  MOV R4, UR4 ;  /* 0x0000000400047c02 */ /* 0x002fe20008000f00 */
[----:B------:R-:W-:Y:S02]  /*1210*/  IMAD.U32 R5, RZ, RZ, UR5 ;  /* 0x00000005ff057e24 */ /* 0x000fe4000f8e00ff */
[----:B0-----:R-:W-:-:S04]  /*1220*/  IMAD R7, R3, 0x1000, R2 ;  /* 0x0000100003077824 */ /* 0x001fc800078e0202 */
[----:B------:R-:W-:-:S05]  /*1230*/  IMAD.WIDE.U32 R6, R7, 0x4, R4 ;  /* 0x0000000407067825 */ /* 0x000fca00078e0004 */
        /* <DEDUP_REMOVED lines=16> */
[----:B------:R-:W-:-:S02]  /*1340*/  ISETP.GE.U32.AND P0, PT, R0, R13, PT ;  /* 0x0000000d0000720c */ /* 0x000fc40003f06070 */
        /* <DEDUP_REMOVED lines=9> */
[----:B------:R-:W-:Y:S01]  /*13e0*/  IMAD R9, R3, 0x1000, R13 ;  /* 0x0000100003097824 */ /* 0x000fe200078e020d */
[----:B------:R-:W-:Y:S01]  /*13f0*/  LOP3.LUT R6, RZ, R2, RZ, 0x33, !PT ;  /* 0x00000002ff067212 */ /* 0x000fe200078e33ff */
[----:B------:R-:W-:Y:S01]  /*1400*/  VIADD R0, R8, 0xfffff000 ;  /* 0xfffff00008007836 */ /* 0x000fe20000000000 */
[----:B------:R-:W-:Y:S02]  /*1410*/  UMOV UR4, URZ ;  /* 0x000000ff00047c82 */ /* 0x000fe40008000000 */
[----:B------:R-:W-:Y:S02]  /*1420*/  IADD3 R6, PT, PT, -R13, R8, R6 ;  /* 0x000000080d067210 */ /* 0x000fe40007ffe106 */
[C---:B------:R-:W-:Y:S02]  /*1430*/  ISETP.GT.U32.AND P0, PT, R9.reuse, R0, PT ;  /* 0x000000000900720c */ /* 0x040fe40003f04070 */
[----:B------:R-:W-:Y:S01]  /*1440*/  IADD3 R7, PT, PT, R9, 0x800, R2 ;  /* 0x0000080009077810 */ /* 0x000fe20007ffe002 */
[----:B------:R-:W-:-:S02]  /*1450*/  IMAD.MOV.U32 R2, RZ, RZ, R9 ;  /* 0x000000ffff027224 */ /* 0x000fc400078e0009 */
[----:B------:R-:W-:-:S08]  /*1460*/  IMAD R6, R3, -0x1000, R6 ;  /* 0xfffff00003067824 */ /* 0x000fd000078e0206 */
[----:B------:R-:W-:Y:S05]  /*1470*/  @P0 BRA `(.L_x_191) ;  /* 0x00000000009c0947 */ /* 0x000fea0003800000 */
[----:B------:R-:W0:Y:S08]  /*1480*/  LDC R8, c[0x0][0x3a8] ;  /* 0x0000ea00ff087b82 */ /* 0x000e300000000800 */
[----:B------:R-:W1:Y:S02]  /*1490*/  LDC.64 R4, c[0x0][0x380] ;  /* 0x0000e000ff047b82 */ /* 0x000e640000000a00 */
.L_x_192:
[----:B------:R-:W2:Y:S02]  /*14a0*/  S2R R10, SR_TID.X ;  /* 0x00000000000a7919 */ /* 0x000ea40000002100 */
[----:B--2---:R-:W-:-:S04]  /*14b0*/  IMAD.IADD R11, R10, 0x1, R9 ;  /* 0x000000010a0b7824 */ /* 0x004fc800078e0209 */
[----:B-1----:R-:W-:-:S05]  /*14c0*/  IMAD.WIDE.U32 R10, R11, 0x4, R4 ;  /* 0x000000040b0a7825 */ /* 0x002fca00078e0004 */
        /* <DEDUP_REMOVED lines=10> */
[----:B------:R-:W5:Y:S01]  /*1570*/  LDG.E R21, desc[UR6][R10.64+0x2c00] ;  /* 0x002c00060a157981 */ /* 0x000f62000c1e1900 */
[----:B--2---:R-:W-:-:S03]  /*1580*/  IADD3 R20, PT, PT, R20, R18, R27 ;  /* 0x0000001214147210 */ /* 0x004fc60007ffe01b */
[----:B------:R-:W2:Y:S04]  /*1590*/  LDG.E R18, desc[UR6][R10.64+0x2800] ;  /* 0x002800060a127981 */ /* 0x000ea8000c1e1900 */
[----:B------:R-:W2:Y:S01]  /*15a0*/  LDG.E R27, desc[UR6][R10.64+0x3800] ;  /* 0x003800060a1b7981 */ /* 0x000ea2000c1e1900 */
[----:B---3--:R-:W-:-:S03]  /*15b0*/  IADD3 R24, PT, PT, R23, R22, R20 ;  /* 0x0000001617187210 */ /* 0x008fc60007ffe014 */
[----:B------:R-:W3:Y:S04]  /*15c0*/  LDG.E R23, desc[UR6][R10.64+0x3000] ;  /* 0x003000060a177981 */ /* 0x000ee8000c1e1900 */
[----:B------:R-:W3:Y:S04]  /*15d0*/  LDG.E R20, desc[UR6][R10.64+0x3400] ;  /* 0x003400060a147981 */ /* 0x000ee8000c1e1900 */
[----:B------:R-:W3:Y:S01]  /*15e0*/  LDG.E R22, desc[UR6][R10.64+0x3c00] ;  /* 0x003c00060a167981 */ /* 0x000ee2000c1e1900 */
[----:B----4-:R-:W-:-:S04]  /*15f0*/  IADD3 R14, PT, PT, R17, R14, R24 ;  /* 0x0000000e110e7210 */ /* 0x010fc80007ffe018 */
[----:B-----5:R-:W-:-:S04]  /*1600*/  IADD3 R14, PT, PT, R19, R16, R14 ;  /* 0x00000010130e7210 */ /* 0x020fc80007ffe00e */
[----:B------:R-:W-:Y:S02]  /*1610*/  IADD3 R12, PT, PT, R15, R12, R14 ;  /* 0x0000000c0f0c7210 */ /* 0x000fe40007ffe00e */
[----:B0-----:R-:W-:-:S04]  /*1620*/  IADD3 R14, PT, PT, -R9, R8, RZ ;  /* 0x00000008090e7210 */ /* 0x001fc80007ffe1ff */
[----:B------:R-:W-:Y:S02]  /*1630*/  ISETP.GE.U32.AND P0, PT, R14, R13, PT ;  /* 0x0000000d0e00720c */ /* 0x000fe40003f06070 */
[----:B--2---:R-:W-:-:S04]  /*1640*/  IADD3 R12, PT, PT, R21, R18, R12 ;  /* 0x00000012150c7210 */ /* 0x004fc80007ffe00c */
[----:B---3--:R-:W-:-:S04]  /*1650*/  IADD3 R12, PT, PT, R20, R23, R12 ;  /* 0x00000017140c7210 */ /* 0x008fc80007ffe00c */
[----:B------:R-:W-:-:S03]  /*1660*/  IADD3 R27, PT, PT, R22, R27, R12 ;  /* 0x0000001b161b7210 */ /* 0x000fc60007ffe00c */
[----:B------:R-:W-:Y:S05]  /*1670*/  @!P0 BRA `(.L_x_190) ;  /* 0x00000008009c8947 */ /* 0x000fea0003800000 */
[C---:B------:R-:W-:Y:S01]  /*1680*/  IMAD.IADD R9, R13.reuse, 0x1, R9 ;  /* 0x000000010d097824 */ /* 0x040fe200078e0209 */
[----:B------:R-:W-:Y:S01]  /*1690*/  UIADD3 UR4, UPT, UPT, UR4, 0x1, URZ ;  /* 0x0000000104047890 */ /* 0x000fe2000fffe0ff */
[----:B------:R-:W-:Y:S02]  /*16a0*/  IMAD.IADD R2, R13, 0x1, R2 ;  /* 0x000000010d027824 */ /* 0x000fe400078e0202 */
[----:B------:R-:W-:Y:S01]  /*16b0*/  IMAD.IADD R6, R6, 0x1, -R13 ;  /* 0x0000000106067824 */ /* 0x000fe200078e0a0d */
[----:B------:R-:W-:Y:S01]  /*16c0*/  ISETP.GT.U32.AND P0, PT, R9, R0, PT ;  /* 0x000000000900720c */ /* 0x000fe20003f04070 */
[----:B------:R-:W-:-:S12]  /*16d0*/  IMAD.IADD R7, R13, 0x1, R7 ;  /* 0x000000010d077824 */ /* 0x000fd800078e0207 */
[----:B------:R-:W-:Y:S05]  /*16e0*/  @!P0 BRA `(.L_x_192) ;  /* 0xfffffffc006c8947 */ /* 0x000fea000383ffff */
.L_x_191:
[----:B------:R-:W0:Y:S01]  /*16f0*/  S2R R13, SR_TID.X ;  /* 0x00000000000d7919 */ /* 0x000e220000002100 */
[----:B------:R-:W-:Y:S01]  /*1700*/  IMAD.IADD R0, R8, 0x1, -R9 ;  /* 0x0000000108007824 */ /* 0x000fe200078e0a09 */
[----:B------:R-:W-:Y:S04]  /*1710*/  BSSY.RECONVERGENT B1, `(.L_x_190) ;  /* 0x000009d000017945 */ /* 0x000fe80003800200 */
[----:B0-----:R-:W-:-:S04]  /*1720*/  ISETP.GE.AND P0, PT, R13, R0, PT ;  /* 0x000000000d00720c */ /* 0x001fc80003f06270 */
[----:B------:R-:W-:-:S13]  /*1730*/  ISETP.GE.U32.OR P0, PT, R9, R8, P0 ;  /* 0x000000080900720c */ /* 0x000fda0000706470 */
[----:B------:R-:W-:Y:S05]  /*1740*/  @P0 BRA `(.L_x_193) ;  /* 0x0000000800640947 */ /* 0x000fea0003800000 */
[----:B------:R-:W0:Y:S01]  /*1750*/  LDC R10, c[0x0][0x3ac] ;  /* 0x0000eb00ff0a7b82 */ /* 0x000e220000000800 */
[----:B------:R-:W-:Y:S01]  /*1760*/  LOP3.LUT R11, RZ, R13, RZ, 0x33, !PT ;  /* 0x0000000dff0b7212 */ /* 0x000fe200078e33ff */
[----:B------:R-:W-:Y:S06]  /*1770*/  BSSY.RECONVERGENT B2, `(.L_x_194) ;  /* 0x000004f000027945 */ /* 0x000fec0003800200 */
[----:B------:R-:W1:Y:S01]  /*1780*/  LDC R0, c[0x0][0x3ac] ;  /* 0x0000eb00ff007b82 */ /* 0x000e620000000800 */
[----:B0-----:R-:W-:-:S05]  /*1790*/  IMAD.SHL.U32 R10, R10, 0x1000, RZ ;  /* 0x000010000a0a7824 */ /* 0x001fca00078e00ff */
[----:B------:R-:W-:-:S04]  /*17a0*/  LEA R10, R3, R10, 0xc ;  /* 0x0000000a030a7211 */ /* 0x000fc800078e60ff */
[----:B------:R-:W-:Y:S01]  /*17b0*/  IADD3 R8, PT, PT, -R10, R8, R11 ;  /* 0x000000080a087210 */ /* 0x000fe20007ffe10b */
[----:B-1----:R-:W-:Y:S02]  /*17c0*/  IMAD R11, R0, UR4, RZ ;  /* 0x00000004000b7c24 */ /* 0x002fe4000f8e02ff */
[----:B------:R-:W-:Y:S02]  /*17d0*/  IMAD.MOV.U32 R0, RZ, RZ, R13 ;  /* 0x000000ffff007224 */ /* 0x000fe400078e000d */
[----:B------:R-:W-:-:S05]  /*17e0*/  IMAD R8, R11, -0x1000, R8 ;  /* 0xfffff0000b087824 */ /* 0x000fca00078e0208 */
[C---:B------:R-:W-:Y:S02]  /*17f0*/  ISETP.GE.U32.AND P0, PT, R8.reuse, 0xf00, PT ;  /* 0x00000f000800780c */ /* 0x040fe40003f06070 */
[----:B------:R-:W-:-:S04]  /*1800*/  LEA.HI R8, R8, 0x1, RZ, 0x18 ;  /* 0x0000000108087811 */ /* 0x000fc800078fc0ff */
[----:B------:R-:W-:-:S07]  /*1810*/  LOP3.LUT R10, R8, 0xf, RZ, 0xc0, !PT ;  /* 0x0000000f080a7812 */ /* 0x000fce00078ec0ff */
[----:B------:R-:W-:Y:S05]  /*1820*/  @!P0 BRA `(.L_x_195) ;  /* 0x00000004000c8947 */ /* 0x000fea0003800000 */
[----:B------:R-:W-:Y:S01]  /*1830*/  LEA.HI R0, R6, 0x1, RZ, 0x18 ;  /* 0x0000000106007811 */ /* 0x000fe200078fc0ff */
[----:B------:R-:W-:Y:S01]  /*1840*/  BSSY.RECONVERGENT B3, `(.L_x_196) ;  /* 0x0000040000037945 */ /* 0x000fe20003800200 */
[----:B------:R-:W-:Y:S02]  /*1850*/  LOP3.LUT R11, R13, 0x800, RZ, 0xfc, !PT ;  /* 0x000008000d0b7812 */ /* 0x000fe400078efcff */
[----:B------:R-:W-:-:S05]  /*1860*/  LOP3.LUT R0, R0, 0x1fffff0, RZ, 0xc0, !PT ;  /* 0x01fffff000007812 */ /* 0x000fca00078ec0ff */
[----:B------:R-:W-:-:S07]  /*1870*/  IMAD.MOV R0, RZ, RZ, -R0 ;  /* 0x000000ffff007224 */ /* 0x000fce00078e0a00 */
.L_x_197:
[C---:B------:R-:W-:Y:S02]  /*1880*/  VIADD R15, R7.reuse, 0xfffff800 ;  /* 0xfffff800070f7836 */ /* 0x040fe40000000000 */
[----:B------:R-:W-:Y:S02]  /*1890*/  VIADD R21, R7, 0xfffff900 ;  /* 0xfffff90007157836 */ /* 0x000fe40000000000 */
[----:B------:R-:W-:-:S04]  /*18a0*/  IMAD.WIDE.U32 R14, R15, 0x4, R4 ;  /* 0x000000040f0e7825 */ /* 0x000fc800078e0004 */
[--C-:B------:R-:W-:Y:S01]  /*18b0*/  IMAD.WIDE.U32 R20, R21, 0x4, R4.reuse ;  /* 0x0000000415147825 */ /* 0x100fe200078e0004 */
[----:B------:R0:W2:Y:S04]  /*18c0*/  LDG.E R28, desc[UR6][R14.64] ;  /* 0x000000060e1c7981 */ /* 0x0000a8000c1e1900 */
[----:B------:R-:W2:Y:S01]  /*18d0*/  LDG.E R29, desc[UR6][R20.64] ;  /* 0x00000006141d7981 */ /* 0x000ea2000c1e1900 */
[C---:B------:R-:W-:Y:S02]  /*18e0*/  VIADD R17, R7.reuse, 0xfffffa00 ;  /* 0xfffffa0007117836 */ /* 0x040fe40000000000 */
[----:B------:R-:W-:Y:S02]  /*18f0*/  VIADD R19, R7, 0xfffffb00 ;  /* 0xfffffb0007137836 */ /* 0x000fe40000000000 */
[----:B------:R-:W-:-:S04]  /*1900*/  IMAD.WIDE.U32 R16, R17, 0x4, R4 ;  /* 0x0000000411107825 */ /* 0x000fc800078e0004 */
[--C-:B------:R-:W-:Y:S01]  /*1910*/  IMAD.WIDE.U32 R18, R19, 0x4, R4.reuse ;  /* 0x0000000413127825 */ /* 0x100fe200078e0004 */
[----:B------:R1:W3:Y:S04]  /*1920*/  LDG.E R13, desc[UR6][R16.64] ;  /* 0x00000006100d7981 */ /* 0x0002e8000c1e1900 */
[----:B------:R4:W3:Y:S01]  /*1930*/  LDG.E R12, desc[UR6][R18.64] ;  /* 0x00000006120c7981 */ /* 0x0008e2000c1e1900 */
[C---:B------:R-:W-:Y:S01]  /*1940*/  VIADD R22, R7.reuse, 0xfffffd00 ;  /* 0xfffffd0007167836 */ /* 0x040fe20000000000 */
[C---:B------:R-:W-:Y:S01]  /*1950*/  IADD3 R23, PT, PT, R7.reuse, -0x400, RZ ;  /* 0xfffffc0007177810 */ /* 0x040fe20007ffe0ff */
[----:B------:R-:W-:Y:S02]  /*1960*/  VIADD R26, R7, 0xfffffe00 ;  /* 0xfffffe00071a7836 */ /* 0x000fe40000000000 */
[----:B0-----:R-:W-:-:S04]  /*1970*/  IMAD.WIDE.U32 R14, R22, 0x4, R4 ;  /* 0x00000004160e7825 */ /* 0x001fc800078e0004 */
[--C-:B-1----:R-:W-:Y:S02]  /*1980*/  IMAD.WIDE.U32 R16, R26, 0x4, R4.reuse ;  /* 0x000000041a107825 */ /* 0x102fe400078e0004 */
[----:B------:R0:W5:Y:S02]  /*1990*/  LDG.E R26, desc[UR6][R14.64] ;  /* 0x000000060e1a7981 */ /* 0x000164000c1e1900 */
[C-C-:B------:R-:W-:Y:S02]  /*19a0*/  IMAD.WIDE.U32 R24, R7.reuse, 0x4, R4.reuse ;  /* 0x0000000407187825 */ /* 0x140fe400078e0004 */
[----:B------:R-:W5:Y:S02]  /*19b0*/  LDG.E R16, desc[UR6][R16.64] ;  /* 0x0000000610107981 */ /* 0x000f64000c1e1900 */
[----:B----4-:R-:W-:Y:S02]  /*19c0*/  VIADD R19, R7, 0xffffff00 ;  /* 0xffffff0007137836 */ /* 0x010fe40000000000 */
[----:B------:R-:W-:Y:S01]  /*19d0*/  IMAD.WIDE.U32 R20, R23, 0x4, R4 ;  /* 0x0000000417147825 */ /* 0x000fe200078e0004 */
[----:B------:R-:W4:Y:S03]  /*19e0*/  LDG.E R24, desc[UR6][R24.64] ;  /* 0x0000000618187981 */ /* 0x000f26000c1e1900 */
[----:B0-----:R-:W-:-:S02]  /*19f0*/  VIADD R15, R7, 0x200 ;  /* 0x00000200070f7836 */ /* 0x001fc40000000000 */
[----:B------:R-:W-:Y:S02]  /*1a00*/  VIADD R23, R7, 0x100 ;  /* 0x0000010007177836 */ /* 0x000fe40000000000 */
[--C-:B------:R-:W-:Y:S01]  /*1a10*/  IMAD.WIDE.U32 R18, R19, 0x4, R4.reuse ;  /* 0x0000000413127825 */ /* 0x100fe200078e0004 */
[----:B------:R0:W5:Y:S03]  /*1a20*/  LDG.E R25, desc[UR6][R20.64] ;  /* 0x0000000614197981 */ /* 0x000166000c1e1900 */
[----:B------:R-:W-:Y:S02]  /*1a30*/  IMAD.WIDE.U32 R22, R23, 0x4, R4 ;  /* 0x0000000417167825 */ /* 0x000fe400078e0004 */
[----:B------:R-:W4:Y:S04]  /*1a40*/  LDG.E R19, desc[UR6][R18.64] ;  /* 0x0000000612137981 */ /* 0x000f28000c1e1900 */
[----:B------:R1:W4:Y:S01]  /*1a50*/  LDG.E R23, desc[UR6][R22.64] ;  /* 0x0000000616177981 */ /* 0x000322000c1e1900 */
[----:B0-----:R-:W-:-:S04]  /*1a60*/  VIADD R21, R7, 0x300 ;  /* 0x0000030007157836 */ /* 0x001fc80000000000 */
[----:B------:R-:W-:-:S04]  /*1a70*/  IMAD.WIDE.U32 R20, R21, 0x4, R4 ;  /* 0x0000000415147825 */ /* 0x000fc800078e0004 */
[----:B-1----:R-:W-:Y:S02]  /*1a80*/  VIADD R22, R7, 0x700 ;  /* 0x0000070007167836 */ /* 0x002fe40000000000 */
[----:B------:R-:W4:Y:S01]  /*1a90*/  LDG.E R21, desc[UR6][R20.64] ;  /* 0x0000000614157981 */ /* 0x000f22000c1e1900 */
[----:B--2---:R-:W-:Y:S01]  /*1aa0*/  IADD3 R27, PT, PT, R29, R28, R27 ;  /* 0x0000001c1d1b7210 */ /* 0x004fe20007ffe01b */
[----:B------:R-:W-:Y:S01]  /*1ab0*/  IMAD.WIDE.U32 R28, R15, 0x4, R4 ;  /* 0x000000040f1c7825 */ /* 0x000fe200078e0004 */
[----:B------:R-:W-:-:S05]  /*1ac0*/  IADD3 R15, PT, PT, R7, 0x400, RZ ;  /* 0x00000400070f7810 */ /* 0x000fca0007ffe0ff */
[----:B------:R0:W2:Y:S01]  /*1ad0*/  LDG.E R28, desc[UR6][R28.64] ;  /* 0x000000061c1c7981 */ /* 0x0000a2000c1e1900 */
[----:B------:R-:W-:-:S05]  /*1ae0*/  IMAD.WIDE.U32 R14, R15, 0x4, R4 ;  /* 0x000000040f0e7825 */ /* 0x000fca00078e0004 */
[----:B------:R1:W2:Y:S01]  /*1af0*/  LDG.E R17, desc[UR6][R14.64] ;  /* 0x000000060e117981 */ /* 0x0002a2000c1e1900 */
[----:B---3--:R-:W-:Y:S01]  /*1b00*/  IADD3 R27, PT, PT, R12, R13, R27 ;  /* 0x0000000d0c1b7210 */ /* 0x008fe20007ffe01b */
[----:B0-----:R-:W-:-:S04]  /*1b10*/  VIADD R29, R7, 0x500 ;  /* 0x00000500071d7836 */ /* 0x001fc80000000000 */
[----:B------:R-:W-:-:S04]  /*1b20*/  IMAD.WIDE.U32 R12, R29, 0x4, R4 ;  /* 0x000000041d0c7825 */ /* 0x000fc800078e0004 */
[----:B-1----:R-:W-:Y:S01]  /*1b30*/  VIADD R15, R7, 0x600 ;  /* 0x00000600070f7836 */ /* 0x002fe20000000000 */
[----:B------:R0:W3:Y:S03]  /*1b40*/  LDG.E R18, desc[UR6][R12.64] ;  /* 0x000000060c127981 */ /* 0x0000e6000c1e1900 */
[----:B------:R-:W-:-:S04]  /*1b50*/  IMAD.WIDE.U32 R14, R15, 0x4, R4 ;  /* 0x000000040f0e7825 */ /* 0x000fc800078e0004 */
[----:B0-----:R-:W-:Y:S02]  /*1b60*/  IMAD.WIDE.U32 R12, R22, 0x4, R4 ;  /* 0x00000004160c7825 */ /* 0x001fe400078e0004 */
[----:B------:R-:W3:Y:S04]  /*1b70*/  LDG.E R22, desc[UR6][R14.64] ;  /* 0x000000060e167981 */ /* 0x000ee8000c1e1900 */
[----:B------:R-:W3:Y:S01]  /*1b80*/  LDG.E R20, desc[UR6][R12.64] ;  /* 0x000000060c147981 */ /* 0x000ee2000c1e1900 */
[----:B------:R-:W-:Y:S01]  /*1b90*/  VIADD R0, R0, 0x10 ;  /* 0x0000001000007836 */ /* 0x000fe20000000000 */
[----:B-----5:R-:W-:-:S04]  /*1ba0*/  IADD3 R25, PT, PT, R26, R25, R27 ;  /* 0x000000191a197210 */ /* 0x020fc80007ffe01b */
[----:B----4-:R-:W-:Y:S02]  /*1bb0*/  IADD3 R16, PT, PT, R19, R16, R25 ;  /* 0x0000001013107210 */ /* 0x010fe40007ffe019 */
[----:B------:R-:W-:Y:S02]  /*1bc0*/  ISETP.NE.AND P0, PT, R0, RZ, PT ;  /* 0x000000ff0000720c */ /* 0x000fe40003f05270 */
[----:B------:R-:W-:Y:S01]  /*1bd0*/  IADD3 R16, PT, PT, R23, R24, R16 ;  /* 0x0000001817107210 */ /* 0x000fe20007ffe010 */
[----:B------:R-:W-:Y:S02]  /*1be0*/  VIADD R11, R11, 0x1000 ;  /* 0x000010000b0b7836 */ /* 0x000fe40000000000 */
[----:B------:R-:W-:Y:S01]  /*1bf0*/  VIADD R7, R7, 0x1000 ;  /* 0x0000100007077836 */ /* 0x000fe20000000000 */
[----:B--2---:R-:W-:-:S04]  /*1c00*/  IADD3 R16, PT, PT, R21, R28, R16 ;  /* 0x0000001c15107210 */ /* 0x004fc80007ffe010 */
[----:B---3--:R-:W-:-:S04]  /*1c10*/  IADD3 R17, PT, PT, R18, R17, R16 ;  /* 0x0000001112117210 */ /* 0x008fc80007ffe010 */
[----:B------:R-:W-:Y:S01]  /*1c20*/  IADD3 R27, PT, PT, R20, R22, R17 ;  /* 0x00000016141b7210 */ /* 0x000fe20007ffe011 */
[----:B------:R-:W-:Y:S06]  /*1c30*/  @P0 BRA `(.L_x_197) ;  /* 0xfffffffc00100947 */ /* 0x000fec000383ffff */
[----:B------:R-:W-:Y:S05]  /*1c40*/  BSYNC.RECONVERGENT B3 ;  /* 0x0000000000037941 */ /* 0x000fea0003800200 */
.L_x_196:
[----:B------:R-:W-:-:S07]  /*1c50*/  IADD3 R0, PT, PT, R11, -0x800, RZ ;  /* 0xfffff8000b007810 */ /* 0x000fce0007ffe0ff */
.L_x_195:
[----:B------:R-:W-:Y:S05]  /*1c60*/  BSYNC.RECONVERGENT B2 ;  /* 0x0000000000027941 */ /* 0x000fea0003800200 */
.L_x_194:
[----:B------:R-:W-:-:S13]  /*1c70*/  ISETP.NE.AND P0, PT, R10, RZ, PT ;  /* 0x000000ff0a00720c */ /* 0x000fda0003f05270 */
[----:B------:R-:W-:Y:S05]  /*1c80*/  @!P0 BRA `(.L_x_193) ;  /* 0x0000000400148947 */ /* 0x000fea0003800000 */
[----:B------:R-:W-:Y:S01]  /*1c90*/  ISETP.GE.U32.AND P0, PT, R10, 0x8, PT ;  /* 0x000000080a00780c */ /* 0x000fe20003f06070 */
[----:B------:R-:W-:Y:S01]  /*1ca0*/  BSSY.RECONVERGENT B2, `(.L_x_198) ;  /* 0x0000021000027945 */ /* 0x000fe20003800200 */
[----:B------:R-:W-:-:S04]  /*1cb0*/  LOP3.LUT R23, R8, 0x7, RZ, 0xc0, !PT ;  /* 0x0000000708177812 */ /* 0x000fc800078ec0ff */
[----:B------:R-:W-:-:S07]  /*1cc0*/  ISETP.NE.AND P1, PT, R23, RZ, PT ;  /* 0x000000ff1700720c */ /* 0x000fce0003f25270 */
[----:B------:R-:W-:Y:S06]  /*1cd0*/  @!P0 BRA `(.L_x_199) ;  /* 0x0000000000748947 */ /* 0x000fec0003800000 */
[----:B------:R-:W-:-:S04]  /*1ce0*/  IMAD.IADD R11, R0, 0x1, R9 ;  /* 0x00000001000b7824 */ /* 0x000fc800078e0209 */
[C---:B------:R-:W-:Y:S02]  /*1cf0*/  VIADD R19, R11.reuse, 0x100 ;  /* 0x000001000b137836 */ /* 0x040fe40000000000 */
[C---:B------:R-:W-:Y:S02]  /*1d00*/  VIADD R21, R11.reuse, 0x200 ;  /* 0x000002000b157836 */ /* 0x040fe40000000000 */
[C---:B------:R-:W-:Y:S02]  /*1d10*/  VIADD R13, R11.reuse, 0x300 ;  /* 0x000003000b0d7836 */ /* 0x040fe40000000000 */
[----:B------:R-:W-:-:S04]  /*1d20*/  IMAD.WIDE.U32 R16, R11, 0x4, R4 ;  /* 0x000000040b107825 */ /* 0x000fc800078e0004 */
[--C-:B------:R-:W-:Y:S01]  /*1d30*/  IMAD.WIDE.U32 R18, R19, 0x4, R4.reuse ;  /* 0x0000000413127825 */ /* 0x100fe200078e0004 */
[----:B------:R0:W2:Y:S03]  /*1d40*/  LDG.E R22, desc[UR6][R16.64] ;  /* 0x0000000610167981 */ /* 0x0000a6000c1e1900 */
[--C-:B------:R-:W-:Y:S01]  /*1d50*/  IMAD.WIDE.U32 R20, R21, 0x4, R4.reuse ;  /* 0x0000000415147825 */ /* 0x100fe200078e0004 */
[----:B------:R1:W2:Y:S03]  /*1d60*/  LDG.E R7, desc[UR6][R18.64] ;  /* 0x0000000612077981 */ /* 0x0002a6000c1e1900 */
[C---:B------:R-:W-:Y:S02]  /*1d70*/  VIADD R15, R11.reuse, 0x400 ;  /* 0x000004000b0f7836 */ /* 0x040fe40000000000 */
[C---:B------:R-:W-:Y:S01]  /*1d80*/  VIADD R25, R11.reuse, 0x500 ;  /* 0x000005000b197836 */ /* 0x040fe20000000000 */
[----:B------:R-:W-:Y:S01]  /*1d90*/  IADD3 R29, PT, PT, R11, 0x600, RZ ;  /* 0x000006000b1d7810 */ /* 0x000fe20007ffe0ff */
[----:B------:R-:W-:Y:S01]  /*1da0*/  IMAD.WIDE.U32 R12, R13, 0x4, R4 ;  /* 0x000000040d0c7825 */ /* 0x000fe200078e0004 */
[----:B------:R-:W3:Y:S03]  /*1db0*/  LDG.E R20, desc[UR6][R20.64] ;  /* 0x0000000614147981 */ /* 0x000ee6000c1e1900 */
[----:B------:R-:W-:-:S02]  /*1dc0*/  VIADD R24, R11, 0x700 ;  /* 0x000007000b187836 */ /* 0x000fc40000000000 */
[--C-:B------:R-:W-:Y:S01]  /*1dd0*/  IMAD.WIDE.U32 R14, R15, 0x4, R4.reuse ;  /* 0x000000040f0e7825 */ /* 0x100fe200078e0004 */
[----:B------:R-:W3:Y:S03]  /*1de0*/  LDG.E R12, desc[UR6][R12.64] ;  /* 0x000000060c0c7981 */ /* 0x000ee6000c1e1900 */
[--C-:B------:R-:W-:Y:S02]  /*1df0*/  IMAD.WIDE.U32 R10, R25, 0x4, R4.reuse ;  /* 0x00000004190a7825 */ /* 0x100fe400078e0004 */
[----:B------:R-:W4:Y:S02]  /*1e00*/  LDG.E R14, desc[UR6][R14.64] ;  /* 0x000000060e0e7981 */ /* 0x000f24000c1e1900 */
[--C-:B0-----:R-:W-:Y:S02]  /*1e10*/  IMAD.WIDE.U32 R16, R29, 0x4, R4.reuse ;  /* 0x000000041d107825 */ /* 0x101fe400078e0004 */
[----:B------:R-:W4:Y:S02]  /*1e20*/  LDG.E R10, desc[UR6][R10.64] ;  /* 0x000000060a0a7981 */ /* 0x000f24000c1e1900 */
[----:B-1----:R-:W-:-:S02]  /*1e30*/  IMAD.WIDE.U32 R18, R24, 0x4, R4 ;  /* 0x0000000418127825 */ /* 0x002fc400078e0004 */
[----:B------:R-:W5:Y:S04]  /*1e40*/  LDG.E R16, desc[UR6][R16.64] ;  /* 0x0000000610107981 */ /* 0x000f68000c1e1900 */
[----:B------:R-:W5:Y:S01]  /*1e50*/  LDG.E R18, desc[UR6][R18.64] ;  /* 0x0000000612127981 */ /* 0x000f62000c1e1900 */
[----:B------:R-:W-:Y:S01]  /*1e60*/  VIADD R0, R0, 0x800 ;  /* 0x0000080000007836 */ /* 0x000fe20000000000 */
[----:B--2---:R-:W-:-:S04]  /*1e70*/  IADD3 R7, PT, PT, R7, R22, R27 ;  /* 0x0000001607077210 */ /* 0x004fc80007ffe01b */
[----:B---3--:R-:W-:-:S04]  /*1e80*/  IADD3 R7, PT, PT, R12, R20, R7 ;  /* 0x000000140c077210 */ /* 0x008fc80007ffe007 */
[----:B----4-:R-:W-:-:S04]  /*1e90*/  IADD3 R7, PT, PT, R10, R14, R7 ;  /* 0x0000000e0a077210 */ /* 0x010fc80007ffe007 */
[----:B-----5:R-:W-:-:S07]  /*1ea0*/  IADD3 R27, PT, PT, R18, R16, R7 ;  /* 0x00000010121b7210 */ /* 0x020fce0007ffe007 */
.L_x_199:
[----:B------:R-:W-:Y:S05]  /*1eb0*/  BSYNC.RECONVERGENT B2 ;  /* 0x0000000000027941 */ /* 0x000fea0003800200 */
.L_x_198:
[----:B------:R-:W-:Y:S05]  /*1ec0*/  @!P1 BRA `(.L_x_193) ;  /* 0x0000000000849947 */ /* 0x000fea0003800000 */
[----:B------:R-:W-:Y:S01]  /*1ed0*/  ISETP.GE.U32.AND P0, PT, R23, 0x4, PT ;  /* 0x000000041700780c */ /* 0x000fe20003f06070 */
[----:B------:R-:W-:Y:S01]  /*1ee0*/  BSSY.RECONVERGENT B2, `(.L_x_200) ;  /* 0x0000012000027945 */ /* 0x000fe20003800200 */
[----:B------:R-:W-:-:S11]  /*1ef0*/  LOP3.LUT P1, RZ, R8, 0x3, RZ, 0xc0, !PT ;  /* 0x0000000308ff7812 */ /* 0x000fd6000782c0ff */
[----:B------:R-:W-:Y:S05]  /*1f00*/  @!P0 BRA `(.L_x_201) ;  /* 0x00000000003c8947 */ /* 0x000fea0003800000 */
[----:B------:R-:W-:-:S04]  /*1f10*/  IMAD.IADD R7, R0, 0x1, R9 ;  /* 0x0000000100077824 */ /* 0x000fc800078e0209 */
[C---:B------:R-:W-:Y:S02]  /*1f20*/  VIADD R11, R7.reuse, 0x100 ;  /* 0x00000100070b7836 */ /* 0x040fe40000000000 */
[----:B------:R-:W-:-:S04]  /*1f30*/  IMAD.WIDE.U32 R8, R7, 0x4, R4 ;  /* 0x0000000407087825 */ /* 0x000fc800078e0004 */
[C---:B------:R-:W-:Y:S02]  /*1f40*/  VIADD R13, R7.reuse, 0x200 ;  /* 0x00000200070d7836 */ /* 0x040fe40000000000 */
[----:B------:R-:W-:Y:S01]  /*1f50*/  VIADD R15, R7, 0x300 ;  /* 0x00000300070f7836 */ /* 0x000fe20000000000 */
[----:B------:R-:W2:Y:S01]  /*1f60*/  LDG.E R8, desc[UR6][R8.64] ;  /* 0x0000000608087981 */ /* 0x000ea2000c1e1900 */
[----:B------:R-:W-:-:S04]  /*1f70*/  IMAD.WIDE.U32 R10, R11, 0x4, R4 ;  /* 0x000000040b0a7825 */ /* 0x000fc800078e0004 */
[--C-:B------:R-:W-:Y:S02]  /*1f80*/  IMAD.WIDE.U32 R12, R13, 0x4, R4.reuse ;  /* 0x000000040d0c7825 */ /* 0x100fe400078e0004 */
[----:B------:R-:W2:Y:S02]  /*1f90*/  LDG.E R10, desc[UR6][R10.64] ;  /* 0x000000060a0a7981 */ /* 0x000ea4000c1e1900 */
[----:B------:R-:W-:Y:S02]  /*1fa0*/  IMAD.WIDE.U32 R14, R15, 0x4, R4 ;  /* 0x000000040f0e7825 */ /* 0x000fe400078e0004 */
[----:B------:R-:W3:Y:S04]  /*1fb0*/  LDG.E R12, desc[UR6][R12.64] ;  /* 0x000000060c0c7981 */ /* 0x000ee8000c1e1900 */
[----:B------:R-:W3:Y:S01]  /*1fc0*/  LDG.E R14, desc[UR6][R14.64] ;  /* 0x000000060e0e7981 */ /* 0x000ee2000c1e1900 */
[----:B------:R-:W-:-:S02]  /*1fd0*/  IADD3 R0, PT, PT, R0, 0x400, RZ ;  /* 0x0000040000007810 */ /* 0x000fc40007ffe0ff */
[----:B--2---:R-:W-:-:S04]  /*1fe0*/  IADD3 R27, PT, PT, R10, R8, R27 ;  /* 0x000000080a1b7210 */ /* 0x004fc80007ffe01b */
[----:B---3--:R-:W-:-:S07]  /*1ff0*/  IADD3 R27, PT, PT, R14, R12, R27 ;  /* 0x0000000c0e1b7210 */ /* 0x008fce0007ffe01b */
.L_x_201:
[----:B------:R-:W-:Y:S05]  /*2000*/  BSYNC.RECONVERGENT B2 ;  /* 0x0000000000027941 */ /* 0x000fea0003800200 */
.L_x_200:
[----:B------:R-:W-:Y:S05]  /*2010*/  @!P1 BRA `(.L_x_193) ;  /* 0x0000000000309947 */ /* 0x000fea0003800000 */
[----:B------:R-:W-:Y:S01]  /*2020*/  LOP3.LUT R6, R6, 0xffff, RZ, 0xc0, !PT ;  /* 0x0000ffff06067812 */ /* 0x000fe200078ec0ff */
[----:B------:R-:W-:-:S03]  /*2030*/  IMAD.IADD R9, R0, 0x1, R2 ;  /* 0x0000000100097824 */ /* 0x000fc600078e0202 */
[----:B------:R-:W-:-:S04]  /*2040*/  LEA.HI R6, R6, 0x1, RZ, 0x18 ;  /* 0x0000000106067811 */ /* 0x000fc800078fc0ff */
[----:B------:R-:W-:-:S05]  /*2050*/  LOP3.LUT R6, R6, 0x3, RZ, 0xc0, !PT ;  /* 0x0000000306067812 */ /* 0x000fca00078ec0ff */
[----:B------:R-:W-:-:S07]  /*2060*/  IMAD.MOV R0, RZ, RZ, -R6 ;  /* 0x000000ffff007224 */ /* 0x000fce00078e0a06 */
.L_x_202:
[----:B------:R-:W-:-:S06]  /*2070*/  IMAD.WIDE.U32 R6, R9, 0x4, R4 ;  /* 0x0000000409067825 */ /* 0x000fcc00078e0004 */
[----:B------:R-:W2:Y:S01]  /*2080*/  LDG.E R6, desc[UR6][R6.64] ;  /* 0x0000000606067981 */ /* 0x000ea2000c1e1900 */
[----:B------:R-:W-:Y:S02]  /*2090*/  VIADD R0, R0, 0x1 ;  /* 0x0000000100007836 */ /* 0x000fe40000000000 */
[----:B------:R-:W-:-:S03]  /*20a0*/  VIADD R9, R9, 0x100 ;  /* 0x0000010009097836 */ /* 0x000fc60000000000 */
[----:B------:R-:W-:Y:S01]  /*20b0*/  ISETP.NE.AND P0, PT, R0, RZ, PT ;  /* 0x000000ff0000720c */ /* 0x000fe20003f05270 */
[----:B--2---:R-:W-:-:S12]  /*20c0*/  IMAD.IADD R27, R6, 0x1, R27 ;  /* 0x00000001061b7824 */ /* 0x004fd800078e021b */
[----:B------:R-:W-:Y:S05]  /*20d0*/  @P0 BRA `(.L_x_202) ;  /* 0xfffffffc00e40947 */ /* 0x000fea000383ffff */
.L_x_193:
[----:B------:R-:W-:Y:S05]  /*20e0*/  BSYNC.RECONVERGENT B1 ;  /* 0x0000000000017941 */ /* 0x000fea0003800200 */
.L_x_190:
[----:B------:R-:W0:Y:S01]  /*20f0*/  S2R R9, SR_LANEID ;  /* 0x0000000000097919 */ /* 0x000e220000000000 */
[----:B------:R-:W1:Y:S01]  /*2100*/  SHFL.DOWN PT, R0, R27, 0x1, 0x1f ;  /* 0x08201f001b007f89 */ /* 0x000e6200000e0000 */
[----:B------:R-:W2:Y:S01]  /*2110*/  S2R R8, SR_TID.X ;  /* 0x0000000000087919 */ /* 0x000ea20000002100 */
[C---:B0-----:R-:W-:Y:S02]  /*2120*/  ISETP.GT.AND P0, PT, R9.reuse, 0x1e, PT ;  /* 0x0000001e0900780c */ /* 0x041fe40003f04270 */
[C---:B------:R-:W-:Y:S02]  /*2130*/  ISETP.NE.AND P1, PT, R9.reuse, RZ, PT ;  /* 0x000000ff0900720c */ /* 0x040fe40003f25270 */
[----:B-1----:R-:W-:Y:S02]  /*2140*/  SEL R0, R0, RZ, !P0 ;  /* 0x000000ff00007207 */ /* 0x002fe40004000000 */
[----:B------:R-:W-:-:S03]  /*2150*/  ISETP.GT.AND P0, PT, R9, 0x1d, PT ;  /* 0x0000001d0900780c */ /* 0x000fc60003f04270 */
[----:B------:R-:W-:-:S05]  /*2160*/  IMAD.IADD R0, R0, 0x1, R27 ;  /* 0x0000000100007824 */ /* 0x000fca00078e021b */
[----:B------:R-:W0:Y:S01]  /*2170*/  SHFL.DOWN PT, R2, R0, 0x2, 0x1f ;  /* 0x08401f0000027f89 */ /* 0x000e2200000e0000 */
[----:B------:R-:W1:Y:S01]  /*2180*/  @!P1 S2R R6, SR_CgaCtaId ;  /* 0x0000000000069919 */ /* 0x000e620000008800 */
[----:B0-----:R-:W-:Y:S02]  /*2190*/  SEL R5, R2, RZ, !P0 ;  /* 0x000000ff02057207 */ /* 0x001fe40004000000 */
[----:B------:R-:W-:Y:S02]  /*21a0*/  ISETP.GT.AND P0, PT, R9, 0x1b, PT ;  /* 0x0000001b0900780c */ /* 0x000fe40003f04270 */
[----:B------:R-:W-:-:S05]  /*21b0*/  IADD3 R5, PT, PT, R0, R5, RZ ;  /* 0x0000000500057210 */ /* 0x000fca0007ffe0ff */
[----:B------:R-:W0:Y:S02]  /*21c0*/  SHFL.DOWN PT, R2, R5, 0x4, 0x1f ;  /* 0x08801f0005027f89 */ /* 0x000e2400000e0000 */
[----:B0-----:R-:W-:Y:S02]  /*21d0*/  SEL R2, R2, RZ, !P0 ;  /* 0x000000ff02027207 */ /* 0x001fe40004000000 */
[----:B------:R-:W-:-:S03]  /*21e0*/  ISETP.GT.AND P0, PT, R9, 0x17, PT ;  /* 0x000000170900780c */ /* 0x000fc60003f04270 */
[----:B------:R-:W-:Y:S01]  /*21f0*/  IMAD.IADD R2, R5, 0x1, R2 ;  /* 0x0000000105027824 */ /* 0x000fe200078e0202 */
[----:B------:R-:W-:-:S04]  /*2200*/  @!P1 MOV R5, 0x400 ;  /* 0x0000040000059802 */ /* 0x000fc80000000f00 */
[----:B------:R-:W0:Y:S01]  /*2210*/  SHFL.DOWN PT, R4, R2, 0x8, 0x1f ;  /* 0x09001f0002047f89 */ /* 0x000e2200000e0000 */
[----:B-1----:R-:W-:Y:S02]  /*2220*/  @!P1 LEA R5, R6, R5, 0x18 ;  /* 0x0000000506059211 */ /* 0x002fe400078ec0ff */
[----:B0-----:R-:W-:Y:S02]  /*2230*/  SEL R7, R4, RZ, !P0 ;  /* 0x000000ff04077207 */ /* 0x001fe40004000000 */
[----:B------:R-:W-:Y:S02]  /*2240*/  ISETP.GT.AND P0, PT, R9, 0xf, PT ;  /* 0x0000000f0900780c */ /* 0x000fe40003f04270 */
[----:B--2---:R-:W-:Y:S01]  /*2250*/  @!P1 SHF.R.U32.HI R4, RZ, 0x3, R8 ;  /* 0x00000003ff049819 */ /* 0x004fe20000011608 */
[----:B------:R-:W-:-:S03]  /*2260*/  IMAD.IADD R7, R2, 0x1, R7 ;  /* 0x0000000102077824 */ /* 0x000fc600078e0207 */
[----:B------:R-:W-:Y:S02]  /*2270*/  @!P1 LOP3.LUT R4, R4, 0x7c, RZ, 0xc0, !PT ;  /* 0x0000007c04049812 */ /* 0x000fe400078ec0ff */
[----:B------:R-:W0:Y:S03]  /*2280*/  SHFL.DOWN PT, R0, R7, 0x10, 0x1f ;  /* 0x0a001f0007007f89 */ /* 0x000e2600000e0000 */
[----:B------:R-:W-:Y:S01]  /*2290*/  @!P1 IMAD.IADD R4, R4, 0x1, R5 ;  /* 0x0000000104049824 */ /* 0x000fe200078e0205 */
        /* <DEDUP_REMOVED lines=15> */
[----:B------:R-:W-:-:S07]  /*2390*/  IMAD.IADD R11, R0, 0x1, R9 ;  /* 0x00000001000b7824 */ /* 0x000fce00078e0209 */
.L_x_189:
[----:B------:R-:W-:Y:S05]  /*23a0*/  BSYNC.RECONVERGENT B0 ;  /* 0x0000000000007941 */ /* 0x000fea0003800200 */
.L_x_173:
[----:B------:R-:W-:Y:S05]  /*23b0*/  @P0 EXIT ;  /* 0x000000000000094d */ /* 0x000fea0003800000 */
[----:B---3--:R-:W3:Y:S02]  /*23c0*/  LDC.64 R4, c[0x0][0x388] ;  /* 0x0000e200ff047b82 */ /* 0x008ee40000000a00 */
[----:B---3--:R-:W-:-:S05]  /*23d0*/  IMAD.WIDE.U32 R2, R3, 0x4, R4 ;  /* 0x0000000403027825 */ /* 0x008fca00078e0004 */
[----:B------:R-:W-:Y:S01]  /*23e0*/  STG.E desc[UR6][R2.64], R11 ;  /* 0x0000000b02007986 */ /* 0x000fe2000c101906 */
[----:B------:R-:W-:Y:S05]  /*23f0*/  EXIT ;  /* 0x000000000000794d */ /* 0x000fea0003800000 */
.L_x_203:
        /* <DEDUP_REMOVED lines=16> */
.L_x_276:


//--------------------- .text._ZN3cub18CUB_300001_SM_10006detail6reduce28DeviceReduceSingleTileKernelINS2_10policy_hubIijN4cuda3std3__44plusIiEEE10Policy1000EN6thrust24THRUST_300001_SM_1000_NS6detail15normal_iteratorINSD_10device_ptrIiEEEEPijS9_iiNS7_10__identityEEEvT0_T1_T2_T3_T4_T6_ --------------------------
	.section	.text._ZN3cub18CUB_300001_SM_10006detail6reduce28DeviceReduceSingleTileKernelINS2_10policy_hubIijN4cuda3std3__44plusIiEEE10Policy1000EN6thrust24THRUST_300001_SM_1000_NS6detail15normal_iteratorINSD_10device_ptrIiEEEEPijS9_iiNS7_10__identityEEEvT0_T1_T2_T3_T4_T6_,"ax",@progbits
	.align	128
        .global         _ZN3cub18CUB_300001_SM_10006detail6reduce28DeviceReduceSingleTileKernelINS2_10policy_hubIijN4cuda3std3__44plusIiEEE10Policy1000EN6thrust24THRUST_300001_SM_1000_NS6detail15normal_iteratorINSD_10device_ptrIiEEEEPijS9_iiNS7_10__identityEEEvT0_T1_T2_T3_T4_T6_
        .type           _ZN3cub18CUB_300001_SM_10006detail6reduce28DeviceReduceSingleTileKernelINS2_10policy_hubIijN4cuda3std3__44plusIiEEE10Policy1000EN6thrust24THRUST_300001_SM_1000_NS6detail15normal_iteratorINSD_10device_ptrIiEEEEPijS9_iiNS7_10__identityEEEvT0_T1_T2_T3_T4_T6_,@function
        .size           _ZN3cub18CUB_300001_SM_10006detail6reduce28DeviceReduceSingleTileKernelINS2_10policy_hubIijN4cuda3std3__44plusIiEEE10Policy1000EN6thrust24THRUST_300001_SM_1000_NS6detail15normal_iteratorINSD_10device_ptrIiEEEEPijS9_iiNS7_10__identityEEEvT0_T1_T2_T3_T4_T6_,(.L_x_277 - _ZN3cub18CUB_300001_SM_10006detail6reduce28DeviceReduceSingleTileKernelINS2_10policy_hubIijN4cuda3std3__44plusIiEEE10Policy1000EN6thrust24THRUST_300001_SM_1000_NS6detail15normal_iteratorINSD_10device_ptrIiEEEEPijS9_iiNS7_10__identityEEEvT0_T1_T2_T3_T4_T6_)
        .other          _ZN3cub18CUB_300001_SM_10006detail6reduce28DeviceReduceSingleTileKernelINS2_10policy_hubIijN4cuda3std3__44plusIiEEE10Policy1000EN6thrust24THRUST_300001_SM_1000_NS6detail15normal_iteratorINSD_10device_ptrIiEEEEPijS9_iiNS7_10__identityEEEvT0_T1_T2_T3_T4_T6_,@"STO_CUDA_ENTRY STV_DEFAULT"
_ZN3cub18CUB_300001_SM_10006detail6reduce28DeviceReduceSingleTileKernelINS2_10policy_hubIijN4cuda3std3__44plusIiEEE10Policy1000EN6thrust24THRUST_300001_SM_1000_NS6detail15normal_iteratorINSD_10device_ptrIiEEEEPijS9_iiNS7_10__identityEEEvT0_T1_T2_T3_T4_T6_:
.text._ZN3cub18CUB_300001_SM_10006detail6reduce28DeviceReduceSingleTileKernelINS2_10policy_hubIijN4cuda3std3__44plusIiEEE10Policy1000EN6thrust24THRUST_300001_SM_1000_NS6detail15normal_iteratorINSD_10device_ptrIiEEEEPijS9_iiNS7_10__identityEEEvT0_T1_T2_T3_T4_T6_:
        /* <DEDUP_REMOVED lines=13> */
.L_x_204:
[----:B------:R-:W-:Y:S01]  /*00d0*/  ISETP.GT.U32.AND P0, PT, R2, 0xfff, PT ;  /* 0x00000fff0200780c */ /* 0x000fe20003f04070 */
[----:B------:R-:W-:-:S12]  /*00e0*/  BSSY.RECONVERGENT B0, `(.L_x_205) ;  /* 0x00001e7000007945 */ /* 0x000fd80003800200 */
        /* <DEDUP_REMOVED lines=11> */
.L_x_208:
[----:B------:R-:W-:Y:S05]  /*01a0*/  BSYNC.RECONVERGENT B1 ;  /* 0x0000000000017941 */ /* 0x000fea0003800200 */
.L_x_207:
        /* <DEDUP_REMOVED lines=17> */
.L_x_213:
        /* <DEDUP_REMOVED lines=31> */
.L_x_212:
[----:B------:R-:W-:Y:S05]  /*04b0*/  BSYNC.RECONVERGENT B2 ;  /* 0x0000000000027941 */ /* 0x000fea0003800200 */
.L_x_211:
[----:B------:R-:W-:Y:S05]  /*04c0*/  @!P0 BRA `(.L_x_210) ;  /* 0x0000000000c88947 */ /* 0x000fea0003800000 */
[----:B------:R-:W-:Y:S01]  /*04d0*/  ISETP.GE.U32.AND P0, PT, R21, 0x8, PT ;  /* 0x000000081500780c */ /* 0x000fe20003f06070 */
[----:B------:R-:W-:Y:S01]  /*04e0*/  BSSY.RECONVERGENT B2, `(.L_x_214) ;  /* 0x0000013000027945 */ /* 0x000fe20003800200 */
[----:B------:R-:W-:-:S04]  /*04f0*/  LOP3.LUT R16, R4, 0x7, RZ, 0xc0, !PT ;  /* 0x0000000704107812 */ /* 0x000fc800078ec0ff */
[----:B------:R-:W-:-:S07]  /*0500*/  ISETP.NE.AND P1, PT, R16, RZ, PT ;  /* 0x000000ff1000720c */ /* 0x000fce0003f25270 */
[----:B------:R-:W-:Y:S06]  /*0510*/  @!P0 BRA `(.L_x_215) ;  /* 0x00000000003c8947 */ /* 0x000fec0003800000 */
[----:B------:R-:W0:Y:S02]  /*0520*/  LDC.64 R6, c[0x0][0x380] ;  /* 0x0000e000ff067b82 */ /* 0x000e240000000a00 */
[----:B0-----:R-:W-:-:S05]  /*0530*/  IMAD.WIDE.U32 R6, R5, 0x4, R6 ;  /* 0x0000000405067825 */ /* 0x001fca00078e0006 */
        /* <DEDUP_REMOVED lines=13> */
.L_x_215:
[----:B------:R-:W-:Y:S05]  /*0610*/  BSYNC.RECONVERGENT B2 ;  /* 0x0000000000027941 */ /* 0x000fea0003800200 */
.L_x_214:
        /* <DEDUP_REMOVED lines=11> */
[----:B------:R-:W3:Y:S01]  /*06d0*/  LDG.E R10, desc[UR6][R6.64+0xc00] ;  /* 0x000c0006060a7981 */ /* 0x000ee2000c1e1900 */
[----:B------:R-:W-:Y:S01]  /*06e0*/  VIADD R5, R5, 0x400 ;  /* 0x0000040005057836 */ /* 0x000fe20000000000 */
[----:B--2--5:R-:W-:-:S04]  /*06f0*/  IADD3 R0, PT, PT, R4, R9, R0 ;  /* 0x0000000904007210 */ /* 0x024fc80007ffe000 */
[----:B---3--:R-:W-:-:S07]  /*0700*/  IADD3 R0, PT, PT, R10, R11, R0 ;  /* 0x0000000b0a007210 */ /* 0x008fce0007ffe000 */
.L_x_217:
[----:B------:R-:W-:Y:S05]  /*0710*/  BSYNC.RECONVERGENT B2 ;  /* 0x0000000000027941 */ /* 0x000fea0003800200 */
.L_x_216:
[----:B------:R-:W-:Y:S05]  /*0720*/  @!P1 BRA `(.L_x_210) ;  /* 0x0000000000309947 */ /* 0x000fea0003800000 */
[----:B------:R-:W0:Y:S02]  /*0730*/  LDC.64 R6, c[0x0][0x380] ;  /* 0x0000e000ff067b82 */ /* 0x000e240000000a00 */
[----:B0-----:R-:W-:-:S04]  /*0740*/  IMAD.WIDE.U32 R4, R5, 0x4, R6 ;  /* 0x0000000405047825 */ /* 0x001fc800078e0006 */
[----:B------:R-:W-:Y:S02]  /*0750*/  IMAD.MOV R6, RZ, RZ, -R8 ;  /* 0x000000ffff067224 */ /* 0x000fe400078e0a08 */
[----:B------:R-:W-:-:S07]  /*0760*/  IMAD.MOV.U32 R7, RZ, RZ, R5 ;  /* 0x000000ffff077224 */ /* 0x000fce00078e0005 */
.L_x_218:
[----:B------:R-:W-:-:S06]  /*0770*/  IMAD.MOV.U32 R5, RZ, RZ, R7 ;  /* 0x000000ffff057224 */ /* 0x000fcc00078e0007 */
[----:B------:R0:W2:Y:S01]  /*0780*/  LDG.E R5, desc[UR6][R4.64] ;  /* 0x0000000604057981 */ /* 0x0000a2000c1e1900 */
[----:B------:R-:W-:-:S05]  /*0790*/  VIADD R6, R6, 0x1 ;  /* 0x0000000106067836 */ /* 0x000fca0000000000 */
[----:B------:R-:W-:Y:S02]  /*07a0*/  ISETP.NE.AND P0, PT, R6, RZ, PT ;  /* 0x000000ff0600720c */ /* 0x000fe40003f05270 */
[----:B0-----:R-:W-:-:S05]  /*07b0*/  IADD3 R4, P1, PT, R4, 0x400, RZ ;  /* 0x0000040004047810 */ /* 0x001fca0007f3e0ff */
[----:B------:R-:W-:Y:S02]  /*07c0*/  IMAD.X R7, RZ, RZ, R7, P1 ;  /* 0x000000ffff077224 */ /* 0x000fe400008e0607 */
[----:B--2--5:R-:W-:-:S04]  /*07d0*/  IMAD.IADD R0, R5, 0x1, R0 ;  /* 0x0000000105007824 */ /* 0x024fc800078e0200 */
[----:B------:R-:W-:Y:S05]  /*07e0*/  @P0 BRA `(.L_x_218) ;  /* 0xfffffffc00e00947 */ /* 0x000fea000383ffff */
.L_x_210:
[----:B------:R-:W-:Y:S05]  /*07f0*/  BSYNC.RECONVERGENT B1 ;  /* 0x0000000000017941 */ /* 0x000fea0003800200 */
.L_x_209:
[----:B------:R-:W-:-:S13]  /*0800*/  ISETP.GE.U32.AND P0, PT, R2, 0x100, PT ;  /* 0x000001000200780c */ /* 0x000fda0003f06070 */
        /* <DEDUP_REMOVED lines=38> */
[----:B-1----:R-:W1:Y:S01]  /*0a70*/  LDS.64 R2, [UR4+0x20] ;  /* 0x00002004ff027984 */ /* 0x002e620008000a00 */
[----:B0-----:R-:W-:-:S04]  /*0a80*/  IADD3 R0, PT, PT, R4, R0, R9 ;  /* 0x0000000004007210 */ /* 0x001fc80007ffe009 */
[----:B------:R-:W-:-:S04]  /*0a90*/  IADD3 R0, PT, PT, R6, R0, R5 ;  /* 0x0000000006007210 */ /* 0x000fc80007ffe005 */
[----:B-1----:R-:W-:-:S05]  /*0aa0*/  IADD3 R0, PT, PT, R2, R0, R7 ;  /* 0x0000000002007210 */ /* 0x002fca0007ffe007 */
[----:B------:R-:W-:Y:S01]  /*0ab0*/  IMAD.IADD R9, R0, 0x1, R3 ;  /* 0x0000000100097824 */ /* 0x000fe200078e0203 */
[----:B------:R-:W-:Y:S06]  /*0ac0*/  BRA `(.L_x_220) ;  /* 0x0000001400207947 */ /* 0x000fec0003800000 */
.L_x_219:
[----:B------:R-:W-:Y:S01]  /*0ad0*/  LOP3.LUT R4, R3, 0x3e0, RZ, 0xc0, !PT ;  /* 0x000003e003047812 */ /* 0x000fe200078ec0ff */
[----:B------:R-:W1:Y:S03]  /*0ae0*/  S2R R10, SR_LANEID ;  /* 0x00000000000a7919 */ /* 0x000e660000000000 */
[----:B0-----:R-:W-:Y:S01]  /*0af0*/  LOP3.LUT R7, RZ, R4, RZ, 0x33, !PT ;  /* 0x00000004ff077212 */ /* 0x001fe200078e33ff */
[----:B------:R-:W-:-:S04]  /*0b00*/  VIADD R5, R4, 0x20 ;  /* 0x0000002004057836 */ /* 0x000fc80000000000 */
[----:B------:R-:W-:Y:S01]  /*0b10*/  IMAD.IADD R7, R7, 0x1, R2 ;  /* 0x0000000107077824 */ /* 0x000fe200078e0202 */
[----:B------:R-:W-:-:S04]  /*0b20*/  ISETP.GT.U32.AND P0, PT, R5, R2, PT ;  /* 0x000000020500720c */ /* 0x000fc80003f04070 */
        /* <DEDUP_REMOVED lines=40> */
[----:B------:R-:W-:Y:S01]  /*0db0*/  ISETP.GT.U32.AND P3, PT, R2, 0x80, PT ;  /* 0x000000800200780c */ /* 0x000fe20003f64070 */
[----:B-1----:R-:W-:-:S09]  /*0dc0*/  ULEA UR4, UR5, UR4, 0x18 ;  /* 0x0000000405047291 */ /* 0x002fd2000f8ec0ff */
[----:B------:R-:W1:Y:S04]  /*0dd0*/  LDS.128 R4, [UR4+0x10] ;  /* 0x00001004ff047984 */ /* 0x000e680008000c00 */
[----:B------:R-:W2:Y:S04]  /*0de0*/  LDS R0, [UR4+0xc] ;  /* 0x00000c04ff007984 */ /* 0x000ea80008000800 */
[----:B------:R-:W3:Y:S01]  /*0df0*/  LDS.64 R10, [UR4+0x20] ;  /* 0x00002004ff0a7984 */ /* 0x000ee20008000a00 */
[----:B-1----:R-:W-:Y:S02]  /*0e00*/  SEL R4, R4, RZ, P2 ;  /* 0x000000ff04047207 */ /* 0x002fe40001000000 */
[----:B------:R-:W-:-:S02]  /*0e10*/  ISETP.GT.U32.AND P2, PT, R2, 0x60, PT ;  /* 0x000000600200780c */ /* 0x000fc40003f44070 */
[----:B--2---:R-:W-:Y:S02]  /*0e20*/  SEL R0, R0, RZ, P1 ;  /* 0x000000ff00007207 */ /* 0x004fe40000800000 */
        /* <DEDUP_REMOVED lines=8> */
[----:B---3--:R-:W-:Y:S02]  /*0eb0*/  SEL R10, R10, RZ, P2 ;  /* 0x000000ff0a0a7207 */ /* 0x008fe40001000000 */
[----:B------:R-:W-:Y:S02]  /*0ec0*/  SEL R11, R11, RZ, P3 ;  /* 0x000000ff0b0b7207 */ /* 0x000fe40001800000 */
[----:B------:R-:W-:-:S05]  /*0ed0*/  IADD3 R0, PT, PT, R10, R0, R7 ;  /* 0x000000000a007210 */ /* 0x000fca0007ffe007 */
[----:B0-----:R-:W-:Y:S01]  /*0ee0*/  IMAD.IADD R9, R0, 0x1, R11 ;  /* 0x0000000100097824 */ /* 0x001fe200078e020b */
[----:B------:R-:W-:Y:S06]  /*0ef0*/  BRA `(.L_x_220) ;  /* 0x0000001000147947 */ /* 0x000fec0003800000 */
.L_x_206:
[----:B------:R-:W0:Y:S01]  /*0f00*/  S2R R0, SR_TID.X ;  /* 0x0000000000007919 */ /* 0x000e220000002100 */
[----:B------:R-:W1:Y:S02]  /*0f10*/  LDCU.64 UR4, c[0x0][0x380] ;  /* 0x00007000ff0477ac */ /* 0x000e640008000a00 */
[----:B-1----:R-:W-:Y:S02]  /*0f20*/  IMAD.U32 R12, RZ, RZ, UR4 ;  /* 0x00000004ff0c7e24 */ /* 0x002fe4000f8e00ff */
[----:B------:R-:W-:Y:S02]  /*0f30*/  IMAD.U32 R13, RZ, RZ, UR5 ;  /* 0x00000005ff0d7e24 */ /* 0x000fe4000f8e00ff */
        /* <DEDUP_REMOVED lines=17> */
[----:B------:R-:W-:Y:S01]  /*1050*/  UMOV UR4, 0x1000 ;  /* 0x0000100000047882 */ /* 0x000fe20000000000 */
[----:B--2---:R-:W-:-:S04]  /*1060*/  IADD3 R3, PT, PT, R7, R6, R3 ;  /* 0x0000000607037210 */ /* 0x004fc80007ffe003 */
[----:B---3--:R-:W-:-:S04]  /*1070*/  IADD3 R3, PT, PT, R9, R8, R3 ;  /* 0x0000000809037210 */ /* 0x008fc80007ffe003 */
[----:B----4-:R-:W-:-:S04]  /*1080*/  IADD3 R3, PT, PT, R11, R10, R3 ;  /* 0x0000000a0b037210 */ /* 0x010fc80007ffe003 */
[----:B-----5:R-:W-:-:S04]  /*1090*/  IADD3 R3, PT, PT, R15, R14, R3 ;  /* 0x0000000e0f037210 */ /* 0x020fc80007ffe003 */
[----:B------:R-:W-:Y:S01]  /*10a0*/  IADD3 R16, PT, PT, R17, R16, R3 ;  /* 0x0000001011107210 */ /* 0x000fe20007ffe003 */
[----:B------:R-:W-:-:S05]  /*10b0*/  VIADD R3, R2, 0xfffff000 ;  /* 0xfffff00002037836 */ /* 0x000fca0000000000 */
[----:B------:R-:W-:Y:S02]  /*10c0*/  ISETP.GE.U32.AND P0, PT, R3, 0x1000, PT ;  /* 0x000010000300780c */ /* 0x000fe40003f06070 */
[----:B------:R-:W-:-:S04]  /*10d0*/  IADD3 R16, PT, PT, R19, R18, R16 ;  /* 0x0000001213107210 */ /* 0x000fc80007ffe010 */
[----:B------:R-:W-:-:S05]  /*10e0*/  IADD3 R21, PT, PT, R21, R20, R16 ;  /* 0x0000001415157210 */ /* 0x000fca0007ffe010 */
[----:B------:R-:W-:Y:S02]  /*10f0*/  IMAD.IADD R7, R22, 0x1, R21 ;  /* 0x0000000116077824 */ /* 0x000fe400078e0215 */
[----:B------:R-:W-:Y:S05]  /*1100*/  @!P0 BRA `(.L_x_221) ;  /* 0x00000000008c8947 */ /* 0x000fea0003800000 */
[----:B------:R-:W0:Y:S01]  /*1110*/  LDC R2, c[0x0][0x390] ;  /* 0x0000e400ff027b82 */ /* 0x000e220000000800 */
[----:B------:R-:W-:-:S07]  /*1120*/  UMOV UR4, 0x1000 ;  /* 0x0000100000047882 */ /* 0x000fce0000000000 */
[----:B------:R-:W1:Y:S02]  /*1130*/  LDC.64 R12, c[0x0][0x380] ;  /* 0x0000e000ff0c7b82 */ /* 0x000e640000000a00 */
.L_x_223:
[----:B------:R-:W-:-:S04]  /*1140*/  VIADD R5, R0, UR4 ;  /* 0x0000000400057c36 */ /* 0x000fc80008000000 */
        /* <DEDUP_REMOVED lines=17> */
[----:B--2---:R-:W-:Y:S01]  /*1260*/  IADD3 R16, PT, PT, R18, R16, R7 ;  /* 0x0000001012107210 */ /* 0x004fe20007ffe007 */
[----:B0-----:R-:W-:-:S05]  /*1270*/  VIADD R7, R2, -UR4 ;  /* 0x8000000402077c36 */ /* 0x001fca0008000000 */
[----:B------:R-:W-:Y:S02]  /*1280*/  ISETP.GE.U32.AND P0, PT, R7, 0x1000, PT ;  /* 0x000010000700780c */ /* 0x000fe40003f06070 */
        /* <DEDUP_REMOVED lines=8> */
[----:B------:R-:W-:-:S06]  /*1310*/  UIADD3 UR4, UPT, UPT, UR4, 0x1000, URZ ;  /* 0x0000100004047890 */ /* 0x000fcc000fffe0ff */
[----:B------:R-:W-:-:S13]  /*1320*/  ISETP.LT.U32.AND P0, PT, R3, UR4, PT ;  /* 0x0000000403007c0c */ /* 0x000fda000bf01070 */
[----:B------:R-:W-:Y:S05]  /*1330*/  @!P0 BRA `(.L_x_223) ;  /* 0xfffffffc00808947 */ /* 0x000fea000383ffff */
.L_x_221:
[----:B------:R-:W-:Y:S01]  /*1340*/  VIADD R3, R2, -UR4 ;  /* 0x8000000402037c36 */ /* 0x000fe20008000000 */
[----:B------:R-:W-:Y:S04]  /*1350*/  BSSY.RECONVERGENT B1, `(.L_x_222) ;  /* 0x0000095000017945 */ /* 0x000fe80003800200 */
[----:B------:R-:W-:-:S04]  /*1360*/  ISETP.GE.AND P0, PT, R0, R3, PT ;  /* 0x000000030000720c */ /* 0x000fc80003f06270 */
[----:B------:R-:W-:-:S13]  /*1370*/  ISETP.LE.U32.OR P0, PT, R2, UR4, P0 ;  /* 0x0000000402007c0c */ /* 0x000fda0008703470 */
[----:B------:R-:W-:Y:S05]  /*1380*/  @P0 BRA `(.L_x_224) ;  /* 0x0000000800440947 */ /* 0x000fea0003800000 */
[----:B------:R-:W-:Y:S01]  /*1390*/  LOP3.LUT R3, RZ, R0, RZ, 0x33, !PT ;  /* 0x00000000ff037212 */ /* 0x000fe200078e33ff */
[----:B------:R-:W-:Y:S01]  /*13a0*/  BSSY.RECONVERGENT B2, `(.L_x_225) ;  /* 0x000004a000027945 */ /* 0x000fe20003800200 */
[----:B------:R-:W-:Y:S02]  /*13b0*/  IMAD.MOV.U32 R5, RZ, RZ, R0 ;  /* 0x000000ffff057224 */ /* 0x000fe400078e0000 */
[----:B------:R-:W-:-:S04]  /*13c0*/  IADD3 R3, PT, PT, R2, -UR4, R3 ;  /* 0x8000000402037c10 */ /* 0x000fc8000fffe003 */
[C---:B------:R-:W-:Y:S02]  /*13d0*/  ISETP.GE.U32.AND P0, PT, R3.reuse, 0xf00, PT ;  /* 0x00000f000300780c */ /* 0x040fe40003f06070 */
[----:B------:R-:W-:-:S04]  /*13e0*/  LEA.HI R3, R3, 0x1, RZ, 0x18 ;  /* 0x0000000103037811 */ /* 0x000fc800078fc0ff */
[----:B------:R-:W-:-:S07]  /*13f0*/  LOP3.LUT R4, R3, 0xf, RZ, 0xc0, !PT ;  /* 0x0000000f03047812 */ /* 0x000fce00078ec0ff */
[----:B------:R-:W-:Y:S05]  /*1400*/  @!P0 BRA `(.L_x_226) ;  /* 0x00000004000c8947 */ /* 0x000fea0003800000 */
[----:B------:R-:W-:Y:S01]  /*1410*/  LOP3.LUT R6, R3, 0x1fffff0, RZ, 0xc0, !PT ;  /* 0x01fffff003067812 */ /* 0x000fe200078ec0ff */
[----:B------:R-:W-:Y:S01]  /*1420*/  BSSY.RECONVERGENT B3, `(.L_x_227) ;  /* 0x0000040000037945 */ /* 0x000fe20003800200 */
[C---:B------:R-:W-:Y:S01]  /*1430*/  LOP3.LUT R5, R0.reuse, 0x800, RZ, 0xfc, !PT ;  /* 0x0000080000057812 */ /* 0x040fe200078efcff */
[----:B------:R-:W-:Y:S02]  /*1440*/  VIADD R2, R0, UR4 ;  /* 0x0000000400027c36 */ /* 0x000fe40008000000 */
[----:B------:R-:W-:-:S07]  /*1450*/  IMAD.MOV R6, RZ, RZ, -R6 ;  /* 0x000000ffff067224 */ /* 0x000fce00078e0a06 */
.L_x_228:
[----:B------:R-:W-:-:S04]  /*1460*/  IMAD.WIDE.U32 R26, R2, 0x4, R12 ;  /* 0x00000004021a7825 */ /* 0x000fc800078e000c */
[C---:B------:R-:W-:Y:S02]  /*1470*/  VIADD R9, R2.reuse, 0x100 ;  /* 0x0000010002097836 */ /* 0x040fe40000000000 */
[----:B------:R-:W-:Y:S01]  /*1480*/  VIADD R15, R2, 0x400 ;  /* 0x00000400020f7836 */ /* 0x000fe20000000000 */
[----:B------:R0:W2:Y:S01]  /*1490*/  LDG.E R26, desc[UR6][R26.64] ;  /* 0x000000061a1a7981 */ /* 0x0000a2000c1e1900 */
[----:B------:R-:W-:-:S04]  /*14a0*/  IMAD.WIDE.U32 R8, R9, 0x4, R12 ;  /* 0x0000000409087825 */ /* 0x000fc800078e000c */
[C---:B------:R-:W-:Y:S01]  /*14b0*/  VIADD R17, R2.reuse, 0x200 ;  /* 0x0000020002117836 */ /* 0x040fe20000000000 */
[----:B------:R1:W2:Y:S01]  /*14c0*/  LDG.E R25, desc[UR6][R8.64] ;  /* 0x0000000608197981 */ /* 0x0002a2000c1e1900 */
[C---:B------:R-:W-:Y:S02]  /*14d0*/  VIADD R11, R2.reuse, 0x300 ;  /* 0x00000300020b7836 */ /* 0x040fe40000000000 */
[----:B0-----:R-:W-:Y:S02]  /*14e0*/  VIADD R27, R2, 0x700 ;  /* 0x00000700021b7836 */ /* 0x001fe40000000000 */
[----:B------:R-:W-:-:S04]  /*14f0*/  IMAD.WIDE.U32 R14, R15, 0x4, R12 ;  /* 0x000000040f0e7825 */ /* 0x000fc800078e000c */
[--C-:B------:R-:W-:Y:S01]  /*1500*/  IMAD.WIDE.U32 R16, R17, 0x4, R12.reuse ;  /* 0x0000000411107825 */ /* 0x100fe200078e000c */
[----:B------:R0:W3:Y:S03]  /*1510*/  LDG.E R22, desc[UR6][R14.64] ;  /* 0x000000060e167981 */ /* 0x0000e6000c1e1900 */
[----:B------:R-:W-:Y:S01]  /*1520*/  VIADD R29, R2, 0x500 ;  /* 0x00000500021d7836 */ /* 0x000fe20000000000 */
[----:B------:R-:W4:Y:S01]  /*1530*/  LDG.E R24, desc[UR6][R16.64] ;  /* 0x0000000610187981 */ /* 0x000f22000c1e1900 */
[----:B------:R-:W-:-:S04]  /*1540*/  IMAD.WIDE.U32 R10, R11, 0x4, R12 ;  /* 0x000000040b0a7825 */ /* 0x000fc800078e000c */
[--C-:B-1----:R-:W-:Y:S01]  /*1550*/  IMAD.WIDE.U32 R8, R27, 0x4, R12.reuse ;  /* 0x000000041b087825 */ /* 0x102fe200078e000c */
[----:B------:R-:W4:Y:S03]  /*1560*/  LDG.E R23, desc[UR6][R10.64] ;  /* 0x000000060a177981 */ /* 0x000f26000c1e1900 */
[----:B------:R-:W-:Y:S02]  /*1570*/  VIADD R27, R2, 0x900 ;  /* 0x00000900021b7836 */ /* 0x000fe40000000000 */
[----:B------:R-:W-:-:S04]  /*1580*/  IMAD.WIDE.U32 R28, R29, 0x4, R12 ;  /* 0x000000041d1c7825 */ /* 0x000fc800078e000c */
[C---:B------:R-:W-:Y:S01]  /*1590*/  VIADD R19, R2.reuse, 0x600 ;  /* 0x0000060002137836 */ /* 0x040fe20000000000 */
[----:B------:R1:W5:Y:S01]  /*15a0*/  LDG.E R11, desc[UR6][R8.64] ;  /* 0x00000006080b7981 */ /* 0x000362000c1e1900 */
[C---:B0-----:R-:W-:Y:S02]  /*15b0*/  VIADD R15, R2.reuse, 0xa00 ;  /* 0x00000a00020f7836 */ /* 0x041fe40000000000 */
[----:B------:R-:W-:Y:S01]  /*15c0*/  VIADD R20, R2, 0x800 ;  /* 0x0000080002147836 */ /* 0x000fe20000000000 */
[----:B------:R0:W3:Y:S01]  /*15d0*/  LDG.E R21, desc[UR6][R28.64] ;  /* 0x000000061c157981 */ /* 0x0000e2000c1e1900 */
[----:B------:R-:W-:-:S04]  /*15e0*/  IMAD.WIDE.U32 R18, R19, 0x4, R12 ;  /* 0x0000000413127825 */ /* 0x000fc800078e000c */
[----:B-1----:R-:W-:-:S04]  /*15f0*/  IMAD.WIDE.U32 R8, R27, 0x4, R12 ;  /* 0x000000041b087825 */ /* 0x002fc800078e000c */
[--C-:B------:R-:W-:Y:S02]  /*1600*/  IMAD.WIDE.U32 R14, R15, 0x4, R12.reuse ;  /* 0x000000040f0e7825 */ /* 0x100fe400078e000c */
[----:B------:R-:W5:Y:S02]  /*1610*/  LDG.E R9, desc[UR6][R8.64] ;  /* 0x0000000608097981 */ /* 0x000f64000c1e1900 */
[--C-:B------:R-:W-:Y:S02]  /*1620*/  IMAD.WIDE.U32 R16, R20, 0x4, R12.reuse ;  /* 0x0000000414107825 */ /* 0x100fe400078e000c */
[----:B------:R1:W5:Y:S02]  /*1630*/  LDG.E R20, desc[UR6][R18.64] ;  /* 0x0000000612147981 */ /* 0x000364000c1e1900 */
[C---:B0-----:R-:W-:Y:S02]  /*1640*/  VIADD R29, R2.reuse, 0xb00 ;  /* 0x00000b00021d7836 */ /* 0x041fe40000000000 */
[----:B------:R-:W-:Y:S01]  /*1650*/  VIADD R27, R2, 0xc00 ;  /* 0x00000c00021b7836 */ /* 0x000fe20000000000 */
[----:B------:R0:W5:Y:S01]  /*1660*/  LDG.E R10, desc[UR6][R16.64] ;  /* 0x00000006100a7981 */ /* 0x000162000c1e1900 */
[----:B------:R-:W-:-:S03]  /*1670*/  IMAD.WIDE.U32 R28, R29, 0x4, R12 ;  /* 0x000000041d1c7825 */ /* 0x000fc600078e000c */
[----:B------:R0:W5:Y:S01]  /*1680*/  LDG.E R8, desc[UR6][R14.64] ;  /* 0x000000060e087981 */ /* 0x000162000c1e1900 */
[C---:B-1----:R-:W-:Y:S02]  /*1690*/  VIADD R19, R2.reuse, 0xe00 ;  /* 0x00000e0002137836 */ /* 0x042fe40000000000 */
[C---:B------:R-:W-:Y:S02]  /*16a0*/  VIADD R18, R2.reuse, 0xf00 ;  /* 0x00000f0002127836 */ /* 0x040fe40000000000 */
[----:B0-----:R-:W-:Y:S02]  /*16b0*/  IMAD.WIDE.U32 R16, R27, 0x4, R12 ;  /* 0x000000041b107825 */ /* 0x001fe400078e000c */
[----:B------:R-:W5:Y:S02]  /*16c0*/  LDG.E R27, desc[UR6][R28.64] ;  /* 0x000000061c1b7981 */ /* 0x000f64000c1e1900 */
[----:B------:R-:W-:-:S04]  /*16d0*/  VIADD R15, R2, 0xd00 ;  /* 0x00000d00020f7836 */ /* 0x000fc80000000000 */
[--C-:B------:R-:W-:Y:S01]  /*16e0*/  IMAD.WIDE.U32 R14, R15, 0x4, R12.reuse ;  /* 0x000000040f0e7825 */ /* 0x100fe200078e000c */
[----:B------:R0:W5:Y:S05]  /*16f0*/  LDG.E R28, desc[UR6][R16.64] ;  /* 0x00000006101c7981 */ /* 0x00016a000c1e1900 */
[----:B------:R-:W5:Y:S01]  /*1700*/  LDG.E R15, desc[UR6][R14.64] ;  /* 0x000000060e0f7981 */ /* 0x000f62000c1e1900 */
[----:B0-----:R-:W-:-:S04]  /*1710*/  IMAD.WIDE.U32 R16, R19, 0x4, R12 ;  /* 0x0000000413107825 */ /* 0x001fc800078e000c */
[----:B------:R-:W-:Y:S02]  /*1720*/  IMAD.WIDE.U32 R18, R18, 0x4, R12 ;  /* 0x0000000412127825 */ /* 0x000fe400078e000c */
[----:B------:R-:W5:Y:S04]  /*1730*/  LDG.E R16, desc[UR6][R16.64] ;  /* 0x0000000610107981 */ /* 0x000f68000c1e1900 */
[----:B------:R-:W5:Y:S01]  /*1740*/  LDG.E R19, desc[UR6][R18.64] ;  /* 0x0000000612137981 */ /* 0x000f62000c1e1900 */
[----:B------:R-:W-:-:S05]  /*1750*/  VIADD R6, R6, 0x10 ;  /* 0x0000001006067836 */ /* 0x000fca0000000000 */
[----:B------:R-:W-:Y:S01]  /*1760*/  ISETP.NE.AND P0, PT, R6, RZ, PT ;  /* 0x000000ff0600720c */ /* 0x000fe20003f05270 */
[----:B------:R-:W-:Y:S02]  /*1770*/  VIADD R5, R5, 0x1000 ;  /* 0x0000100005057836 */ /* 0x000fe40000000000 */
[----:B------:R-:W-:Y:S01]  /*1780*/  VIADD R2, R2, 0x1000 ;  /* 0x0000100002027836 */ /* 0x000fe20000000000 */
[----:B--2---:R-:W-:-:S04]  /*1790*/  IADD3 R25, PT, PT, R25, R26, R7 ;  /* 0x0000001a19197210 */ /* 0x004fc80007ffe007 */
[----:B----4-:R-:W-:-:S04]  /*17a0*/  IADD3 R23, PT, PT, R23, R24, R25 ;  /* 0x0000001817177210 */ /* 0x010fc80007ffe019 */
[----:B---3--:R-:W-:-:S04]  /*17b0*/  IADD3 R21, PT, PT, R21, R22, R23 ;  /* 0x0000001615157210 */ /* 0x008fc80007ffe017 */
[----:B-----5:R-:W-:-:S04]  /*17c0*/  IADD3 R11, PT, PT, R11, R20, R21 ;  /* 0x000000140b0b7210 */ /* 0x020fc80007ffe015 */
[----:B------:R-:W-:-:S04]  /*17d0*/  IADD3 R9, PT, PT, R9, R10, R11 ;  /* 0x0000000a09097210 */ /* 0x000fc80007ffe00b */
[----:B------:R-:W-:-:S04]  /*17e0*/  IADD3 R8, PT, PT, R27, R8, R9 ;  /* 0x000000081b087210 */ /* 0x000fc80007ffe009 */
[----:B------:R-:W-:-:S04]  /*17f0*/  IADD3 R8, PT, PT, R15, R28, R8 ;  /* 0x0000001c0f087210 */ /* 0x000fc80007ffe008 */
[----:B------:R-:W-:Y:S01]  /*1800*/  IADD3 R7, PT, PT, R19, R16, R8 ;  /* 0x0000001013077210 */ /* 0x000fe20007ffe008 */
[----:B------:R-:W-:Y:S06]  /*1810*/  @P0 BRA `(.L_x_228) ;  /* 0xfffffffc00100947 */ /* 0x000fec000383ffff */
[----:B------:R-:W-:Y:S05]  /*1820*/  BSYNC.RECONVERGENT B3 ;  /* 0x0000000000037941 */ /* 0x000fea0003800200 */
.L_x_227:
[----:B------:R-:W-:-:S07]  /*1830*/  VIADD R5, R5, 0xfffff800 ;  /* 0xfffff80005057836 */ /* 0x000fce0000000000 */
.L_x_226:
[----:B------:R-:W-:Y:S05]  /*1840*/  BSYNC.RECONVERGENT B2 ;  /* 0x0000000000027941 */ /* 0x000fea0003800200 */
.L_x_225:
[----:B------:R-:W-:-:S13]  /*1850*/  ISETP.NE.AND P0, PT, R4, RZ, PT ;  /* 0x000000ff0400720c */ /* 0x000fda0003f05270 */
[----:B------:R-:W-:Y:S05]  /*1860*/  @!P0 BRA `(.L_x_224) ;  /* 0x00000004000c8947 */ /* 0x000fea0003800000 */
[----:B------:R-:W-:Y:S01]  /*1870*/  ISETP.GE.U32.AND P0, PT, R4, 0x8, PT ;  /* 0x000000080400780c */ /* 0x000fe20003f06070 */
[----:B------:R-:W-:Y:S01]  /*1880*/  BSSY.RECONVERGENT B2, `(.L_x_229) ;  /* 0x0000021000027945 */ /* 0x000fe20003800200 */
[----:B------:R-:W-:-:S04]  /*1890*/  LOP3.LUT R24, R3, 0x7, RZ, 0xc0, !PT ;  /* 0x0000000703187812 */ /* 0x000fc800078ec0ff */
[----:B------:R-:W-:-:S07]  /*18a0*/  ISETP.NE.AND P1, PT, R24, RZ, PT ;  /* 0x000000ff1800720c */ /* 0x000fce0003f25270 */
[----:B------:R-:W-:Y:S06]  /*18b0*/  @!P0 BRA `(.L_x_230) ;  /* 0x0000000000748947 */ /* 0x000fec0003800000 */
[----:B------:R-:W-:-:S04]  /*18c0*/  VIADD R9, R5, UR4 ;  /* 0x0000000405097c36 */ /* 0x000fc80008000000 */
[C---:B------:R-:W-:Y:S02]  /*18d0*/  VIADD R21, R9.reuse, 0x100 ;  /* 0x0000010009157836 */ /* 0x040fe40000000000 */
[C---:B------:R-:W-:Y:S02]  /*18e0*/  VIADD R11, R9.reuse, 0x300 ;  /* 0x00000300090b7836 */ /* 0x040fe40000000000 */
[C---:B------:R-:W-:Y:S02]  /*18f0*/  VIADD R23, R9.reuse, 0x200 ;  /* 0x0000020009177836 */ /* 0x040fe40000000000 */
[----:B------:R-:W-:-:S04]  /*1900*/  IMAD.WIDE.U32 R16, R9, 0x4, R12 ;  /* 0x0000000409107825 */ /* 0x000fc800078e000c */
[--C-:B------:R-:W-:Y:S01]  /*1910*/  IMAD.WIDE.U32 R20, R21, 0x4, R12.reuse ;  /* 0x0000000415147825 */ /* 0x100fe200078e000c */
[----:B------:R0:W2:Y:S03]  /*1920*/  LDG.E R2, desc[UR6][R16.64] ;  /* 0x0000000610027981 */ /* 0x0000a6000c1e1900 */
[C---:B------:R-:W-:Y:S01]  /*1930*/  VIADD R15, R9.reuse, 0x400 ;  /* 0x00000400090f7836 */ /* 0x040fe20000000000 */
[----:B------:R-:W2:Y:S01]  /*1940*/  LDG.E R4, desc[UR6][R20.64] ;  /* 0x0000000614047981 */ /* 0x000ea2000c1e1900 */
[----:B------:R-:W-:Y:S02]  /*1950*/  VIADD R19, R9, 0x500 ;  /* 0x0000050009137836 */ /* 0x000fe40000000000 */
[----:B------:R-:W-:-:S04]  /*1960*/  IMAD.WIDE.U32 R10, R11, 0x4, R12 ;  /* 0x000000040b0a7825 */ /* 0x000fc800078e000c */
[--C-:B------:R-:W-:Y:S02]  /*1970*/  IMAD.WIDE.U32 R22, R23, 0x4, R12.reuse ;  /* 0x0000000417167825 */ /* 0x100fe400078e000c */
[----:B------:R-:W3:Y:S02]  /*1980*/  LDG.E R10, desc[UR6][R10.64] ;  /* 0x000000060a0a7981 */ /* 0x000ee4000c1e1900 */
[C---:B------:R-:W-:Y:S02]  /*1990*/  VIADD R25, R9.reuse, 0x600 ;  /* 0x0000060009197836 */ /* 0x040fe40000000000 */
[----:B------:R-:W-:Y:S01]  /*19a0*/  VIADD R27, R9, 0x700 ;  /* 0x00000700091b7836 */ /* 0x000fe20000000000 */
[----:B------:R-:W3:Y:S01]  /*19b0*/  LDG.E R6, desc[UR6][R22.64] ;  /* 0x0000000616067981 */ /* 0x000ee2000c1e1900 */
[----:B------:R-:W-:-:S04]  /*19c0*/  IMAD.WIDE.U32 R14, R15, 0x4, R12 ;  /* 0x000000040f0e7825 */ /* 0x000fc800078e000c */
[--C-:B------:R-:W-:Y:S02]  /*19d0*/  IMAD.WIDE.U32 R8, R19, 0x4, R12.reuse ;  /* 0x0000000413087825 */ /* 0x100fe400078e000c */
[----:B------:R-:W4:Y:S02]  /*19e0*/  LDG.E R15, desc[UR6][R14.64] ;  /* 0x000000060e0f7981 */ /* 0x000f24000c1e1900 */
[--C-:B------:R-:W-:Y:S02]  /*19f0*/  IMAD.WIDE.U32 R18, R25, 0x4, R12.reuse ;  /* 0x0000000419127825 */ /* 0x100fe400078e000c */
[----:B------:R-:W4:Y:S02]  /*1a00*/  LDG.E R8, desc[UR6][R8.64] ;  /* 0x0000000608087981 */ /* 0x000f24000c1e1900 */
[----:B0-----:R-:W-:Y:S02]  /*1a10*/  IMAD.WIDE.U32 R16, R27, 0x4, R12 ;  /* 0x000000041b107825 */ /* 0x001fe400078e000c */
[----:B------:R-:W5:Y:S04]  /*1a20*/  LDG.E R19, desc[UR6][R18.64] ;  /* 0x0000000612137981 */ /* 0x000f68000c1e1900 */
[----:B------:R-:W5:Y:S01]  /*1a30*/  LDG.E R16, desc[UR6][R16.64] ;  /* 0x0000000610107981 */ /* 0x000f62000c1e1900 */
[----:B------:R-:W-:Y:S01]  /*1a40*/  VIADD R5, R5, 0x800 ;  /* 0x0000080005057836 */ /* 0x000fe20000000000 */
[----:B--2---:R-:W-:-:S04]  /*1a50*/  IADD3 R7, PT, PT, R4, R2, R7 ;  /* 0x0000000204077210 */ /* 0x004fc80007ffe007 */
[----:B---3--:R-:W-:-:S04]  /*1a60*/  IADD3 R6, PT, PT, R10, R6, R7 ;  /* 0x000000060a067210 */ /* 0x008fc80007ffe007 */
[----:B----4-:R-:W-:-:S04]  /*1a70*/  IADD3 R6, PT, PT, R8, R15, R6 ;  /* 0x0000000f08067210 */ /* 0x010fc80007ffe006 */
[----:B-----5:R-:W-:-:S07]  /*1a80*/  IADD3 R7, PT, PT, R16, R19, R6 ;  /* 0x0000001310077210 */ /* 0x020fce0007ffe006 */
.L_x_230:
[----:B------:R-:W-:Y:S05]  /*1a90*/  BSYNC.RECONVERGENT B2 ;  /* 0x0000000000027941 */ /* 0x000fea0003800200 */
.L_x_229:
        /* <DEDUP_REMOVED lines=18> */
[----:B------:R-:W-:Y:S01]  /*1bc0*/  VIADD R5, R5, 0x400 ;  /* 0x0000040005057836 */ /* 0x000fe20000000000 */
[----:B--2---:R-:W-:-:S04]  /*1bd0*/  IADD3 R7, PT, PT, R8, R2, R7 ;  /* 0x0000000208077210 */ /* 0x004fc80007ffe007 */
[----:B---3--:R-:W-:-:S07]  /*1be0*/  IADD3 R7, PT, PT, R14, R10, R7 ;  /* 0x0000000a0e077210 */ /* 0x008fce0007ffe007 */
.L_x_232:
[----:B------:R-:W-:Y:S05]  /*1bf0*/  BSYNC.RECONVERGENT B2 ;  /* 0x0000000000027941 */ /* 0x000fea0003800200 */
.L_x_231:
[----:B------:R-:W-:Y:S05]  /*1c00*/  @!P1 BRA `(.L_x_224) ;  /* 0x0000000000249947 */ /* 0x000fea0003800000 */
[----:B------:R-:W-:Y:S02]  /*1c10*/  VIADD R5, R5, UR4 ;  /* 0x0000000405057c36 */ /* 0x000fe40008000000 */
[----:B------:R-:W-:-:S07]  /*1c20*/  IMAD.MOV R4, RZ, RZ, -R4 ;  /* 0x000000ffff047224 */ /* 0x000fce00078e0a04 */
.L_x_233:
[----:B------:R-:W-:-:S06]  /*1c30*/  IMAD.WIDE.U32 R2, R5, 0x4, R12 ;  /* 0x0000000405027825 */ /* 0x000fcc00078e000c */
[----:B------:R-:W2:Y:S01]  /*1c40*/  LDG.E R2, desc[UR6][R2.64] ;  /* 0x0000000602027981 */ /* 0x000ea2000c1e1900 */
[----:B------:R-:W-:Y:S02]  /*1c50*/  VIADD R4, R4, 0x1 ;  /* 0x0000000104047836 */ /* 0x000fe40000000000 */
[----:B------:R-:W-:-:S03]  /*1c60*/  VIADD R5, R5, 0x100 ;  /* 0x0000010005057836 */ /* 0x000fc60000000000 */
[----:B------:R-:W-:Y:S01]  /*1c70*/  ISETP.NE.AND P0, PT, R4, RZ, PT ;  /* 0x000000ff0400720c */ /* 0x000fe20003f05270 */
[----:B--2---:R-:W-:-:S12]  /*1c80*/  IMAD.IADD R7, R2, 0x1, R7 ;  /* 0x0000000102077824 */ /* 0x004fd800078e0207 */
[----:B------:R-:W-:Y:S05]  /*1c90*/  @P0 BRA `(.L_x_233) ;  /* 0xfffffffc00e40947 */ /* 0x000fea000383ffff */
.L_x_224:
[----:B------:R-:W-:Y:S05]  /*1ca0*/  BSYNC.RECONVERGENT B1 ;  /* 0x0000000000017941 */ /* 0x000fea0003800200 */
.L_x_222:
        /* <DEDUP_REMOVED lines=36> */
[----:B--2---:R-:W0:Y:S04]  /*1ef0*/  LDS.128 R4, [UR4+0x10] ;  /* 0x00001004ff047984 */ /* 0x004e280008000c00 */
[----:B------:R-:W1:Y:S01]  /*1f00*/  LDS.64 R2, [UR4+0x20] ;  /* 0x00002004ff027984 */ /* 0x000e620008000a00 */
[----:B0-----:R-:W-:-:S04]  /*1f10*/  IADD3 R0, PT, PT, R4, R0, R9 ;  /* 0x0000000004007210 */ /* 0x001fc80007ffe009 */
[----:B------:R-:W-:-:S04]  /*1f20*/  IADD3 R0, PT, PT, R6, R0, R5 ;  /* 0x0000000006007210 */ /* 0x000fc80007ffe005 */
[----:B-1----:R-:W-:-:S05]  /*1f30*/  IADD3 R0, PT, PT, R2, R0, R7 ;  /* 0x0000000002007210 */ /* 0x002fca0007ffe007 */
[----:B------:R-:W-:-:S07]  /*1f40*/  IMAD.IADD R9, R0, 0x1, R3 ;  /* 0x0000000100097824 */ /* 0x000fce00078e0203 */
.L_x_220:
[----:B------:R-:W-:Y:S05]  /*1f50*/  BSYNC.RECONVERGENT B0 ;  /* 0x0000000000007941 */ /* 0x000fea0003800200 */
.L_x_205:
[----:B------:R-:W-:Y:S05]  /*1f60*/  @P0 EXIT ;  /* 0x000000000000094d */ /* 0x000fea0003800000 */
[----:B-1----:R-:W1:Y:S01]  /*1f70*/  LDC.64 R2, c[0x0][0x388] ;  /* 0x0000e200ff027b82 */ /* 0x002e620000000a00 */
[----:B------:R-:W0:Y:S02]  /*1f80*/  LDCU UR4, c[0x0][0x398] ;  /* 0x00007300ff0477ac */ /* 0x000e240008000800 */
[----:B0-2---:R-:W-:-:S05]  /*1f90*/  VIADD R9, R9, UR4 ;  /* 0x0000000409097c36 */ /* 0x005fca0008000000 */
[----:B-1----:R-:W-:Y:S01]  /*1fa0*/  STG.E desc[UR6][R2.64], R9 ;  /* 0x0000000902007986 */ /* 0x002fe2000c101906 */
[----:B------:R-:W-:Y:S05]  /*1fb0*/  EXIT ;  /* 0x000000000000794d */ /* 0x000fea0003800000 */
.L_x_234:
        /* <DEDUP_REMOVED lines=12> */
.L_x_277:


//--------------------- .text._ZN3cub18CUB_300001_SM_10006detail9transform16transform_kernelINS2_10policy_hubILb1EN4cuda3std3__45tupleIJN6thrust24THRUST_300001_SM_1000_NS6detail15normal_iteratorINSA_10device_ptrIcEEEESF_EEEE10policy1000El15calculate_scoreIcENSC_INSD_IiEEEEJPcSN_EEEvT0_iT1_T2_DpNS2_10kernel_argIT3_EE --------------------------
	.section	.text._ZN3cub18CUB_300001_SM_10006detail9transform16transform_kernelINS2_10policy_hubILb1EN4cuda3std3__45tupleIJN6thrust24THRUST_300001_SM_1000_NS6detail15normal_iteratorINSA_10device_ptrIcEEEESF_EEEE10policy1000El15calculate_scoreIcENSC_INSD_IiEEEEJPcSN_EEEvT0_iT1_T2_DpNS2_10kernel_argIT3_EE,"ax",@progbits
	.align	128
        .global         _ZN3cub18CUB_300001_SM_10006detail9transform16transform_kernelINS2_10policy_hubILb1EN4cuda3std3__45tupleIJN6thrust24THRUST_300001_SM_1000_NS6detail15normal_iteratorINSA_10device_ptrIcEEEESF_EEEE10policy1000El15calculate_scoreIcENSC_INSD_IiEEEEJPcSN_EEEvT0_iT1_T2_DpNS2_10kernel_argIT3_EE
        .type           _ZN3cub18CUB_300001_SM_10006detail9transform16transform_kernelINS2_10policy_hubILb1EN4cuda3std3__45tupleIJN6thrust24THRUST_300001_SM_1000_NS6detail15normal_iteratorINSA_10device_ptrIcEEEESF_EEEE10policy1000El15calculate_scoreIcENSC_INSD_IiEEEEJPcSN_EEEvT0_iT1_T2_DpNS2_10kernel_argIT3_EE,@function
        .size           _ZN3cub18CUB_300001_SM_10006detail9transform16transform_kernelINS2_10policy_hubILb1EN4cuda3std3__45tupleIJN6thrust24THRUST_300001_SM_1000_NS6detail15normal_iteratorINSA_10device_ptrIcEEEESF_EEEE10policy1000El15calculate_scoreIcENSC_INSD_IiEEEEJPcSN_EEEvT0_iT1_T2_DpNS2_10kernel_argIT3_EE,(.L_x_278 - _ZN3cub18CUB_300001_SM_10006detail9transform16transform_kernelINS2_10policy_hubILb1EN4cuda3std3__45tupleIJN6thrust24THRUST_300001_SM_1000_NS6detail15normal_iteratorINSA_10device_ptrIcEEEESF_EEEE10policy1000El15calculate_scoreIcENSC_INSD_IiEEEEJPcSN_EEEvT0_iT1_T2_DpNS2_10kernel_argIT3_EE)
        .other          _ZN3cub18CUB_300001_SM_10006detail9transform16transform_kernelINS2_10policy_hubILb1EN4cuda3std3__45tupleIJN6thrust24THRUST_300001_SM_1000_NS6detail15normal_iteratorINSA_10device_ptrIcEEEESF_EEEE10policy1000El15calculate_scoreIcENSC_INSD_IiEEEEJPcSN_EEEvT0_iT1_T2_DpNS2_10kernel_argIT3_EE,@"STO_CUDA_ENTRY STV_DEFAULT"
_ZN3cub18CUB_300001_SM_10006detail9transform16transform_kernelINS2_10policy_hubILb1EN4cuda3std3__45tupleIJN6thrust24THRUST_300001_SM_1000_NS6detail15normal_iteratorINSA_10device_ptrIcEEEESF_EEEE10policy1000El15calculate_scoreIcENSC_INSD_IiEEEEJPcSN_EEEvT0_iT1_T2_DpNS2_10kernel_argIT3_EE:
.text._ZN3cub18CUB_300001_SM_10006detail9transform16transform_kernelINS2_10policy_hubILb1EN4cuda3std3__45tupleIJN6thrust24THRUST_300001_SM_1000_NS6detail15normal_iteratorINSA_10device_ptrIcEEEESF_EEEE10policy1000El15calculate_scoreIcENSC_INSD_IiEEEEJPcSN_EEEvT0_iT1_T2_DpNS2_10kernel_argIT3_EE:
[----:B------:R-:W-:Y:S01]  /*0000*/  LDC R1, c[0x0][0x37c] ;  /* 0x0000df00ff017b82 */ /* 0x000fe20000000800 */
[----:B------:R-:W0:Y:S07]  /*0010*/  LDCU UR17, c[0x0][0x388] ;  /* 0x00007100ff1177ac */ /* 0x000e2e0008000800 */
[----:B------:R-:W1:Y:S01]  /*0020*/  S2UR UR4, SR_CTAID.X ;  /* 0x00000000000479c3 */ /* 0x000e620000002500 */
[----:B------:R-:W2:Y:S01]  /*0030*/  S2R R0, SR_TID.X ;  /* 0x0000000000007919 */ /* 0x000ea20000002100 */
[----:B------:R-:W-:Y:S01]  /*0040*/  BSSY.RECONVERGENT B0, `(.L_x_235) ;  /* 0x000002a000007945 */ /* 0x000fe20003800200 */
[----:B------:R-:W3:Y:S01]  /*0050*/  LDCU.64 UR10, c[0x0][0x380] ;  /* 0x00007000ff0a77ac */ /* 0x000ee20008000a00 */
[----:B0-----:R-:W-:-:S04]  /*0060*/  USHF.L.U32 UR16, UR17, 0x7, URZ ;  /* 0x0000000711107899 */ /* 0x001fc800080006ff */
[----:B------:R-:W-:Y:S02]  /*0070*/  USHF.R.S32.HI UR5, URZ, 0x1f, UR16 ;  /* 0x0000001fff057899 */ /* 0x000fe40008011410 */
[----:B-1----:R-:W-:Y:S02]  /*0080*/  UIMAD.WIDE.U32 UR6, UR16, UR4, URZ ;  /* 0x00000004100672a5 */ /* 0x002fe4000f8e00ff */
[----:B------:R-:W-:Y:S02]  /*0090*/  UIMAD UR9, UR5, UR4, URZ ;  /* 0x00000004050972a4 */ /* 0x000fe4000f8e02ff */
[----:B---3--:R-:W-:Y:S02]  /*00a0*/  UIADD3 UR8, UP1, UPT, -UR6, UR10, URZ ;  /* 0x0000000a06087290 */ /* 0x008fe4000ff3e1ff */
[----:B------:R-:W-:Y:S02]  /*00b0*/  UIADD3 UR9, UPT, UPT, UR7, UR9, URZ ;  /* 0x0000000907097290 */ /* 0x000fe4000fffe0ff */
[----:B------:R-:W-:Y:S01]  /*00c0*/  UISETP.LT.U32.AND UP0, UPT, UR8, UR16, UPT ;  /* 0x000000100800728c */ /* 0x000fe2000bf01070 */
[----:B--2---:R-:W-:Y:S01]  /*00d0*/  IMAD.SHL.U32 R4, R0, 0x80, RZ ;  /* 0x0000008000047824 */ /* 0x004fe200078e00ff */
[----:B------:R-:W-:-:S04]  /*00e0*/  UIADD3.X UR4, UPT, UPT, ~UR9, UR11, URZ, UP1, !UPT ;  /* 0x0000000b09047290 */ /* 0x000fc80008ffe5ff */
[----:B------:R-:W-:-:S04]  /*00f0*/  UISETP.LT.AND.EX UP0, UPT, UR4, UR5, UPT, UP0 ;  /* 0x000000050400728c */ /* 0x000fc8000bf01300 */
[----:B------:R-:W-:-:S06]  /*0100*/  USEL UR8, UR8, UR16, UP0 ;  /* 0x0000001008087287 */ /* 0x000fcc0008000000 */
[----:B------:R-:W-:-:S13]  /*0110*/  ISETP.GE.AND P0, PT, R4, UR8, PT ;  /* 0x0000000804007c0c */ /* 0x000fda000bf06270 */
[----:B------:R-:W-:Y:S05]  /*0120*/  @P0 BRA `(.L_x_236) ;  /* 0x00000000006c0947 */ /* 0x000fea0003800000 */
[----:B------:R-:W0:Y:S01]  /*0130*/  LDCU.64 UR4, c[0x0][0x398] ;  /* 0x00007300ff0477ac */ /* 0x000e220008000a00 */
[----:B------:R-:W-:Y:S01]  /*0140*/  BSSY.RECONVERGENT B1, `(.L_x_237) ;  /* 0x000000d000017945 */ /* 0x000fe20003800200 */
[----:B------:R-:W-:Y:S01]  /*0150*/  IMAD.MOV.U32 R5, RZ, RZ, R4 ;  /* 0x000000ffff057224 */ /* 0x000fe200078e0004 */
[----:B0-----:R-:W-:-:S04]  /*0160*/  UIADD3 UR4, UP0, UPT, UR6, UR4, URZ ;  /* 0x0000000406047290 */ /* 0x001fc8000ff1e0ff */
[----:B------:R-:W-:Y:S02]  /*0170*/  UIADD3.X UR5, UPT, UPT, UR9, UR5, URZ, UP0, !UPT ;  /* 0x0000000509057290 */ /* 0x000fe400087fe4ff */
[----:B------:R-:W-:-:S04]  /*0180*/  IMAD.U32 R2, RZ, RZ, UR4 ;  /* 0x00000004ff027e24 */ /* 0x000fc8000f8e00ff */
[----:B------:R-:W-:Y:S02]  /*0190*/  IMAD.U32 R3, RZ, RZ, UR5 ;  /* 0x00000005ff037e24 */ /* 0x000fe4000f8e00ff */
[----:B------:R-:W-:-:S07]  /*01a0*/  IMAD.WIDE.U32 R2, R0, 0x80, R2 ;  /* 0x0000008000027825 */ /* 0x000fce00078e0002 */
.L_x_238:
[----:B------:R-:W-:Y:S01]  /*01b0*/  VIADD R5, R5, 0x4000 ;  /* 0x0000400005057836 */ /* 0x000fe20000000000 */
[----:B------:R0:W-:Y:S04]  /*01c0*/  CCTL.E.PF2 [R2] ;  /* 0x000000000200798f */ /* 0x0001e80000800100 */
[----:B------:R-:W-:Y:S02]  /*01d0*/  ISETP.GE.AND P0, PT, R5, UR8, PT ;  /* 0x0000000805007c0c */ /* 0x000fe4000bf06270 */
[----:B0-----:R-:W-:-:S05]  /*01e0*/  IADD3 R2, P1, PT, R2, 0x4000, RZ ;  /* 0x0000400002027810 */ /* 0x001fca0007f3e0ff */
[----:B------:R-:W-:-:S06]  /*01f0*/  IMAD.X R3, RZ, RZ, R3, P1 ;  /* 0x000000ffff037224 */ /* 0x000fcc00008e0603 */
[----:B------:R-:W-:Y:S05]  /*0200*/  @!P0 BRA `(.L_x_238) ;  /* 0xfffffffc00e88947 */ /* 0x000fea000383ffff */
[----:B------:R-:W-:Y:S05]  /*0210*/  BSYNC.RECONVERGENT B1 ;  /* 0x0000000000017941 */ /* 0x000fea0003800200 */
.L_x_237:
[----:B------:R-:W0:Y:S02]  /*0220*/  LDCU.64 UR4, c[0x0][0x3a8] ;  /* 0x00007500ff0477ac */ /* 0x000e240008000a00 */
[----:B0-----:R-:W-:-:S04]  /*0230*/  UIADD3 UR4, UP0, UPT, UR6, UR4, URZ ;  /* 0x0000000406047290 */ /* 0x001fc8000ff1e0ff */
[----:B------:R-:W-:Y:S02]  /*0240*/  UIADD3.X UR5, UPT, UPT, UR9, UR5, URZ, UP0, !UPT ;  /* 0x0000000509057290 */ /* 0x000fe400087fe4ff */
[----:B------:R-:W-:-:S04]  /*0250*/  IMAD.U32 R2, RZ, RZ, UR4 ;  /* 0x00000004ff027e24 */ /* 0x000fc8000f8e00ff */
[----:B------:R-:W-:Y:S02]  /*0260*/  IMAD.U32 R3, RZ, RZ, UR5 ;  /* 0x00000005ff037e24 */ /* 0x000fe4000f8e00ff */
[----:B------:R-:W-:-:S07]  /*0270*/  IMAD.WIDE.U32 R2, R0, 0x80, R2 ;  /* 0x0000008000027825 */ /* 0x000fce00078e0002 */
.L_x_239:
[----:B------:R-:W-:Y:S01]  /*0280*/  VIADD R4, R4, 0x4000 ;  /* 0x0000400004047836 */ /* 0x000fe20000000000 */
[----:B------:R0:W-:Y:S04]  /*0290*/  CCTL.E.PF2 [R2] ;  /* 0x000000000200798f */ /* 0x0001e80000800100 */
[----:B------:R-:W-:Y:S02]  /*02a0*/  ISETP.GE.AND P0, PT, R4, UR8, PT ;  /* 0x0000000804007c0c */ /* 0x000fe4000bf06270 */
[----:B0-----:R-:W-:-:S05]  /*02b0*/  IADD3 R2, P1, PT, R2, 0x4000, RZ ;  /* 0x0000400002027810 */ /* 0x001fca0007f3e0ff */
[----:B------:R-:W-:-:S06]  /*02c0*/  IMAD.X R3, RZ, RZ, R3, P1 ;  /* 0x000000ffff037224 */ /* 0x000fcc00008e0603 */
[----:B------:R-:W-:Y:S05]  /*02d0*/  @!P0 BRA `(.L_x_239) ;  /* 0xfffffffc00e88947 */ /* 0x000fea000383ffff */
.L_x_236:
[----:B------:R-:W-:Y:S05]  /*02e0*/  BSYNC.RECONVERGENT B0 ;  /* 0x0000000000007941 */ /* 0x000fea0003800200 */
.L_x_235:
[----:B------:R-:W0:Y:S01]  /*02f0*/  LDCU.128 UR12, c[0x0][0x390] ;  /* 0x00007200ff0c77ac */ /* 0x000e220008000c00 */
[----:B------:R-:W1:Y:S01]  /*0300*/  LDCU.64 UR10, c[0x0][0x3a8] ;  /* 0x00007500ff0a77ac */ /* 0x000e620008000a00 */
[----:B------:R-:W-:Y:S01]  /*0310*/  USHF.L.U64.HI UR5, UR6, 0x2, UR9 ;  /* 0x0000000206057899 */ /* 0x000fe20008010209 */
[----:B------:R-:W2:Y:S01]  /*0320*/  LDCU.64 UR18, c[0x0][0x358] ;  /* 0x00006b00ff1277ac */ /* 0x000ea20008000a00 */
[----:B0-----:R-:W-:Y:S02]  /*0330*/  ULEA UR4, UP0, UR6, UR12, 0x2 ;  /* 0x0000000c06047291 */ /* 0x001fe4000f8010ff */
[----:B------:R-:W-:Y:S02]  /*0340*/  UIADD3 UR14, UP1, UPT, UR6, UR14, URZ ;  /* 0x0000000e060e7290 */ /* 0x000fe4000ff3e0ff */
[----:B------:R-:W-:Y:S02]  /*0350*/  UIADD3.X UR5, UPT, UPT, UR5, UR13, URZ, UP0, !UPT ;  /* 0x0000000d05057290 */ /* 0x000fe400087fe4ff */
[----:B------:R-:W-:-:S02]  /*0360*/  UISETP.NE.AND UP0, UPT, UR16, UR8, UPT ;  /* 0x000000081000728c */ /* 0x000fc4000bf05270 */
[----:B-1----:R-:W-:Y:S02]  /*0370*/  UIADD3 UR10, UP2, UPT, UR6, UR10, URZ ;  /* 0x0000000a060a7290 */ /* 0x002fe4000ff5e0ff */
[----:B------:R-:W-:Y:S02]  /*0380*/  UIADD3.X UR15, UPT, UPT, UR9, UR15, URZ, UP1, !UPT ;  /* 0x0000000f090f7290 */ /* 0x000fe40008ffe4ff */
[----:B------:R-:W-:-:S03]  /*0390*/  UIADD3.X UR11, UPT, UPT, UR9, UR11, URZ, UP2, !UPT ;  /* 0x0000000b090b7290 */ /* 0x000fc600097fe4ff */
[----:B--2---:R-:W-:Y:S09]  /*03a0*/  BRA.U !UP0, `(.L_x_240) ;  /* 0x0000001108947547 */ /* 0x004ff2000b800000 */
[----:B------:R-:W-:-:S06]  /*03b0*/  UISETP.GE.AND UP0, UPT, UR17, 0x1, UPT ;  /* 0x000000011100788c */ /* 0x000fcc000bf06270 */
[----:B------:R-:W-:-:S13]  /*03c0*/  PLOP3.LUT P0, PT, PT, PT, UP0, 0x80, 0x8 ;  /* 0x000000000008781c */ /* 0x000fda0003f0f008 */
[----:B------:R-:W-:Y:S05]  /*03d0*/  @!P0 EXIT ;  /* 0x000000000000894d */ /* 0x000fea0003800000 */
[----:B------:R-:W-:Y:S01]  /*03e0*/  UISETP.GE.U32.AND UP0, UPT, UR17, 0x8, UPT ;  /* 0x000000081100788c */ /* 0x000fe2000bf06070 */
[----:B------:R-:W-:Y:S01]  /*03f0*/  IMAD.MOV.U32 R3, RZ, RZ, RZ ;  /* 0x000000ffff037224 */ /* 0x000fe200078e00ff */
[----:B------:R-:W-:-:S07]  /*0400*/  ULOP3.LUT UR6, UR17, 0x7, URZ, 0xc0, !UPT ;  /* 0x0000000711067892 */ /* 0x000fce000f8ec0ff */
[----:B------:R-:W-:Y:S05]  /*0410*/  BRA.U !UP0, `(.L_x_241) ;  /* 0x0000000908907547 */ /* 0x000fea000b800000 */
[----:B------:R-:W-:-:S13]  /*0420*/  ISETP.GE.AND P1, PT, R0, UR8, PT ;  /* 0x0000000800007c0c */ /* 0x000fda000bf26270 */
[C---:B------:R-:W-:Y:S02]  /*0430*/  @!P1 IADD3 R10, P2, PT, R0.reuse, UR10, RZ ;  /* 0x0000000a000a9c10 */ /* 0x040fe4000ff5e0ff */
[----:B------:R-:W-:-:S03]  /*0440*/  @!P1 IADD3 R8, P0, PT, R0, UR14, RZ ;  /* 0x0000000e00089c10 */ /* 0x000fc6000ff1e0ff */
[----:B------:R-:W-:Y:S02]  /*0450*/  @!P1 IMAD.X R11, RZ, RZ, UR11, P2 ;  /* 0x0000000bff0b9e24 */ /* 0x000fe400090e06ff */
[----:B------:R-:W-:-:S04]  /*0460*/  @!P1 IMAD.X R9, RZ, RZ, UR15, P0 ;  /* 0x0000000fff099e24 */ /* 0x000fc800080e06ff */
[----:B------:R-:W2:Y:S04]  /*0470*/  @!P1 LDG.E.U8 R11, desc[UR18][R10.64] ;  /* 0x000000120a0b9981 */ /* 0x000ea8000c1e1100 */
[----:B------:R-:W2:Y:S01]  /*0480*/  @!P1 LDG.E.U8 R8, desc[UR18][R8.64] ;  /* 0x0000001208089981 */ /* 0x000ea2000c1e1100 */
[----:B------:R-:W-:Y:S02]  /*0490*/  VIADD R12, R0, 0x80 ;  /* 0x00000080000c7836 */ /* 0x000fe40000000000 */
[----:B------:R-:W-:-:S03]  /*04a0*/  @!P1 IMAD.MOV.U32 R13, RZ, RZ, 0x2 ;  /* 0x00000002ff0d9424 */ /* 0x000fc600078e00ff */
[C---:B------:R-:W-:Y:S01]  /*04b0*/  ISETP.GE.AND P0, PT, R12.reuse, UR8, PT ;  /* 0x000000080c007c0c */ /* 0x040fe2000bf06270 */
[----:B------:R-:W-:Y:S01]  /*04c0*/  IMAD.MOV.U32 R3, RZ, RZ, 0x4 ;  /* 0x00000004ff037424 */ /* 0x000fe200078e00ff */
[----:B------:R-:W-:Y:S02]  /*04d0*/  SHF.R.S32.HI R5, RZ, 0x1f, R12 ;  /* 0x0000001fff057819 */ /* 0x000fe4000001140c */
[C---:B------:R-:W-:Y:S02]  /*04e0*/  IADD3 R6, P3, PT, R12.reuse, UR14, RZ ;  /* 0x0000000e0c067c10 */ /* 0x040fe4000ff7e0ff */
[----:B------:R-:W-:Y:S01]  /*04f0*/  IADD3 R4, P4, PT, R12, UR10, RZ ;  /* 0x0000000a0c047c10 */ /* 0x000fe2000ff9e0ff */
[----:B------:R-:W-:Y:S01]  /*0500*/  @!P1 IMAD.WIDE.U32 R2, R0, R3, UR4 ;  /* 0x0000000400029e25 */ /* 0x000fe2000f8e0003 */
[C---:B------:R-:W-:Y:S02]  /*0510*/  IADD3.X R7, PT, PT, R5.reuse, UR15, RZ, P3, !PT ;  /* 0x0000000f05077c10 */ /* 0x040fe40009ffe4ff */
[----:B------:R-:W-:-:S02]  /*0520*/  IADD3.X R5, PT, PT, R5, UR11, RZ, P4, !PT ;  /* 0x0000000b05057c10 */ /* 0x000fc4000a7fe4ff */
[----:B--2---:R-:W-:-:S04]  /*0530*/  @!P1 ISETP.NE.AND P2, PT, R8, R11, PT ;  /* 0x0000000b0800920c */ /* 0x004fc80003f45270 */
[----:B------:R-:W-:-:S05]  /*0540*/  @!P1 SEL R13, R13, 0xffffffff, !P2 ;  /* 0xffffffff0d0d9807 */ /* 0x000fca0005000000 */
[----:B------:R0:W-:Y:S04]  /*0550*/  @!P1 STG.E desc[UR18][R2.64], R13 ;  /* 0x0000000d02009986 */ /* 0x0001e8000c101912 */
[----:B------:R-:W2:Y:S04]  /*0560*/  @!P0 LDG.E.U8 R8, desc[UR18][R6.64] ;  /* 0x0000001206088981 */ /* 0x000ea8000c1e1100 */
[----:B------:R-:W2:Y:S01]  /*0570*/  @!P0 LDG.E.U8 R9, desc[UR18][R4.64] ;  /* 0x0000001204098981 */ /* 0x000ea2000c1e1100 */
[----:B------:R-:W-:Y:S02]  /*0580*/  VIADD R10, R0, 0x100 ;  /* 0x00000100000a7836 */ /* 0x000fe40000000000 */
[----:B------:R-:W-:-:S03]  /*0590*/  @!P0 IMAD.MOV.U32 R11, RZ, RZ, 0x2 ;  /* 0x00000002ff0b8424 */ /* 0x000fc600078e00ff */
[----:B------:R-:W-:Y:S01]  /*05a0*/  ISETP.GE.AND P2, PT, R10, UR8, PT ;  /* 0x000000080a007c0c */ /* 0x000fe2000bf46270 */
[----:B------:R-:W-:Y:S01]  /*05b0*/  IMAD.MOV.U32 R15, RZ, RZ, 0x4 ;  /* 0x00000004ff0f7424 */ /* 0x000fe200078e00ff */
[----:B--2---:R-:W-:-:S03]  /*05c0*/  @!P0 ISETP.NE.AND P1, PT, R8, R9, PT ;  /* 0x000000090800820c */ /* 0x004fc60003f25270 */
[----:B------:R-:W-:Y:S01]  /*05d0*/  IMAD.WIDE R8, R12, R15, UR4 ;  /* 0x000000040c087e25 */ /* 0x000fe2000f8e020f */
[----:B------:R-:W-:-:S05]  /*05e0*/  @!P0 SEL R11, R11, 0xffffffff, !P1 ;  /* 0xffffffff0b0b8807 */ /* 0x000fca0004800000 */
[----:B------:R1:W-:Y:S04]  /*05f0*/  @!P0 STG.E desc[UR18][R8.64], R11 ;  /* 0x0000000b08008986 */ /* 0x0003e8000c101912 */
[----:B0-----:R-:W2:Y:S04]  /*0600*/  @!P2 LDG.E.U8 R2, desc[UR18][R6.64+0x80] ;  /* 0x000080120602a981 */ /* 0x001ea8000c1e1100 */
[----:B------:R-:W2:Y:S01]  /*0610*/  @!P2 LDG.E.U8 R3, desc[UR18][R4.64+0x80] ;  /* 0x000080120403a981 */ /* 0x000ea2000c1e1100 */
[----:B------:R-:W-:-:S05]  /*0620*/  VIADD R10, R0, 0x180 ;  /* 0x00000180000a7836 */ /* 0x000fca0000000000 */
[----:B------:R-:W-:Y:S01]  /*0630*/  ISETP.GE.AND P1, PT, R10, UR8, PT ;  /* 0x000000080a007c0c */ /* 0x000fe2000bf26270 */
[----:B------:R-:W-:Y:S01]  /*0640*/  @!P2 IMAD.MOV.U32 R10, RZ, RZ, 0x2 ;  /* 0x00000002ff0aa424 */ /* 0x000fe200078e00ff */
[----:B--2---:R-:W-:-:S04]  /*0650*/  @!P2 ISETP.NE.AND P0, PT, R2, R3, PT ;  /* 0x000000030200a20c */ /* 0x004fc80003f05270 */
[----:B------:R-:W-:-:S05]  /*0660*/  @!P2 SEL R3, R10, 0xffffffff, !P0 ;  /* 0xffffffff0a03a807 */ /* 0x000fca0004000000 */
[----:B------:R0:W-:Y:S04]  /*0670*/  @!P2 STG.E desc[UR18][R8.64+0x200], R3 ;  /* 0x000200030800a986 */ /* 0x0001e8000c101912 */
[----:B------:R-:W2:Y:S04]  /*0680*/  @!P1 LDG.E.U8 R2, desc[UR18][R6.64+0x100] ;  /* 0x0001001206029981 */ /* 0x000ea8000c1e1100 */
[----:B------:R-:W2:Y:S01]  /*0690*/  @!P1 LDG.E.U8 R13, desc[UR18][R4.64+0x100] ;  /* 0x00010012040d9981 */ /* 0x000ea2000c1e1100 */
[----:B------:R-:W-:Y:S02]  /*06a0*/  VIADD R10, R0, 0x200 ;  /* 0x00000200000a7836 */ /* 0x000fe40000000000 */
[----:B-1----:R-:W-:-:S03]  /*06b0*/  @!P1 IMAD.MOV.U32 R11, RZ, RZ, 0x2 ;  /* 0x00000002ff0b9424 */ /* 0x002fc600078e00ff */
[----:B------:R-:W-:Y:S02]  /*06c0*/  ISETP.GE.AND P2, PT, R10, UR8, PT ;  /* 0x000000080a007c0c */ /* 0x000fe4000bf46270 */
[----:B--2---:R-:W-:-:S04]  /*06d0*/  @!P1 ISETP.NE.AND P0, PT, R2, R13, PT ;  /* 0x0000000d0200920c */ /* 0x004fc80003f05270 */
[----:B------:R-:W-:-:S05]  /*06e0*/  @!P1 SEL R11, R11, 0xffffffff, !P0 ;  /* 0xffffffff0b0b9807 */ /* 0x000fca0004000000 */
[----:B------:R1:W-:Y:S04]  /*06f0*/  @!P1 STG.E desc[UR18][R8.64+0x400], R11 ;  /* 0x0004000b08009986 */ /* 0x0003e8000c101912 */
[----:B------:R-:W2:Y:S04]  /*0700*/  @!P2 LDG.E.U8 R2, desc[UR18][R6.64+0x180] ;  /* 0x000180120602a981 */ /* 0x000ea8000c1e1100 */
[----:B------:R-:W2:Y:S01]  /*0710*/  @!P2 LDG.E.U8 R13, desc[UR18][R4.64+0x180] ;  /* 0x00018012040da981 */ /* 0x000ea2000c1e1100 */
[----:B0-----:R-:W-:-:S05]  /*0720*/  VIADD R3, R0, 0x280 ;  /* 0x0000028000037836 */ /* 0x001fca0000000000 */
        /* <DEDUP_REMOVED lines=23> */
[----:B-1----:R-:W-:Y:S01]  /*08a0*/  @!P1 IMAD.MOV.U32 R11, RZ, RZ, 0x2 ;  /* 0x00000002ff0b9424 */ /* 0x002fe200078e00ff */
[----:B------:R-:W-:Y:S01]  /*08b0*/  ULOP3.LUT UR7, UR17, 0x7ffffff8, URZ, 0xc0, !UPT ;  /* 0x7ffffff811077892 */ /* 0x000fe2000f8ec0ff */
[----:B--2---:R-:W-:-:S04]  /*08c0*/  @!P1 ISETP.NE.AND P0, PT, R2, R3, PT ;  /* 0x000000030200920c */ /* 0x004fc80003f05270 */
[----:B------:R-:W-:Y:S01]  /*08d0*/  @!P1 SEL R11, R11, 0xffffffff, !P0 ;  /* 0xffffffff0b0b9807 */ /* 0x000fe20004000000 */
[----:B------:R-:W-:-:S04]  /*08e0*/  IMAD.U32 R3, RZ, RZ, UR7 ;  /* 0x00000007ff037e24 */ /* 0x000fc8000f8e00ff */
[----:B------:R0:W-:Y:S01]  /*08f0*/  @!P1 STG.E desc[UR18][R8.64+0xc00], R11 ;  /* 0x000c000b08009986 */ /* 0x0001e2000c101912 */
[----:B------:R-:W-:-:S13]  /*0900*/  ISETP.NE.AND P0, PT, R3, 0x8, PT ;  /* 0x000000080300780c */ /* 0x000fda0003f05270 */
[----:B0-----:R-:W-:Y:S05]  /*0910*/  @!P0 BRA `(.L_x_241) ;  /* 0x0000000400508947 */ /* 0x001fea0003800000 */
[----:B------:R-:W-:-:S07]  /*0920*/  IMAD.MOV.U32 R2, RZ, RZ, 0x8 ;  /* 0x00000008ff027424 */ /* 0x000fce00078e00ff */
.L_x_244:
[----:B------:R-:W-:-:S05]  /*0930*/  IMAD R10, R2, 0x80, R0 ;  /* 0x00000080020a7824 */ /* 0x000fca00078e0200 */
[----:B------:R-:W-:-:S13]  /*0940*/  ISETP.GE.AND P1, PT, R10, UR8, PT ;  /* 0x000000080a007c0c */ /* 0x000fda000bf26270 */
[C---:B------:R-:W-:Y:S02]  /*0950*/  @!P1 IADD3 R14, P2, PT, R10.reuse, UR10, RZ ;  /* 0x0000000a0a0e9c10 */ /* 0x040fe4000ff5e0ff */
[----:B0-----:R-:W-:-:S03]  /*0960*/  @!P1 IADD3 R4, P0, PT, R10, UR14, RZ ;  /* 0x0000000e0a049c10 */ /* 0x001fc6000ff1e0ff */
        /* <DEDUP_REMOVED lines=29> */
[----:B------:R-:W-:Y:S02]  /*0b40*/  VIADD R11, R10, 0x180 ;  /* 0x000001800a0b7836 */ /* 0x000fe40000000000 */
[----:B------:R-:W-:-:S03]  /*0b50*/  @!P2 IMAD.MOV.U32 R15, RZ, RZ, 0x2 ;  /* 0x00000002ff0fa424 */ /* 0x000fc600078e00ff */
[----:B------:R-:W-:Y:S02]  /*0b60*/  ISETP.GE.AND P1, PT, R11, UR8, PT ;  /* 0x000000080b007c0c */ /* 0x000fe4000bf26270 */
        /* <DEDUP_REMOVED lines=13> */
[----:B------:R-:W-:Y:S02]  /*0c40*/  VIADD R11, R10, 0x280 ;  /* 0x000002800a0b7836 */ /* 0x000fe40000000000 */
[----:B0-----:R-:W-:-:S03]  /*0c50*/  @!P2 IMAD.MOV.U32 R15, RZ, RZ, 0x2 ;  /* 0x00000002ff0fa424 */ /* 0x001fc600078e00ff */
[----:B------:R-:W-:Y:S02]  /*0c60*/  ISETP.GE.AND P1, PT, R11, UR8, PT ;  /* 0x000000080b007c0c */ /* 0x000fe4000bf26270 */
[----:B--2---:R-:W-:-:S04]  /*0c70*/  @!P2 ISETP.NE.AND P0, PT, R12, R13, PT ;  /* 0x0000000d0c00a20c */ /* 0x004fc80003f05270 */
[----:B------:R-:W-:-:S05]  /*0c80*/  @!P2 SEL R15, R15, 0xffffffff, !P0 ;  /* 0xffffffff0f0fa807 */ /* 0x000fca0004000000 */
[----:B------:R1:W-:Y:S04]  /*0c90*/  @!P2 STG.E desc[UR18][R4.64+0x600], R15 ;  /* 0x0006000f0400a986 */ /* 0x0003e8000c101912 */
[----:B------:R-:W2:Y:S04]  /*0ca0*/  @!P1 LDG.E.U8 R12, desc[UR18][R8.64+0x200] ;  /* 0x00020012080c9981 */ /* 0x000ea8000c1e1100 */
        /* <DEDUP_REMOVED lines=9> */
[----:B------:R-:W-:Y:S02]  /*0d40*/  @!P2 IMAD.MOV.U32 R14, RZ, RZ, 0x2 ;  /* 0x00000002ff0ea424 */ /* 0x000fe400078e00ff */
[----:B------:R-:W-:-:S02]  /*0d50*/  VIADD R10, R10, 0x380 ;  /* 0x000003800a0a7836 */ /* 0x000fc40000000000 */
[----:B------:R-:W-:Y:S01]  /*0d60*/  VIADD R2, R2, 0x8 ;  /* 0x0000000802027836 */ /* 0x000fe20000000000 */
[----:B------:R-:W-:Y:S04]  /*0d70*/  BSSY.RECONVERGENT B0, `(.L_x_242) ;  /* 0x000000d000007945 */ /* 0x000fe80003800200 */
[----:B------:R-:W-:Y:S02]  /*0d80*/  ISETP.NE.AND P1, PT, R2, R3, PT ;  /* 0x000000030200720c */ /* 0x000fe40003f25270 */
[----:B--2---:R-:W-:-:S04]  /*0d90*/  @!P2 ISETP.NE.AND P0, PT, R11, R12, PT ;  /* 0x0000000c0b00a20c */ /* 0x004fc80003f05270 */
[----:B------:R-:W-:-:S05]  /*0da0*/  @!P2 SEL R11, R14, 0xffffffff, !P0 ;  /* 0xffffffff0e0ba807 */ /* 0x000fca0004000000 */
[----:B------:R1:W-:Y:S01]  /*0db0*/  @!P2 STG.E desc[UR18][R4.64+0xa00], R11 ;  /* 0x000a000b0400a986 */ /* 0x0003e2000c101912 */
[----:B------:R-:W-:-:S13]  /*0dc0*/  ISETP.GE.AND P0, PT, R10, UR8, PT ;  /* 0x000000080a007c0c */ /* 0x000fda000bf06270 */
[----:B-1----:R-:W-:Y:S05]  /*0dd0*/  @P0 BRA `(.L_x_243) ;  /* 0x0000000000180947 */ /* 0x002fea0003800000 */
[----:B------:R-:W2:Y:S04]  /*0de0*/  LDG.E.U8 R8, desc[UR18][R8.64+0x300] ;  /* 0x0003001208087981 */ /* 0x000ea8000c1e1100 */
[----:B------:R-:W2:Y:S01]  /*0df0*/  LDG.E.U8 R7, desc[UR18][R6.64+0x300] ;  /* 0x0003001206077981 */ /* 0x000ea2000c1e1100 */
[----:B------:R-:W-:Y:S01]  /*0e00*/  IMAD.MOV.U32 R11, RZ, RZ, 0x2 ;  /* 0x00000002ff0b7424 */ /* 0x000fe200078e00ff */
[----:B--2---:R-:W-:-:S04]  /*0e10*/  ISETP.NE.AND P0, PT, R8, R7, PT ;  /* 0x000000070800720c */ /* 0x004fc80003f05270 */
[----:B------:R-:W-:-:S05]  /*0e20*/  SEL R11, R11, 0xffffffff, !P0 ;  /* 0xffffffff0b0b7807 */ /* 0x000fca0004000000 */
[----:B------:R0:W-:Y:S04]  /*0e30*/  STG.E desc[UR18][R4.64+0xc00], R11 ;  /* 0x000c000b04007986 */ /* 0x0001e8000c101912 */
.L_x_243:
[----:B------:R-:W-:Y:S05]  /*0e40*/  BSYNC.RECONVERGENT B0 ;  /* 0x0000000000007941 */ /* 0x000fea0003800200 */
.L_x_242:
[----:B------:R-:W-:Y:S05]  /*0e50*/  @P1 BRA `(.L_x_244) ;  /* 0xfffffff800b41947 */ /* 0x000fea000383ffff */
.L_x_241:
[----:B------:R-:W-:-:S13]  /*0e60*/  ISETP.NE.AND P0, PT, RZ, UR6, PT ;  /* 0x00000006ff007c0c */ /* 0x000fda000bf05270 */
[----:B------:R-:W-:Y:S05]  /*0e70*/  @!P0 EXIT ;  /* 0x000000000000894d */ /* 0x000fea0003800000 */
[----:B------:R-:W1:Y:S01]  /*0e80*/  LDC R2, c[0x0][0x388] ;  /* 0x0000e200ff027b82 */ /* 0x000e620000000800 */
[----:B------:R-:W-:Y:S01]  /*0e90*/  UISETP.GE.U32.AND UP0, UPT, UR6, 0x4, UPT ;  /* 0x000000040600788c */ /* 0x000fe2000bf06070 */
[----:B-1----:R-:W-:-:S04]  /*0ea0*/  LOP3.LUT R16, R2, 0x3, RZ, 0xc0, !PT ;  /* 0x0000000302107812 */ /* 0x002fc800078ec0ff */
[----:B------:R-:W-:-:S04]  /*0eb0*/  ISETP.NE.AND P0, PT, R16, RZ, PT ;  /* 0x000000ff1000720c */ /* 0x000fc80003f05270 */
[----:B------:R-:W-:Y:S09]  /*0ec0*/  BRA.U !UP0, `(.L_x_245) ;  /* 0x0000000108f47547 */ /* 0x000ff2000b800000 */
[----:B0-----:R-:W-:-:S05]  /*0ed0*/  IMAD R4, R3, 0x80, R0 ;  /* 0x0000008003047824 */ /* 0x001fca00078e0200 */
[----:B------:R-:W-:-:S13]  /*0ee0*/  ISETP.GE.AND P2, PT, R4, UR8, PT ;  /* 0x0000000804007c0c */ /* 0x000fda000bf46270 */
[----:B------:R-:W-:Y:S02]  /*0ef0*/  @!P2 SHF.R.S32.HI R5, RZ, 0x1f, R4 ;  /* 0x0000001fff05a819 */ /* 0x000fe40000011404 */
[C---:B------:R-:W-:Y:S02]  /*0f00*/  @!P2 IADD3 R10, P3, PT, R4.reuse, UR10, RZ ;  /* 0x0000000a040aac10 */ /* 0x040fe4000ff7e0ff */
[----:B------:R-:W-:Y:S02]  /*0f10*/  @!P2 IADD3 R6, P1, PT, R4, UR14, RZ ;  /* 0x0000000e0406ac10 */ /* 0x000fe4000ff3e0ff */
[C---:B------:R-:W-:Y:S02]  /*0f20*/  @!P2 IADD3.X R11, PT, PT, R5.reuse, UR11, RZ, P3, !PT ;  /* 0x0000000b050bac10 */ /* 0x040fe40009ffe4ff */
[----:B------:R-:W-:-:S04]  /*0f30*/  @!P2 IADD3.X R7, PT, PT, R5, UR15, RZ, P1, !PT ;  /* 0x0000000f0507ac10 */ /* 0x000fc80008ffe4ff */
[----:B------:R-:W2:Y:S04]  /*0f40*/  @!P2 LDG.E.U8 R11, desc[UR18][R10.64] ;  /* 0x000000120a0ba981 */ /* 0x000ea8000c1e1100 */
[----:B------:R-:W2:Y:S01]  /*0f50*/  @!P2 LDG.E.U8 R6, desc[UR18][R6.64] ;  /* 0x000000120606a981 */ /* 0x000ea2000c1e1100 */
[----:B------:R-:W-:-:S05]  /*0f60*/  VIADD R17, R4, 0x80 ;  /* 0x0000008004117836 */ /* 0x000fca0000000000 */
[----:B------:R-:W-:Y:S01]  /*0f70*/  ISETP.GE.AND P1, PT, R17, UR8, PT ;  /* 0x0000000811007c0c */ /* 0x000fe2000bf26270 */
[----:B------:R-:W-:Y:S02]  /*0f80*/  @!P2 IMAD.MOV.U32 R18, RZ, RZ, 0x2 ;  /* 0x00000002ff12a424 */ /* 0x000fe400078e00ff */
[----:B------:R-:W-:-:S04]  /*0f90*/  IMAD.MOV.U32 R9, RZ, RZ, 0x4 ;  /* 0x00000004ff097424 */ /* 0x000fc800078e00ff */
[----:B------:R-:W-:-:S06]  /*0fa0*/  @!P2 IMAD.WIDE R8, R4, R9, UR4 ;  /* 0x000000040408ae25 */ /* 0x000fcc000f8e0209 */
[----:B------:R-:W-:Y:S02]  /*0fb0*/  @!P1 SHF.R.S32.HI R5, RZ, 0x1f, R17 ;  /* 0x0000001fff059819 */ /* 0x000fe40000011411 */
[C---:B------:R-:W-:Y:S02]  /*0fc0*/  @!P1 IADD3 R12, P4, PT, R17.reuse, UR14, RZ ;  /* 0x0000000e110c9c10 */ /* 0x040fe4000ff9e0ff */
[----:B------:R-:W-:Y:S02]  /*0fd0*/  @!P1 IADD3 R14, P5, PT, R17, UR10, RZ ;  /* 0x0000000a110e9c10 */ /* 0x000fe4000ffbe0ff */
[C---:B------:R-:W-:Y:S02]  /*0fe0*/  @!P1 IADD3.X R13, PT, PT, R5.reuse, UR15, RZ, P4, !PT ;  /* 0x0000000f050d9c10 */ /* 0x040fe4000a7fe4ff */
[----:B------:R-:W-:Y:S02]  /*0ff0*/  @!P1 IADD3.X R15, PT, PT, R5, UR11, RZ, P5, !PT ;  /* 0x0000000b050f9c10 */ /* 0x000fe4000affe4ff */
[----:B--2---:R-:W-:-:S04]  /*1000*/  @!P2 ISETP.NE.AND P3, PT, R6, R11, PT ;  /* 0x0000000b0600a20c */ /* 0x004fc80003f65270 */
[----:B------:R-:W-:-:S05]  /*1010*/  @!P2 SEL R5, R18, 0xffffffff, !P3 ;  /* 0xffffffff1205a807 */ /* 0x000fca0005800000 */
[----:B------:R0:W-:Y:S04]  /*1020*/  @!P2 STG.E desc[UR18][R8.64], R5 ;  /* 0x000000050800a986 */ /* 0x0001e8000c101912 */
[----:B------:R-:W2:Y:S04]  /*1030*/  @!P1 LDG.E.U8 R12, desc[UR18][R12.64] ;  /* 0x000000120c0c9981 */ /* 0x000ea8000c1e1100 */
[----:B------:R-:W2:Y:S01]  /*1040*/  @!P1 LDG.E.U8 R15, desc[UR18][R14.64] ;  /* 0x000000120e0f9981 */ /* 0x000ea2000c1e1100 */
[----:B------:R-:W-:-:S05]  /*1050*/  VIADD R18, R4, 0x100 ;  /* 0x0000010004127836 */ /* 0x000fca0000000000 */
[----:B------:R-:W-:Y:S01]  /*1060*/  ISETP.GE.AND P2, PT, R18, UR8, PT ;  /* 0x0000000812007c0c */ /* 0x000fe2000bf46270 */
[----:B------:R-:W-:Y:S02]  /*1070*/  @!P1 IMAD.MOV.U32 R19, RZ, RZ, 0x2 ;  /* 0x00000002ff139424 */ /* 0x000fe400078e00ff */
[----:B------:R-:W-:-:S04]  /*1080*/  IMAD.MOV.U32 R20, RZ, RZ, 0x4 ;  /* 0x00000004ff147424 */ /* 0x000fc800078e00ff */
[----:B0-----:R-:W-:-:S06]  /*1090*/  @!P1 IMAD.WIDE R8, R17, R20, UR4 ;  /* 0x0000000411089e25 */ /* 0x001fcc000f8e0214 */
        /* <DEDUP_REMOVED lines=12> */
[----:B------:R-:W-:Y:S02]  /*1160*/  IMAD.MOV.U32 R13, RZ, RZ, 0x4 ;  /* 0x00000004ff0d7424 */ /* 0x000fe400078e00ff */
[----:B------:R-:W-:Y:S02]  /*1170*/  @!P2 IMAD.MOV.U32 R19, RZ, RZ, 0x2 ;  /* 0x00000002ff13a424 */ /* 0x000fe400078e00ff */
[----:B0-----:R-:W-:-:S08]  /*1180*/  @!P2 IMAD.WIDE R4, R18, R13, UR4 ;  /* 0x000000041204ae25 */ /* 0x001fd0000f8e020d */
        /* <DEDUP_REMOVED lines=10> */
[----:B------:R-:W-:Y:S02]  /*1230*/  @!P1 IMAD.MOV.U32 R11, RZ, RZ, 0x2 ;  /* 0x00000002ff0b9424 */ /* 0x000fe400078e00ff */
[----:B------:R-:W-:-:S04]  /*1240*/  IMAD.MOV.U32 R6, RZ, RZ, 0x4 ;  /* 0x00000004ff067424 */ /* 0x000fc800078e00ff */
[----:B------:R-:W-:-:S04]  /*1250*/  @!P1 IMAD.WIDE R6, R17, R6, UR4 ;  /* 0x0000000411069e25 */ /* 0x000fc8000f8e0206 */
[----:B------:R-:W-:Y:S01]  /*1260*/  VIADD R3, R3, 0x4 ;  /* 0x0000000403037836 */ /* 0x000fe20000000000 */
[----:B--2---:R-:W-:-:S04]  /*1270*/  @!P1 ISETP.NE.AND P2, PT, R12, R15, PT ;  /* 0x0000000f0c00920c */ /* 0x004fc80003f45270 */
[----:B------:R-:W-:-:S05]  /*1280*/  @!P1 SEL R11, R11, 0xffffffff, !P2 ;  /* 0xffffffff0b0b9807 */ /* 0x000fca0005000000 */
[----:B------:R1:W-:Y:S04]  /*1290*/  @!P1 STG.E desc[UR18][R6.64], R11 ;  /* 0x0000000b06009986 */ /* 0x0003e8000c101912 */
.L_x_245:
[----:B------:R-:W-:Y:S05]  /*12a0*/  @!P0 EXIT ;  /* 0x000000000000894d */ /* 0x000fea0003800000 */
[----:B------:R-:W-:Y:S02]  /*12b0*/  ISETP.NE.AND P1, PT, R16, 0x1, PT ;  /* 0x000000011000780c */ /* 0x000fe40003f25270 */
[----:B------:R-:W-:-:S04]  /*12c0*/  LOP3.LUT R2, R2, 0x1, RZ, 0xc0, !PT ;  /* 0x0000000102027812 */ /* 0x000fc800078ec0ff */
[----:B------:R-:W-:-:S07]  /*12d0*/  ISETP.NE.U32.AND P0, PT, R2, 0x1, PT ;  /* 0x000000010200780c */ /* 0x000fce0003f05070 */
[----:B------:R-:W-:Y:S06]  /*12e0*/  @!P1 BRA `(.L_x_246) ;  /* 0x00000000007c9947 */ /* 0x000fec0003800000 */
[----:B01----:R-:W-:-:S05]  /*12f0*/  IMAD R4, R3, 0x80, R0 ;  /* 0x0000008003047824 */ /* 0x003fca00078e0200 */
        /* <DEDUP_REMOVED lines=21> */
[----:B------:R-:W3:Y:S04]  /*1450*/  @!P2 LDG.E.U8 R10, desc[UR18][R10.64] ;  /* 0x000000120a0aa981 */ /* 0x000ee8000c1e1100 */
[----:B------:R-:W3:Y:S01]  /*1460*/  @!P2 LDG.E.U8 R13, desc[UR18][R12.64] ;  /* 0x000000120c0da981 */ /* 0x000ee2000c1e1100 */
[----:B------:R-:W-:Y:S02]  /*1470*/  @!P2 IMAD.MOV.U32 R15, RZ, RZ, 0x2 ;  /* 0x00000002ff0fa424 */ /* 0x000fe400078e00ff */
[----:B------:R-:W-:-:S04]  /*1480*/  IMAD.MOV.U32 R7, RZ, RZ, 0x4 ;  /* 0x00000004ff077424 */ /* 0x000fc800078e00ff */
[----:B------:R-:W-:-:S04]  /*1490*/  @!P2 IMAD.WIDE R6, R14, R7, UR4 ;  /* 0x000000040e06ae25 */ /* 0x000fc8000f8e0207 */
[----:B------:R-:W-:Y:S01]  /*14a0*/  VIADD R3, R3, 0x2 ;  /* 0x0000000203037836 */ /* 0x000fe20000000000 */
[----:B---3--:R-:W-:-:S04]  /*14b0*/  @!P2 ISETP.NE.AND P1, PT, R10, R13, PT ;  /* 0x0000000d0a00a20c */ /* 0x008fc80003f25270 */
[----:B------:R-:W-:-:S05]  /*14c0*/  @!P2 SEL R15, R15, 0xffffffff, !P1 ;  /* 0xffffffff0f0fa807 */ /* 0x000fca0004800000 */
[----:B------:R2:W-:Y:S04]  /*14d0*/  @!P2 STG.E desc[UR18][R6.64], R15 ;  /* 0x0000000f0600a986 */ /* 0x0005e8000c101912 */
.L_x_246:
[----:B------:R-:W-:Y:S05]  /*14e0*/  @P0 EXIT ;  /* 0x000000000000094d */ /* 0x000fea0003800000 */
[----:B------:R-:W-:-:S05]  /*14f0*/  IMAD R3, R3, 0x80, R0 ;  /* 0x0000008003037824 */ /* 0x000fca00078e0200 */
[----:B------:R-:W-:-:S13]  /*1500*/  ISETP.GE.AND P0, PT, R3, UR8, PT ;  /* 0x0000000803007c0c */ /* 0x000fda000bf06270 */
[----:B------:R-:W-:Y:S05]  /*1510*/  @P0 EXIT ;  /* 0x000000000000094d */ /* 0x000fea0003800000 */
[----:B------:R-:W-:Y:S02]  /*1520*/  SHF.R.S32.HI R0, RZ, 0x1f, R3 ;  /* 0x0000001fff007819 */ /* 0x000fe40000011403 */
[C---:B-12---:R-:W-:Y:S02]  /*1530*/  IADD3 R6, P1, PT, R3.reuse, UR10, RZ ;  /* 0x0000000a03067c10 */ /* 0x046fe4000ff3e0ff */
[----:B0-----:R-:W-:Y:S02]  /*1540*/  IADD3 R4, P0, PT, R3, UR14, RZ ;  /* 0x0000000e03047c10 */ /* 0x001fe4000ff1e0ff */
[C---:B------:R-:W-:Y:S02]  /*1550*/  IADD3.X R7, PT, PT, R0.reuse, UR11, RZ, P1, !PT ;  /* 0x0000000b00077c10 */ /* 0x040fe40008ffe4ff */
[----:B------:R-:W-:-:S04]  /*1560*/  IADD3.X R5, PT, PT, R0, UR15, RZ, P0, !PT ;  /* 0x0000000f00057c10 */ /* 0x000fc800087fe4ff */
[----:B------:R-:W2:Y:S04]  /*1570*/  LDG.E.U8 R7, desc[UR18][R6.64] ;  /* 0x0000001206077981 */ /* 0x000ea8000c1e1100 */
[----:B------:R-:W2:Y:S01]  /*1580*/  LDG.E.U8 R4, desc[UR18][R4.64] ;  /* 0x0000001204047981 */ /* 0x000ea2000c1e1100 */
[----:B------:R-:W-:Y:S02]  /*1590*/  IMAD.MOV.U32 R9, RZ, RZ, 0x2 ;  /* 0x00000002ff097424 */ /* 0x000fe400078e00ff */
[----:B------:R-:W-:-:S04]  /*15a0*/  IMAD.MOV.U32 R2, RZ, RZ, 0x4 ;  /* 0x00000004ff027424 */ /* 0x000fc800078e00ff */
[----:B------:R-:W-:Y:S01]  /*15b0*/  IMAD.WIDE R2, R3, R2, UR4 ;  /* 0x0000000403027e25 */ /* 0x000fe2000f8e0202 */
[----:B--2---:R-:W-:-:S04]  /*15c0*/  ISETP.NE.AND P0, PT, R4, R7, PT ;  /* 0x000000070400720c */ /* 0x004fc80003f05270 */
[----:B------:R-:W-:-:S05]  /*15d0*/  SEL R9, R9, 0xffffffff, !P0 ;  /* 0xffffffff09097807 */ /* 0x000fca0004000000 */
[----:B------:R-:W-:Y:S01]  /*15e0*/  STG.E desc[UR18][R2.64], R9 ;  /* 0x0000000902007986 */ /* 0x000fe2000c101912 */
[----:B------:R-:W-:Y:S05]  /*15f0*/  EXIT ;  /* 0x000000000000794d */ /* 0x000fea0003800000 */
.L_x_240:
[----:B------:R-:W-:-:S06]  /*1600*/  UISETP.GE.AND UP0, UPT, UR17, 0x1, UPT ;  /* 0x000000011100788c */ /* 0x000fcc000bf06270 */
[----:B------:R-:W-:-:S13]  /*1610*/  PLOP3.LUT P0, PT, PT, PT, UP0, 0x80, 0x8 ;  /* 0x000000000008781c */ /* 0x000fda0003f0f008 */
[----:B------:R-:W-:Y:S05]  /*1620*/  @!P0 EXIT ;  /* 0x000000000000894d */ /* 0x000fea0003800000 */
[----:B------:R-:W-:Y:S01]  /*1630*/  UISETP.GE.U32.AND UP0, UPT, UR17, 0x8, UPT ;  /* 0x000000081100788c */ /* 0x000fe2000bf06070 */
[----:B------:R-:W-:Y:S01]  /*1640*/  IMAD.MOV.U32 R3, RZ, RZ, RZ ;  /* 0x000000ffff037224 */ /* 0x000fe200078e00ff */
[----:B------:R-:W-:-:S07]  /*1650*/  ULOP3.LUT UR9, UR17, 0x7, URZ, 0xc0, !UPT ;  /* 0x0000000711097892 */ /* 0x000fce000f8ec0ff */
[----:B------:R-:W-:Y:S05]  /*1660*/  BRA.U !UP0, `(.L_x_247) ;  /* 0x00000005082c7547 */ /* 0x000fea000b800000 */
[----:B------:R-:W-:Y:S01]  /*1670*/  IMAD.MOV.U32 R3, RZ, RZ, 0x4 ;  /* 0x00000004ff037424 */ /* 0x000fe200078e00ff */
[----:B------:R-:W-:Y:S01]  /*1680*/  ULOP3.LUT UR12, UR17, 0x7ffffff8, URZ, 0xc0, !UPT ;  /* 0x7ffffff8110c7892 */ /* 0x000fe2000f8ec0ff */
[C---:B------:R-:W-:Y:S01]  /*1690*/  VIADD R10, R0.reuse, 0x80 ;  /* 0x00000080000a7836 */ /* 0x040fe20000000000 */
[----:B------:R-:W-:Y:S02]  /*16a0*/  UIADD3 UR7, UP0, UPT, UR4, 0x600, URZ ;  /* 0x0000060004077890 */ /* 0x000fe4000ff1e0ff */
[----:B------:R-:W-:Y:S01]  /*16b0*/  IMAD.WIDE.U32 R2, R0, R3, UR4 ;  /* 0x0000000400027e25 */ /* 0x000fe2000f8e0003 */
[----:B------:R-:W-:Y:S02]  /*16c0*/  UIADD3 UR6, UPT, UPT, -UR12, URZ, URZ ;  /* 0x000000ff0c067290 */ /* 0x000fe4000fffe1ff */
[----:B------:R-:W-:Y:S01]  /*16d0*/  UIADD3.X UR8, UPT, UPT, URZ, UR5, URZ, UP0, !UPT ;  /* 0x00000005ff087290 */ /* 0x000fe200087fe4ff */
[----:B------:R-:W-:Y:S02]  /*16e0*/  IMAD.MOV.U32 R11, RZ, RZ, R3 ;  /* 0x000000ffff0b7224 */ /* 0x000fe400078e0003 */
[----:B------:R-:W-:-:S02]  /*16f0*/  IMAD.MOV.U32 R8, RZ, RZ, R0 ;  /* 0x000000ffff087224 */ /* 0x000fc400078e0000 */
[----:B------:R-:W-:Y:S02]  /*1700*/  IMAD.MOV.U32 R9, RZ, RZ, RZ ;  /* 0x000000ffff097224 */ /* 0x000fe400078e00ff */
[----:B------:R-:W-:-:S07]  /*1710*/  IMAD.U32 R3, RZ, RZ, UR12 ;  /* 0x0000000cff037e24 */ /* 0x000fce000f8e00ff */
.L_x_248:
[C---:B------:R-:W-:Y:S02]  /*1720*/  IADD3 R16, P1, PT, R8.reuse, UR10, RZ ;  /* 0x0000000a08107c10 */ /* 0x040fe4000ff3e0ff */
[----:B0-----:R-:W-:Y:S02]  /*1730*/  IADD3 R12, P0, PT, R8, UR14, RZ ;  /* 0x0000000e080c7c10 */ /* 0x001fe4000ff1e0ff */
[C---:B------:R-:W-:Y:S02]  /*1740*/  IADD3.X R17, PT, PT, R9.reuse, UR11, RZ, P1, !PT ;  /* 0x0000000b09117c10 */ /* 0x040fe40008ffe4ff */
[----:B------:R-:W-:-:S04]  /*1750*/  IADD3.X R13, PT, PT, R9, UR15, RZ, P0, !PT ;  /* 0x0000000f090d7c10 */ /* 0x000fc800087fe4ff */
[----:B------:R0:W2:Y:S04]  /*1760*/  LDG.E.U8 R17, desc[UR18][R16.64] ;  /* 0x0000001210117981 */ /* 0x0000a8000c1e1100 */
[----:B------:R-:W2:Y:S01]  /*1770*/  LDG.E.U8 R12, desc[UR18][R12.64] ;  /* 0x000000120c0c7981 */ /* 0x000ea2000c1e1100 */
[----:B------:R-:W-:Y:S01]  /*1780*/  IADD3 R6, P0, PT, R10, 0x180, RZ ;  /* 0x000001800a067810 */ /* 0x000fe20007f1e0ff */
[----:B------:R-:W-:-:S03]  /*1790*/  IMAD.MOV.U32 R14, RZ, RZ, 0x2 ;  /* 0x00000002ff0e7424 */ /* 0x000fc600078e00ff */
[----:B------:R-:W-:Y:S02]  /*17a0*/  LEA.HI.X.SX32 R7, R10, RZ, 0x1, P0 ;  /* 0x000000ff0a077211 */ /* 0x000fe400000f0eff */
[C---:B------:R-:W-:Y:S02]  /*17b0*/  IADD3 R4, P1, PT, R6.reuse, UR14, RZ ;  /* 0x0000000e06047c10 */ /* 0x040fe4000ff3e0ff */
[----:B------:R-:W-:Y:S01]  /*17c0*/  IADD3 R6, P2, PT, R6, UR10, RZ ;  /* 0x0000000a06067c10 */ /* 0x000fe2000ff5e0ff */
[----:B0-----:R-:W-:Y:S01]  /*17d0*/  IMAD.MOV.U32 R16, RZ, RZ, R2 ;  /* 0x000000ffff107224 */ /* 0x001fe200078e0002 */
[C---:B------:R-:W-:Y:S02]  /*17e0*/  IADD3.X R5, PT, PT, R7.reuse, UR15, RZ, P1, !PT ;  /* 0x0000000f07057c10 */ /* 0x040fe40008ffe4ff */
[----:B------:R-:W-:Y:S02]  /*17f0*/  IADD3.X R7, PT, PT, R7, UR11, RZ, P2, !PT ;  /* 0x0000000b07077c10 */ /* 0x000fe400097fe4ff */
[----:B--2---:R-:W-:Y:S01]  /*1800*/  ISETP.NE.AND P0, PT, R12, R17, PT ;  /* 0x000000110c00720c */ /* 0x004fe20003f05270 */
[----:B------:R-:W-:-:S03]  /*1810*/  IMAD.MOV.U32 R17, RZ, RZ, R11 ;  /* 0x000000ffff117224 */ /* 0x000fc600078e000b */
[----:B------:R-:W-:-:S05]  /*1820*/  SEL R15, R14, 0xffffffff, !P0 ;  /* 0xffffffff0e0f7807 */ /* 0x000fca0004000000 */
[----:B------:R0:W-:Y:S04]  /*1830*/  STG.E desc[UR18][R16.64], R15 ;  /* 0x0000000f10007986 */ /* 0x0001e8000c101912 */
[----:B------:R-:W2:Y:S04]  /*1840*/  LDG.E.U8 R18, desc[UR18][R4.64+-0x180] ;  /* 0xfffe801204127981 */ /* 0x000ea8000c1e1100 */
[----:B------:R-:W2:Y:S01]  /*1850*/  LDG.E.U8 R19, desc[UR18][R6.64+-0x180] ;  /* 0xfffe801206137981 */ /* 0x000ea2000c1e1100 */
[----:B------:R-:W-:Y:S02]  /*1860*/  IMAD.U32 R12, RZ, RZ, UR7 ;  /* 0x00000007ff0c7e24 */ /* 0x000fe4000f8e00ff */
[----:B------:R-:W-:-:S02]  /*1870*/  IMAD.U32 R13, RZ, RZ, UR8 ;  /* 0x00000008ff0d7e24 */ /* 0x000fc4000f8e00ff */
[----:B------:R-:W-:Y:S01]  /*1880*/  IMAD.WIDE R12, R10, 0x4, R12 ;  /* 0x000000040a0c7825 */ /* 0x000fe200078e020c */
[----:B--2---:R-:W-:-:S04]  /*1890*/  ISETP.NE.AND P0, PT, R18, R19, PT ;  /* 0x000000131200720c */ /* 0x004fc80003f05270 */
[----:B------:R-:W-:-:S05]  /*18a0*/  SEL R19, R14, 0xffffffff, !P0 ;  /* 0xffffffff0e137807 */ /* 0x000fca0004000000 */
[----:B------:R1:W-:Y:S04]  /*18b0*/  STG.E desc[UR18][R12.64+-0x600], R19 ;  /* 0xfffa00130c007986 */ /* 0x0003e8000c101912 */
[----:B------:R-:W2:Y:S04]  /*18c0*/  LDG.E.U8 R18, desc[UR18][R4.64+-0x100] ;  /* 0xffff001204127981 */ /* 0x000ea8000c1e1100 */
[----:B------:R-:W2:Y:S02]  /*18d0*/  LDG.E.U8 R21, desc[UR18][R6.64+-0x100] ;  /* 0xffff001206157981 */ /* 0x000ea4000c1e1100 */
[----:B--2---:R-:W-:-:S04]  /*18e0*/  ISETP.NE.AND P0, PT, R18, R21, PT ;  /* 0x000000151200720c */ /* 0x004fc80003f05270 */
[----:B0-----:R-:W-:-:S05]  /*18f0*/  SEL R15, R14, 0xffffffff, !P0 ;  /* 0xffffffff0e0f7807 */ /* 0x001fca0004000000 */
[----:B------:R0:W-:Y:S04]  /*1900*/  STG.E desc[UR18][R12.64+-0x400], R15 ;  /* 0xfffc000f0c007986 */ /* 0x0001e8000c101912 */
[----:B------:R-:W2:Y:S04]  /*1910*/  LDG.E.U8 R16, desc[UR18][R4.64+-0x80] ;  /* 0xffff801204107981 */ /* 0x000ea8000c1e1100 */
[----:B------:R-:W2:Y:S02]  /*1920*/  LDG.E.U8 R17, desc[UR18][R6.64+-0x80] ;  /* 0xffff801206117981 */ /* 0x000ea4000c1e1100 */
[----:B--2---:R-:W-:-:S04]  /*1930*/  ISETP.NE.AND P0, PT, R16, R17, PT ;  /* 0x000000111000720c */ /* 0x004fc80003f05270 */
[----:B------:R-:W-:-:S05]  /*1940*/  SEL R17, R14, 0xffffffff, !P0 ;  /* 0xffffffff0e117807 */ /* 0x000fca0004000000 */
[----:B------:R2:W-:Y:S04]  /*1950*/  STG.E desc[UR18][R12.64+-0x200], R17 ;  /* 0xfffe00110c007986 */ /* 0x0005e8000c101912 */
[----:B------:R-:W3:Y:S04]  /*1960*/  LDG.E.U8 R16, desc[UR18][R4.64] ;  /* 0x0000001204107981 */ /* 0x000ee8000c1e1100 */
[----:B-1----:R-:W3:Y:S02]  /*1970*/  LDG.E.U8 R19, desc[UR18][R6.64] ;  /* 0x0000001206137981 */ /* 0x002ee4000c1e1100 */
[----:B---3--:R-:W-:-:S04]  /*1980*/  ISETP.NE.AND P0, PT, R16, R19, PT ;  /* 0x000000131000720c */ /* 0x008fc80003f05270 */
[----:B------:R-:W-:-:S05]  /*1990*/  SEL R19, R14, 0xffffffff, !P0 ;  /* 0xffffffff0e137807 */ /* 0x000fca0004000000 */
[----:B------:R1:W-:Y:S04]  /*19a0*/  STG.E desc[UR18][R12.64], R19 ;  /* 0x000000130c007986 */ /* 0x0003e8000c101912 */
[----:B0-----:R-:W3:Y:S04]  /*19b0*/  LDG.E.U8 R15, desc[UR18][R4.64+0x80] ;  /* 0x00008012040f7981 */ /* 0x001ee8000c1e1100 */
[----:B------:R-:W3:Y:S02]  /*19c0*/  LDG.E.U8 R16, desc[UR18][R6.64+0x80] ;  /* 0x0000801206107981 */ /* 0x000ee4000c1e1100 */
[----:B---3--:R-:W-:-:S04]  /*19d0*/  ISETP.NE.AND P0, PT, R15, R16, PT ;  /* 0x000000100f00720c */ /* 0x008fc80003f05270 */
[----:B------:R-:W-:-:S05]  /*19e0*/  SEL R15, R14, 0xffffffff, !P0 ;  /* 0xffffffff0e0f7807 */ /* 0x000fca0004000000 */
[----:B------:R0:W-:Y:S04]  /*19f0*/  STG.E desc[UR18][R12.64+0x200], R15 ;  /* 0x0002000f0c007986 */ /* 0x0001e8000c101912 */
[----:B------:R-:W3:Y:S04]  /*1a00*/  LDG.E.U8 R16, desc[UR18][R4.64+0x100] ;  /* 0x0001001204107981 */ /* 0x000ee8000c1e1100 */
[----:B--2---:R-:W3:Y:S02]  /*1a10*/  LDG.E.U8 R17, desc[UR18][R6.64+0x100] ;  /* 0x0001001206117981 */ /* 0x004ee4000c1e1100 */
[----:B---3--:R-:W-:-:S04]  /*1a20*/  ISETP.NE.AND P0, PT, R16, R17, PT ;  /* 0x000000111000720c */ /* 0x008fc80003f05270 */
[----:B------:R-:W-:-:S05]  /*1a30*/  SEL R17, R14, 0xffffffff, !P0 ;  /* 0xffffffff0e117807 */ /* 0x000fca0004000000 */
[----:B------:R0:W-:Y:S04]  /*1a40*/  STG.E desc[UR18][R12.64+0x400], R17 ;  /* 0x000400110c007986 */ /* 0x0001e8000c101912 */
[----:B------:R-:W2:Y:S04]  /*1a50*/  LDG.E.U8 R16, desc[UR18][R4.64+0x180] ;  /* 0x0001801204107981 */ /* 0x000ea8000c1e1100 */
[----:B-1----:R-:W2:Y:S01]  /*1a60*/  LDG.E.U8 R19, desc[UR18][R6.64+0x180] ;  /* 0x0001801206137981 */ /* 0x002ea2000c1e1100 */
[----:B------:R-:W-:-:S04]  /*1a70*/  UIADD3 UR6, UPT, UPT, UR6, 0x8, URZ ;  /* 0x0000000806067890 */ /* 0x000fc8000fffe0ff */
[----:B------:R-:W-:Y:S01]  /*1a80*/  UISETP.NE.AND UP0, UPT, UR6, URZ, UPT ;  /* 0x000000ff0600728c */ /* 0x000fe2000bf05270 */
[----:B------:R-:W-:Y:S01]  /*1a90*/  IADD3 R8, P1, PT, R8, 0x400, RZ ;  /* 0x0000040008087810 */ /* 0x000fe20007f3e0ff */
[----:B------:R-:W-:-:S04]  /*1aa0*/  VIADD R10, R10, 0x400 ;  /* 0x000004000a0a7836 */ /* 0x000fc80000000000 */
[----:B------:R-:W-:Y:S01]  /*1ab0*/  IMAD.X R9, RZ, RZ, R9, P1 ;  /* 0x000000ffff097224 */ /* 0x000fe200008e0609 */
[----:B--2---:R-:W-:-:S04]  /*1ac0*/  ISETP.NE.AND P0, PT, R16, R19, PT ;  /* 0x000000131000720c */ /* 0x004fc80003f05270 */
[----:B------:R-:W-:-:S05]  /*1ad0*/  SEL R19, R14, 0xffffffff, !P0 ;  /* 0xffffffff0e137807 */ /* 0x000fca0004000000 */
[----:B------:R0:W-:Y:S01]  /*1ae0*/  STG.E desc[UR18][R12.64+0x600], R19 ;  /* 0x000600130c007986 */ /* 0x0001e2000c101912 */
[----:B------:R-:W-:-:S05]  /*1af0*/  IADD3 R2, P0, PT, R2, 0x1000, RZ ;  /* 0x0000100002027810 */ /* 0x000fca0007f1e0ff */
[----:B------:R-:W-:Y:S01]  /*1b00*/  IMAD.X R11, RZ, RZ, R11, P0 ;  /* 0x000000ffff0b7224 */ /* 0x000fe200000e060b */
[----:B------:R-:W-:Y:S07]  /*1b10*/  BRA.U UP0, `(.L_x_248) ;  /* 0xfffffffd00007547 */ /* 0x000fee000b83ffff */
.L_x_247:
[----:B------:R-:W-:-:S13]  /*1b20*/  ISETP.NE.AND P0, PT, RZ, UR9, PT ;  /* 0x00000009ff007c0c */ /* 0x000fda000bf05270 */
[----:B------:R-:W-:Y:S05]  /*1b30*/  @!P0 EXIT ;  /* 0x000000000000894d */ /* 0x000fea0003800000 */
[----:B------:R-:W-:Y:S02]  /*1b40*/  UISETP.GE.U32.AND UP0, UPT, UR9, 0x4, UPT ;  /* 0x000000040900788c */ /* 0x000fe4000bf06070 */
[----:B------:R-:W-:-:S07]  /*1b50*/  ULOP3.LUT UR6, UR17, 0x3, URZ, 0xc0, !UPT ;  /* 0x0000000311067892 */ /* 0x000fce000f8ec0ff */
[----:B------:R-:W-:Y:S05]  /*1b60*/  BRA.U !UP0, `(.L_x_249) ;  /* 0x0000000108787547 */ /* 0x000fea000b800000 */
[----:B------:R-:W-:-:S05]  /*1b70*/  IMAD R8, R3, 0x80, R0 ;  /* 0x0000008003087824 */ /* 0x000fca00078e0200 */
[----:B------:R-:W-:Y:S02]  /*1b80*/  SHF.R.S32.HI R2, RZ, 0x1f, R8 ;  /* 0x0000001fff027819 */ /* 0x000fe40000011408 */
[C---:B------:R-:W-:Y:S02]  /*1b90*/  IADD3 R6, P0, PT, R8.reuse, UR14, RZ ;  /* 0x0000000e08067c10 */ /* 0x040fe4000ff1e0ff */
[----:B------:R-:W-:Y:S02]  /*1ba0*/  IADD3 R4, P1, PT, R8, UR10, RZ ;  /* 0x0000000a08047c10 */ /* 0x000fe4000ff3e0ff */
[C---:B------:R-:W-:Y:S02]  /*1bb0*/  IADD3.X R7, PT, PT, R2.reuse, UR15, RZ, P0, !PT ;  /* 0x0000000f02077c10 */ /* 0x040fe400087fe4ff */
[----:B------:R-:W-:-:S03]  /*1bc0*/  IADD3.X R5, PT, PT, R2, UR11, RZ, P1, !PT ;  /* 0x0000000b02057c10 */ /* 0x000fc60008ffe4ff */
[----:B------:R-:W2:Y:S04]  /*1bd0*/  LDG.E.U8 R2, desc[UR18][R6.64] ;  /* 0x0000001206027981 */ /* 0x000ea8000c1e1100 */
[----:B------:R-:W2:Y:S01]  /*1be0*/  LDG.E.U8 R9, desc[UR18][R4.64] ;  /* 0x0000001204097981 */ /* 0x000ea2000c1e1100 */
[----:B------:R-:W-:Y:S02]  /*1bf0*/  IMAD.MOV.U32 R11, RZ, RZ, 0x4 ;  /* 0x00000004ff0b7424 */ /* 0x000fe400078e00ff */
[----:B------:R-:W-:Y:S01]  /*1c00*/  IMAD.MOV.U32 R10, RZ, RZ, 0x2 ;  /* 0x00000002ff0a7424 */ /* 0x000fe200078e00ff */
[----:B--2---:R-:W-:Y:S01]  /*1c10*/  ISETP.NE.AND P0, PT, R2, R9, PT ;  /* 0x000000090200720c */ /* 0x004fe20003f05270 */
[----:B------:R-:W-:-:S03]  /*1c20*/  IMAD.WIDE R8, R8, R11, UR4 ;  /* 0x0000000408087e25 */ /* 0x000fc6000f8e020b */
[----:B------:R-:W-:-:S05]  /*1c30*/  SEL R11, R10, 0xffffffff, !P0 ;  /* 0xffffffff0a0b7807 */ /* 0x000fca0004000000 */
[----:B------:R1:W-:Y:S04]  /*1c40*/  STG.E desc[UR18][R8.64], R11 ;  /* 0x0000000b08007986 */ /* 0x0003e8000c101912 */
[----:B------:R-:W2:Y:S04]  /*1c50*/  LDG.E.U8 R2, desc[UR18][R6.64+0x80] ;  /* 0x0000801206027981 */ /* 0x000ea8000c1e1100 */
[----:B0-----:R-:W2:Y:S02]  /*1c60*/  LDG.E.U8 R13, desc[UR18][R4.64+0x80] ;  /* 0x00008012040d7981 */ /* 0x001ea4000c1e1100 */
[----:B--2---:R-:W-:-:S04]  /*1c70*/  ISETP.NE.AND P0, PT, R2, R13, PT ;  /* 0x0000000d0200720c */ /* 0x004fc80003f05270 */
[----:B------:R-:W-:-:S05]  /*1c80*/  SEL R13, R10, 0xffffffff, !P0 ;  /* 0xffffffff0a0d7807 */ /* 0x000fca0004000000 */
[----:B------:R2:W-:Y:S04]  /*1c90*/  STG.E desc[UR18][R8.64+0x200], R13 ;  /* 0x0002000d08007986 */ /* 0x0005e8000c101912 */
[----:B------:R-:W3:Y:S04]  /*1ca0*/  LDG.E.U8 R2, desc[UR18][R6.64+0x100] ;  /* 0x0001001206027981 */ /* 0x000ee8000c1e1100 */
[----:B------:R-:W3:Y:S02]  /*1cb0*/  LDG.E.U8 R15, desc[UR18][R4.64+0x100] ;  /* 0x00010012040f7981 */ /* 0x000ee4000c1e1100 */
[----:B---3--:R-:W-:-:S04]  /*1cc0*/  ISETP.NE.AND P0, PT, R2, R15, PT ;  /* 0x0000000f0200720c */ /* 0x008fc80003f05270 */
[----:B------:R-:W-:-:S05]  /*1cd0*/  SEL R15, R10, 0xffffffff, !P0 ;  /* 0xffffffff0a0f7807 */ /* 0x000fca0004000000 */
[----:B------:R2:W-:Y:S04]  /*1ce0*/  STG.E desc[UR18][R8.64+0x400], R15 ;  /* 0x0004000f08007986 */ /* 0x0005e8000c101912 */
[----:B------:R-:W3:Y:S04]  /*1cf0*/  LDG.E.U8 R2, desc[UR18][R6.64+0x180] ;  /* 0x0001801206027981 */ /* 0x000ee8000c1e1100 */
[----:B-1----:R-:W3:Y:S01]  /*1d00*/  LDG.E.U8 R11, desc[UR18][R4.64+0x180] ;  /* 0x00018012040b7981 */ /* 0x002ee2000c1e1100 */
[----:B------:R-:W-:Y:S01]  /*1d10*/  VIADD R3, R3, 0x4 ;  /* 0x0000000403037836 */ /* 0x000fe20000000000 */
[----:B---3--:R-:W-:-:S04]  /*1d20*/  ISETP.NE.AND P0, PT, R2, R11, PT ;  /* 0x0000000b0200720c */ /* 0x008fc80003f05270 */
[----:B------:R-:W-:-:S05]  /*1d30*/  SEL R11, R10, 0xffffffff, !P0 ;  /* 0xffffffff0a0b7807 */ /* 0x000fca0004000000 */
[----:B------:R2:W-:Y:S04]  /*1d40*/  STG.E desc[UR18][R8.64+0x600], R11 ;  /* 0x0006000b08007986 */ /* 0x0005e8000c101912 */
.L_x_249:
[----:B------:R-:W-:-:S13]  /*1d50*/  ISETP.NE.AND P0, PT, RZ, UR6, PT ;  /* 0x00000006ff007c0c */ /* 0x000fda000bf05270 */
[----:B------:R-:W-:Y:S05]  /*1d60*/  @!P0 EXIT ;  /* 0x000000000000894d */ /* 0x000fea0003800000 */
[----:B------:R-:W-:-:S09]  /*1d70*/  UISETP.NE.AND UP0, UPT, UR6, 0x1, UPT ;  /* 0x000000010600788c */ /* 0x000fd2000bf05270 */
[----:B------:R-:W-:Y:S05]  /*1d80*/  BRA.U !UP0, `(.L_x_250) ;  /* 0x0000000108507547 */ /* 0x000fea000b800000 */
[----:B--2---:R-:W-:-:S05]  /*1d90*/  IMAD R8, R3, 0x80, R0 ;  /* 0x0000008003087824 */ /* 0x004fca00078e0200 */
        /* <DEDUP_REMOVED lines=14> */
[----:B0-----:R-:W2:Y:S01]  /*1e80*/  LDG.E.U8 R13, desc[UR18][R6.64+0x80] ;  /* 0x00008012060d7981 */ /* 0x001ea2000c1e1100 */
[----:B------:R-:W-:Y:S01]  /*1e90*/  VIADD R3, R3, 0x2 ;  /* 0x0000000203037836 */ /* 0x000fe20000000000 */
[----:B--2---:R-:W-:-:S04]  /*1ea0*/  ISETP.NE.AND P0, PT, R2, R13, PT ;  /* 0x0000000d0200720c */ /* 0x004fc80003f05270 */
[----:B------:R-:W-:-:S05]  /*1eb0*/  SEL R13, R10, 0xffffffff, !P0 ;  /* 0xffffffff0a0d7807 */ /* 0x000fca0004000000 */
[----:B------:R1:W-:Y:S04]  /*1ec0*/  STG.E desc[UR18][R8.64+0x200], R13 ;  /* 0x0002000d08007986 */ /* 0x0003e8000c101912 */
.L_x_250:
[----:B------:R-:W-:-:S04]  /*1ed0*/  ULOP3.LUT UR6, UR17, 0x1, URZ, 0xc0, !UPT ;  /* 0x0000000111067892 */ /* 0x000fc8000f8ec0ff */
[----:B------:R-:W-:-:S06]  /*1ee0*/  UISETP.NE.U32.AND UP0, UPT, UR6, 0x1, UPT ;  /* 0x000000010600788c */ /* 0x000fcc000bf05070 */
[----:B------:R-:W-:-:S13]  /*1ef0*/  PLOP3.LUT P0, PT, PT, PT, UP0, 0x80, 0x8 ;  /* 0x000000000008781c */ /* 0x000fda0003f0f008 */
[----:B------:R-:W-:Y:S05]  /*1f00*/  @P0 EXIT ;  /* 0x000000000000094d */ /* 0x000fea0003800000 */
[----:B------:R-:W-:-:S05]  /*1f10*/  IMAD R3, R3, 0x80, R0 ;  /* 0x0000008003037824 */ /* 0x000fca00078e0200 */
[----:B------:R-:W-:Y:S02]  /*1f20*/  SHF.R.S32.HI R0, RZ, 0x1f, R3 ;  /* 0x0000001fff007819 */ /* 0x000fe40000011403 */
[C---:B------:R-:W-:Y:S02]  /*1f30*/  IADD3 R6, P1, PT, R3.reuse, UR10, RZ ;  /* 0x0000000a03067c10 */ /* 0x040fe4000ff3e0ff */
[----:B------:R-:W-:Y:S02]  /*1f40*/  IADD3 R4, P0, PT, R3, UR14, RZ ;  /* 0x0000000e03047c10 */ /* 0x000fe4000ff1e0ff */
[C---:B------:R-:W-:Y:S02]  /*1f50*/  IADD3.X R7, PT, PT, R0.reuse, UR11, RZ, P1, !PT ;  /* 0x0000000b00077c10 */ /* 0x040fe40008ffe4ff */
[----:B------:R-:W-:-:S04]  /*1f60*/  IADD3.X R5, PT, PT, R0, UR15, RZ, P0, !PT ;  /* 0x0000000f00057c10 */ /* 0x000fc800087fe4ff */
[----:B------:R-:W3:Y:S04]  /*1f70*/  LDG.E.U8 R7, desc[UR18][R6.64] ;  /* 0x0000001206077981 */ /* 0x000ee8000c1e1100 */
[----:B------:R-:W3:Y:S01]  /*1f80*/  LDG.E.U8 R4, desc[UR18][R4.64] ;  /* 0x0000001204047981 */ /* 0x000ee2000c1e1100 */
[----:B-12---:R-:W-:Y:S02]  /*1f90*/  IMAD.MOV.U32 R9, RZ, RZ, 0x2 ;  /* 0x00000002ff097424 */ /* 0x006fe400078e00ff */
[----:B------:R-:W-:-:S04]  /*1fa0*/  IMAD.MOV.U32 R2, RZ, RZ, 0x4 ;  /* 0x00000004ff027424 */ /* 0x000fc800078e00ff */
[----:B------:R-:W-:Y:S01]  /*1fb0*/  IMAD.WIDE R2, R3, R2, UR4 ;  /* 0x0000000403027e25 */ /* 0x000fe2000f8e0202 */
[----:B---3--:R-:W-:-:S04]  /*1fc0*/  ISETP.NE.AND P0, PT, R4, R7, PT ;  /* 0x000000070400720c */ /* 0x008fc80003f05270 */
[----:B------:R-:W-:-:S05]  /*1fd0*/  SEL R9, R9, 0xffffffff, !P0 ;  /* 0xffffffff09097807 */ /* 0x000fca0004000000 */
[----:B------:R-:W-:Y:S01]  /*1fe0*/  STG.E desc[UR18][R2.64], R9 ;  /* 0x0000000902007986 */ /* 0x000fe2000c101912 */
[----:B------:R-:W-:Y:S05]  /*1ff0*/  EXIT ;  /* 0x000000000000794d */ /* 0x000fea0003800000 */
.L_x_251:
        /* <DEDUP_REMOVED lines=16> */
.L_x_278:


//--------------------- .text._ZN3cub18CUB_300001_SM_10006detail9transform16transform_kernelINS2_10policy_hubILb1EN4cuda3std3__45tupleIJN6thrust24THRUST_300001_SM_1000_NS6detail15normal_iteratorINSA_10device_ptrIcEEEESF_EEEE10policy1000Ei15calculate_scoreIcENSC_INSD_IiEEEEJPcSN_EEEvT0_iT1_T2_DpNS2_10kernel_argIT3_EE --------------------------
	.section	.text._ZN3cub18CUB_300001_SM_10006detail9transform16transform_kernelINS2_10policy_hubILb1EN4cuda3std3__45tupleIJN6thrust24THRUST_300001_SM_1000_NS6detail15normal_iteratorINSA_10device_ptrIcEEEESF_EEEE10policy1000Ei15calculate_scoreIcENSC_INSD_IiEEEEJPcSN_EEEvT0_iT1_T2_DpNS2_10kernel_argIT3_EE,"ax",@progbits
	.align	128
        .global         _ZN3cub18CUB_300001_SM_10006detail9transform16transform_kernelINS2_10policy_hubILb1EN4cuda3std3__45tupleIJN6thrust24THRUST_300001_SM_1000_NS6detail15normal_iteratorINSA_10device_ptrIcEEEESF_EEEE10policy1000Ei15calculate_scoreIcENSC_INSD_IiEEEEJPcSN_EEEvT0_iT1_T2_DpNS2_10kernel_argIT3_EE
        .type           _ZN3cub18CUB_300001_SM_10006detail9transform16transform_kernelINS2_10policy_hubILb1EN4cuda3std3__45tupleIJN6thrust24THRUST_300001_SM_1000_NS6detail15normal_iteratorINSA_10device_ptrIcEEEESF_EEEE10policy1000Ei15calculate_scoreIcENSC_INSD_IiEEEEJPcSN_EEEvT0_iT1_T2_DpNS2_10kernel_argIT3_EE,@function
        .size           _ZN3cub18CUB_300001_SM_10006detail9transform16transform_kernelINS2_10policy_hubILb1EN4cuda3std3__45tupleIJN6thrust24THRUST_300001_SM_1000_NS6detail15normal_iteratorINSA_10device_ptrIcEEEESF_EEEE10policy1000Ei15calculate_scoreIcENSC_INSD_IiEEEEJPcSN_EEEvT0_iT1_T2_DpNS2_10kernel_argIT3_EE,(.L_x_279 - _ZN3cub18CUB_300001_SM_10006detail9transform16transform_kernelINS2_10policy_hubILb1EN4cuda3std3__45tupleIJN6thrust24THRUST_300001_SM_1000_NS6detail15normal_iteratorINSA_10device_ptrIcEEEESF_EEEE10policy1000Ei15calculate_scoreIcENSC_INSD_IiEEEEJPcSN_EEEvT0_iT1_T2_DpNS2_10kernel_argIT3_EE)
        .other          _ZN3cub18CUB_300001_SM_10006detail9transform16transform_kernelINS2_10policy_hubILb1EN4cuda3std3__45tupleIJN6thrust24THRUST_300001_SM_1000_NS6detail15normal_iteratorINSA_10device_ptrIcEEEESF_EEEE10policy1000Ei15calculate_scoreIcENSC_INSD_IiEEEEJPcSN_EEEvT0_iT1_T2_DpNS2_10kernel_argIT3_EE,@"STO_CUDA_ENTRY STV_DEFAULT"
_ZN3cub18CUB_300001_SM_10006detail9transform16transform_kernelINS2_10policy_hubILb1EN4cuda3std3__45tupleIJN6thrust24THRUST_300001_SM_1000_NS6detail15normal_iteratorINSA_10device_ptrIcEEEESF_EEEE10policy1000Ei15calculate_scoreIcENSC_INSD_IiEEEEJPcSN_EEEvT0_iT1_T2_DpNS2_10kernel_argIT3_EE:
.text._ZN3cub18CUB_300001_SM_10006detail9transform16transform_kernelINS2_10policy_hubILb1EN4cuda3std3__45tupleIJN6thrust24THRUST_300001_SM_1000_NS6detail15normal_iteratorINSA_10device_ptrIcEEEESF_EEEE10policy1000Ei15calculate_scoreIcENSC_INSD_IiEEEEJPcSN_EEEvT0_iT1_T2_DpNS2_10kernel_argIT3_EE:
[----:B------:R-:W-:Y:S08]  /*0000*/  LDC R1, c[0x0][0x37c] ;  /* 0x0000df00ff017b82 */ /* 0x000ff00000000800 */
[----:B------:R-:W0:Y:S01]  /*0010*/  LDC.64 R2, c[0x0][0x380] ;  /* 0x0000e000ff027b82 */ /* 0x000e220000000a00 */
[----:B------:R-:W1:Y:S01]  /*0020*/  S2R R17, SR_TID.X ;  /* 0x0000000000117919 */ /* 0x000e620000002100 */
[----:B------:R-:W-:Y:S06]  /*0030*/  BSSY.RECONVERGENT B0, `(.L_x_252) ;  /* 0x0000021000007945 */ /* 0x000fec0003800200 */
[----:B------:R-:W2:Y:S01]  /*0040*/  S2UR UR4, SR_CTAID.X ;  /* 0x00000000000479c3 */ /* 0x000ea20000002500 */
[----:B0-----:R-:W-:-:S04]  /*0050*/  IMAD.SHL.U32 R4, R3, 0x80, RZ ;  /* 0x0000008003047824 */ /* 0x001fc800078e00ff */
[----:B--2---:R-:W-:Y:S02]  /*0060*/  IMAD R15, R4, UR4, RZ ;  /* 0x00000004040f7c24 */ /* 0x004fe4000f8e02ff */
[----:B-1----:R-:W-:Y:S02]  /*0070*/  IMAD.SHL.U32 R9, R17, 0x80, RZ ;  /* 0x0000008011097824 */ /* 0x002fe400078e00ff */
[--C-:B------:R-:W-:Y:S01]  /*0080*/  IMAD.IADD R5, R2, 0x1, -R15.reuse ;  /* 0x0000000102057824 */ /* 0x100fe200078e0a0f */
[----:B------:R-:W-:-:S04]  /*0090*/  SHF.R.S32.HI R0, RZ, 0x1f, R15 ;  /* 0x0000001fff007819 */ /* 0x000fc8000001140f */
[----:B------:R-:W-:-:S04]  /*00a0*/  VIMNMX R2, PT, PT, R4, R5, PT ;  /* 0x0000000504027248 */ /* 0x000fc80003fe0100 */
[----:B------:R-:W-:-:S13]  /*00b0*/  ISETP.GE.AND P0, PT, R9, R2, PT ;  /* 0x000000020900720c */ /* 0x000fda0003f06270 */
[----:B------:R-:W-:Y:S05]  /*00c0*/  @P0 BRA `(.L_x_253) ;  /* 0x00000000005c0947 */ /* 0x000fea0003800000 */
[----:B------:R-:W0:Y:S01]  /*00d0*/  LDC.64 R6, c[0x0][0x398] ;  /* 0x0000e600ff067b82 */ /* 0x000e220000000a00 */
[----:B------:R-:W-:Y:S01]  /*00e0*/  BSSY.RECONVERGENT B1, `(.L_x_254) ;  /* 0x000000b000017945 */ /* 0x000fe20003800200 */
[----:B------:R-:W-:Y:S02]  /*00f0*/  IMAD.MOV.U32 R11, RZ, RZ, R9 ;  /* 0x000000ffff0b7224 */ /* 0x000fe400078e0009 */
[----:B0-----:R-:W-:-:S03]  /*0100*/  IMAD.WIDE.U32 R6, R17, 0x80, R6 ;  /* 0x0000008011067825 */ /* 0x001fc600078e0006 */
[----:B------:R-:W-:-:S05]  /*0110*/  IADD3 R6, P0, PT, R15, R6, RZ ;  /* 0x000000060f067210 */ /* 0x000fca0007f1e0ff */
[----:B------:R-:W-:-:S08]  /*0120*/  IMAD.X R7, R7, 0x1, R0, P0 ;  /* 0x0000000107077824 */ /* 0x000fd000000e0600 */
.L_x_255:
[----:B------:R-:W-:Y:S01]  /*0130*/  VIADD R11, R11, 0x4000 ;  /* 0x000040000b0b7836 */ /* 0x000fe20000000000 */
[----:B------:R0:W-:Y:S04]  /*0140*/  CCTL.E.PF2 [R6] ;  /* 0x000000000600798f */ /* 0x0001e80000800100 */
[----:B------:R-:W-:Y:S02]  /*0150*/  ISETP.GE.AND P0, PT, R11, R2, PT ;  /* 0x000000020b00720c */ /* 0x000fe40003f06270 */
[----:B0-----:R-:W-:-:S05]  /*0160*/  IADD3 R6, P1, PT, R6, 0x4000, RZ ;  /* 0x0000400006067810 */ /* 0x001fca0007f3e0ff */
[----:B------:R-:W-:-:S06]  /*0170*/  IMAD.X R7, RZ, RZ, R7, P1 ;  /* 0x000000ffff077224 */ /* 0x000fcc00008e0607 */
[----:B------:R-:W-:Y:S05]  /*0180*/  @!P0 BRA `(.L_x_255) ;  /* 0xfffffffc00e88947 */ /* 0x000fea000383ffff */
[----:B------:R-:W-:Y:S05]  /*0190*/  BSYNC.RECONVERGENT B1 ;  /* 0x0000000000017941 */ /* 0x000fea0003800200 */
.L_x_254:
[----:B------:R-:W0:Y:S02]  /*01a0*/  LDC.64 R6, c[0x0][0x3a8] ;  /* 0x0000ea00ff067b82 */ /* 0x000e240000000a00 */
[----:B0-----:R-:W-:-:S03]  /*01b0*/  IMAD.WIDE.U32 R6, R17, 0x80, R6 ;  /* 0x0000008011067825 */ /* 0x001fc600078e0006 */
[----:B------:R-:W-:-:S05]  /*01c0*/  IADD3 R6, P0, PT, R15, R6, RZ ;  /* 0x000000060f067210 */ /* 0x000fca0007f1e0ff */
[----:B------:R-:W-:-:S08]  /*01d0*/  IMAD.X R7, R7, 0x1, R0, P0 ;  /* 0x0000000107077824 */ /* 0x000fd000000e0600 */
.L_x_256:
[----:B------:R-:W-:Y:S01]  /*01e0*/  VIADD R9, R9, 0x4000 ;  /* 0x0000400009097836 */ /* 0x000fe20000000000 */
[----:B------:R0:W-:Y:S04]  /*01f0*/  CCTL.E.PF2 [R6] ;  /* 0x000000000600798f */ /* 0x0001e80000800100 */
[----:B------:R-:W-:Y:S02]  /*0200*/  ISETP.GE.AND P0, PT, R9, R2, PT ;  /* 0x000000020900720c */ /* 0x000fe40003f06270 */
[----:B0-----:R-:W-:-:S05]  /*0210*/  IADD3 R6, P1, PT, R6, 0x4000, RZ ;  /* 0x0000400006067810 */ /* 0x001fca0007f3e0ff */
[----:B------:R-:W-:-:S06]  /*0220*/  IMAD.X R7, RZ, RZ, R7, P1 ;  /* 0x000000ffff077224 */ /* 0x000fcc00008e0607 */
[----:B------:R-:W-:Y:S05]  /*0230*/  @!P0 BRA `(.L_x_256) ;  /* 0xfffffffc00e88947 */ /* 0x000fea000383ffff */
.L_x_253:
[----:B------:R-:W-:Y:S05]  /*0240*/  BSYNC.RECONVERGENT B0 ;  /* 0x0000000000007941 */ /* 0x000fea0003800200 */
.L_x_252:
[----:B------:R-:W0:Y:S01]  /*0250*/  LDC.64 R8, c[0x0][0x398] ;  /* 0x0000e600ff087b82 */ /* 0x000e220000000a00 */
[----:B------:R-:W1:Y:S01]  /*0260*/  LDCU.64 UR6, c[0x0][0x3a8] ;  /* 0x00007500ff0677ac */ /* 0x000e620008000a00 */
[----:B------:R-:W-:Y:S02]  /*0270*/  ISETP.GT.AND P0, PT, R4, R5, PT ;  /* 0x000000050400720c */ /* 0x000fe40003f04270 */
[C---:B------:R-:W-:Y:S01]  /*0280*/  SHF.L.U64.HI R6, R15.reuse, 0x2, R0 ;  /* 0x000000020f067819 */ /* 0x040fe20000010200 */
[----:B------:R-:W2:Y:S03]  /*0290*/  LDCU.64 UR4, c[0x0][0x358] ;  /* 0x00006b00ff0477ac */ /* 0x000ea60008000a00 */
[----:B------:R-:W3:Y:S01]  /*02a0*/  LDC.64 R10, c[0x0][0x390] ;  /* 0x0000e400ff0a7b82 */ /* 0x000ee20000000a00 */
[----:B0-----:R-:W-:-:S05]  /*02b0*/  IADD3 R16, P1, PT, R15, R8, RZ ;  /* 0x000000080f107210 */ /* 0x001fca0007f3e0ff */
[----:B------:R-:W-:Y:S01]  /*02c0*/  IMAD.X R14, R0, 0x1, R9, P1 ;  /* 0x00000001000e7824 */ /* 0x000fe200008e0609 */
[C---:B---3--:R-:W-:Y:S02]  /*02d0*/  LEA R4, P3, R15.reuse, R10, 0x2 ;  /* 0x0000000a0f047211 */ /* 0x048fe400078610ff */
[----:B-1----:R-:W-:-:S03]  /*02e0*/  IADD3 R15, P2, PT, R15, UR6, RZ ;  /* 0x000000060f0f7c10 */ /* 0x002fc6000ff5e0ff */
[----:B------:R-:W-:Y:S01]  /*02f0*/  IMAD.X R5, R6, 0x1, R11, P3 ;  /* 0x0000000106057824 */ /* 0x000fe200018e060b */
[----:B------:R-:W-:Y:S01]  /*0300*/  IADD3.X R0, PT, PT, R0, UR7, RZ, P2, !PT ;  /* 0x0000000700007c10 */ /* 0x000fe200097fe4ff */
[----:B--2---:R-:W-:Y:S08]  /*0310*/  @P0 BRA `(.L_x_257) ;  /* 0x00000008005c0947 */ /* 0x004ff00003800000 */
[----:B------:R-:W-:-:S13]  /*0320*/  ISETP.GE.AND P0, PT, R3, 0x1, PT ;  /* 0x000000010300780c */ /* 0x000fda0003f06270 */
[----:B------:R-:W-:Y:S05]  /*0330*/  @!P0 EXIT ;  /* 0x000000000000894d */ /* 0x000fea0003800000 */
[C---:B------:R-:W-:Y:S01]  /*0340*/  ISETP.GE.U32.AND P1, PT, R3.reuse, 0x8, PT ;  /* 0x000000080300780c */ /* 0x040fe20003f26070 */
[----:B------:R-:W-:Y:S01]  /*0350*/  IMAD.MOV.U32 R18, RZ, RZ, RZ ;  /* 0x000000ffff127224 */ /* 0x000fe200078e00ff */
[----:B------:R-:W-:-:S04]  /*0360*/  LOP3.LUT R24, R3, 0x7, RZ, 0xc0, !PT ;  /* 0x0000000703187812 */ /* 0x000fc800078ec0ff */
[----:B------:R-:W-:-:S07]  /*0370*/  ISETP.NE.AND P0, PT, R24, RZ, PT ;  /* 0x000000ff1800720c */ /* 0x000fce0003f05270 */
[----:B------:R-:W-:Y:S06]  /*0380*/  @!P1 BRA `(.L_x_258) ;  /* 0x0000000400189947 */ /* 0x000fec0003800000 */
[----:B------:R-:W-:Y:S01]  /*0390*/  IADD3 R2, P1, PT, R4, 0x600, RZ ;  /* 0x0000060004027810 */ /* 0x000fe20007f3e0ff */
[----:B------:R-:W-:Y:S01]  /*03a0*/  IMAD.WIDE.U32 R20, R17, 0x4, R4 ;  /* 0x0000000411147825 */ /* 0x000fe200078e0004 */
[----:B------:R-:W-:-:S03]  /*03b0*/  LOP3.LUT R18, R3, 0x7ffffff8, RZ, 0xc0, !PT ;  /* 0x7ffffff803127812 */ /* 0x000fc600078ec0ff */
[----:B------:R-:W-:Y:S02]  /*03c0*/  VIADD R25, R17, 0x80 ;  /* 0x0000008011197836 */ /* 0x000fe40000000000 */
[----:B------:R-:W-:Y:S02]  /*03d0*/  IMAD.MOV.U32 R19, RZ, RZ, R17 ;  /* 0x000000ffff137224 */ /* 0x000fe400078e0011 */
[----:B------:R-:W-:Y:S02]  /*03e0*/  IMAD.MOV.U32 R23, RZ, RZ, RZ ;  /* 0x000000ffff177224 */ /* 0x000fe400078e00ff */
[----:B------:R-:W-:Y:S02]  /*03f0*/  IMAD.X R3, RZ, RZ, R5, P1 ;  /* 0x000000ffff037224 */ /* 0x000fe400008e0605 */
[----:B------:R-:W-:-:S07]  /*0400*/  IMAD.MOV R22, RZ, RZ, -R18 ;  /* 0x000000ffff167224 */ /* 0x000fce00078e0a12 */
.L_x_259:
[C---:B------:R-:W-:Y:S02]  /*0410*/  IADD3 R12, P2, PT, R19.reuse, R15, RZ ;  /* 0x0000000f130c7210 */ /* 0x040fe40007f5e0ff */
[----:B------:R-:W-:-:S03]  /*0420*/  IADD3 R10, P1, PT, R19, R16, RZ ;  /* 0x00000010130a7210 */ /* 0x000fc60007f3e0ff */
[C---:B------:R-:W-:Y:S02]  /*0430*/  IMAD.X R13, R23.reuse, 0x1, R0, P2 ;  /* 0x00000001170d7824 */ /* 0x040fe400010e0600 */
[----:B------:R-:W-:-:S04]  /*0440*/  IMAD.X R11, R23, 0x1, R14, P1 ;  /* 0x00000001170b7824 */ /* 0x000fc800008e060e */
[----:B------:R-:W2:Y:S04]  /*0450*/  LDG.E.U8 R13, desc[UR4][R12.64] ;  /* 0x000000040c0d7981 */ /* 0x000ea8000c1e1100 */
[----:B------:R0:W2:Y:S01]  /*0460*/  LDG.E.U8 R10, desc[UR4][R10.64] ;  /* 0x000000040a0a7981 */ /* 0x0000a2000c1e1100 */
[----:B------:R-:W-:Y:S01]  /*0470*/  IADD3 R8, P1, PT, R25, 0x180, RZ ;  /* 0x0000018019087810 */ /* 0x000fe20007f3e0ff */
[----:B------:R-:W-:-:S03]  /*0480*/  IMAD.MOV.U32 R26, RZ, RZ, 0x2 ;  /* 0x00000002ff1a7424 */ /* 0x000fc600078e00ff */
[----:B------:R-:W-:Y:S02]  /*0490*/  LEA.HI.X.SX32 R9, R25, RZ, 0x1, P1 ;  /* 0x000000ff19097211 */ /* 0x000fe400008f0eff */
[C---:B------:R-:W-:Y:S02]  /*04a0*/  IADD3 R6, P2, PT, R8.reuse, R16, RZ ;  /* 0x0000001008067210 */ /* 0x040fe40007f5e0ff */
[----:B------:R-:W-:Y:S01]  /*04b0*/  IADD3 R8, P3, PT, R8, R15, RZ ;  /* 0x0000000f08087210 */ /* 0x000fe20007f7e0ff */
[----:B0-----:R-:W-:Y:S02]  /*04c0*/  IMAD.MOV.U32 R11, RZ, RZ, R21 ;  /* 0x000000ffff0b7224 */ /* 0x001fe400078e0015 */
[C---:B------:R-:W-:Y:S02]  /*04d0*/  IMAD.X R7, R9.reuse, 0x1, R14, P2 ;  /* 0x0000000109077824 */ /* 0x040fe400010e060e */
[----:B------:R-:W-:Y:S01]  /*04e0*/  IMAD.X R9, R9, 0x1, R0, P3 ;  /* 0x0000000109097824 */ /* 0x000fe200018e0600 */
[----:B--2---:R-:W-:Y:S01]  /*04f0*/  ISETP.NE.AND P1, PT, R10, R13, PT ;  /* 0x0000000d0a00720c */ /* 0x004fe20003f25270 */
[----:B------:R-:W-:-:S03]  /*0500*/  IMAD.MOV.U32 R10, RZ, RZ, R20 ;  /* 0x000000ffff0a7224 */ /* 0x000fc600078e0014 */
[----:B------:R-:W-:-:S05]  /*0510*/  SEL R27, R26, 0xffffffff, !P1 ;  /* 0xffffffff1a1b7807 */ /* 0x000fca0004800000 */
[----:B------:R0:W-:Y:S04]  /*0520*/  STG.E desc[UR4][R10.64], R27 ;  /* 0x0000001b0a007986 */ /* 0x0001e8000c101904 */
[----:B------:R-:W2:Y:S04]  /*0530*/  LDG.E.U8 R12, desc[UR4][R6.64+-0x180] ;  /* 0xfffe8004060c7981 */ /* 0x000ea8000c1e1100 */
[----:B------:R-:W2:Y:S02]  /*0540*/  LDG.E.U8 R13, desc[UR4][R8.64+-0x180] ;  /* 0xfffe8004080d7981 */ /* 0x000ea4000c1e1100 */
[----:B--2---:R-:W-:Y:S01]  /*0550*/  ISETP.NE.AND P1, PT, R12, R13, PT ;  /* 0x0000000d0c00720c */ /* 0x004fe20003f25270 */
[----:B------:R-:W-:-:S03]  /*0560*/  IMAD.WIDE R12, R25, 0x4, R2 ;  /* 0x00000004190c7825 */ /* 0x000fc600078e0202 */
[----:B------:R-:W-:-:S05]  /*0570*/  SEL R29, R26, 0xffffffff, !P1 ;  /* 0xffffffff1a1d7807 */ /* 0x000fca0004800000 */
[----:B------:R1:W-:Y:S04]  /*0580*/  STG.E desc[UR4][R12.64+-0x600], R29 ;  /* 0xfffa001d0c007986 */ /* 0x0003e8000c101904 */
[----:B------:R-:W2:Y:S04]  /*0590*/  LDG.E.U8 R28, desc[UR4][R6.64+-0x100] ;  /* 0xffff0004061c7981 */ /* 0x000ea8000c1e1100 */
[----:B0-----:R-:W2:Y:S02]  /*05a0*/  LDG.E.U8 R11, desc[UR4][R8.64+-0x100] ;  /* 0xffff0004080b7981 */ /* 0x001ea4000c1e1100 */
[----:B--2---:R-:W-:-:S04]  /*05b0*/  ISETP.NE.AND P1, PT, R28, R11, PT ;  /* 0x0000000b1c00720c */ /* 0x004fc80003f25270 */
[----:B------:R-:W-:-:S05]  /*05c0*/  SEL R28, R26, 0xffffffff, !P1 ;  /* 0xffffffff1a1c7807 */ /* 0x000fca0004800000 */
[----:B------:R-:W-:Y:S04]  /*05d0*/  STG.E desc[UR4][R12.64+-0x400], R28 ;  /* 0xfffc001c0c007986 */ /* 0x000fe8000c101904 */
[----:B------:R-:W2:Y:S04]  /*05e0*/  LDG.E.U8 R10, desc[UR4][R6.64+-0x80] ;  /* 0xffff8004060a7981 */ /* 0x000ea8000c1e1100 */
[----:B------:R-:W2:Y:S02]  /*05f0*/  LDG.E.U8 R11, desc[UR4][R8.64+-0x80] ;  /* 0xffff8004080b7981 */ /* 0x000ea4000c1e1100 */
[----:B--2---:R-:W-:-:S04]  /*0600*/  ISETP.NE.AND P1, PT, R10, R11, PT ;  /* 0x0000000b0a00720c */ /* 0x004fc80003f25270 */
[----:B------:R-:W-:-:S05]  /*0610*/  SEL R11, R26, 0xffffffff, !P1 ;  /* 0xffffffff1a0b7807 */ /* 0x000fca0004800000 */
        /* <DEDUP_REMOVED lines=11> */
[----:B------:R-:W3:Y:S04]  /*06d0*/  LDG.E.U8 R10, desc[UR4][R6.64+0x100] ;  /* 0x00010004060a7981 */ /* 0x000ee8000c1e1100 */
[----:B0-----:R-:W3:Y:S02]  /*06e0*/  LDG.E.U8 R11, desc[UR4][R8.64+0x100] ;  /* 0x00010004080b7981 */ /* 0x001ee4000c1e1100 */
[----:B---3--:R-:W-:-:S04]  /*06f0*/  ISETP.NE.AND P1, PT, R10, R11, PT ;  /* 0x0000000b0a00720c */ /* 0x008fc80003f25270 */
[----:B------:R-:W-:-:S05]  /*0700*/  SEL R11, R26, 0xffffffff, !P1 ;  /* 0xffffffff1a0b7807 */ /* 0x000fca0004800000 */
[----:B------:R1:W-:Y:S04]  /*0710*/  STG.E desc[UR4][R12.64+0x400], R11 ;  /* 0x0004000b0c007986 */ /* 0x0003e8000c101904 */
[----:B------:R-:W3:Y:S04]  /*0720*/  LDG.E.U8 R10, desc[UR4][R6.64+0x180] ;  /* 0x00018004060a7981 */ /* 0x000ee8000c1e1100 */
[----:B--2---:R-:W3:Y:S01]  /*0730*/  LDG.E.U8 R27, desc[UR4][R8.64+0x180] ;  /* 0x00018004081b7981 */ /* 0x004ee2000c1e1100 */
[----:B------:R-:W-:Y:S01]  /*0740*/  VIADD R22, R22, 0x8 ;  /* 0x0000000816167836 */ /* 0x000fe20000000000 */
[----:B------:R-:W-:-:S02]  /*0750*/  IADD3 R20, P2, PT, R20, 0x1000, RZ ;  /* 0x0000100014147810 */ /* 0x000fc40007f5e0ff */
[----:B------:R-:W-:Y:S01]  /*0760*/  IADD3 R19, P3, PT, R19, 0x400, RZ ;  /* 0x0000040013137810 */ /* 0x000fe20007f7e0ff */
[----:B------:R-:W-:Y:S02]  /*0770*/  VIADD R25, R25, 0x400 ;  /* 0x0000040019197836 */ /* 0x000fe40000000000 */
[----:B------:R-:W-:Y:S02]  /*0780*/  IMAD.X R21, RZ, RZ, R21, P2 ;  /* 0x000000ffff157224 */ /* 0x000fe400010e0615 */
[----:B------:R-:W-:Y:S01]  /*0790*/  IMAD.X R23, RZ, RZ, R23, P3 ;  /* 0x000000ffff177224 */ /* 0x000fe200018e0617 */
[----:B---3--:R-:W-:-:S04]  /*07a0*/  ISETP.NE.AND P1, PT, R10, R27, PT ;  /* 0x0000001b0a00720c */ /* 0x008fc80003f25270 */
[----:B------:R-:W-:-:S05]  /*07b0*/  SEL R27, R26, 0xffffffff, !P1 ;  /* 0xffffffff1a1b7807 */ /* 0x000fca0004800000 */
[----:B------:R1:W-:Y:S01]  /*07c0*/  STG.E desc[UR4][R12.64+0x600], R27 ;  /* 0x0006001b0c007986 */ /* 0x0003e2000c101904 */
[----:B------:R-:W-:-:S13]  /*07d0*/  ISETP.NE.AND P1, PT, R22, RZ, PT ;  /* 0x000000ff1600720c */ /* 0x000fda0003f25270 */
[----:B-1----:R-:W-:Y:S05]  /*07e0*/  @P1 BRA `(.L_x_259) ;  /* 0xfffffffc00081947 */ /* 0x002fea000383ffff */
.L_x_258:
[----:B------:R-:W-:Y:S05]  /*07f0*/  @!P0 EXIT ;  /* 0x000000000000894d */ /* 0x000fea0003800000 */
[----:B------:R-:W0:Y:S01]  /*0800*/  LDC R10, c[0x0][0x384] ;  /* 0x0000e100ff0a7b82 */ /* 0x000e220000000800 */
[----:B------:R-:W-:Y:S02]  /*0810*/  ISETP.GE.U32.AND P1, PT, R24, 0x4, PT ;  /* 0x000000041800780c */ /* 0x000fe40003f26070 */
[----:B0-----:R-:W-:-:S04]  /*0820*/  LOP3.LUT R20, R10, 0x3, RZ, 0xc0, !PT ;  /* 0x000000030a147812 */ /* 0x001fc800078ec0ff */
[----:B------:R-:W-:-:S07]  /*0830*/  ISETP.NE.AND P0, PT, R20, RZ, PT ;  /* 0x000000ff1400720c */ /* 0x000fce0003f05270 */
[----:B------:R-:W-:Y:S06]  /*0840*/  @!P1 BRA `(.L_x_260) ;  /* 0x0000000000749947 */ /* 0x000fec0003800000 */
[----:B------:R-:W-:-:S05]  /*0850*/  IMAD R9, R18, 0x80, R17 ;  /* 0x0000008012097824 */ /* 0x000fca00078e0211 */
[----:B------:R-:W-:Y:S02]  /*0860*/  SHF.R.S32.HI R3, RZ, 0x1f, R9 ;  /* 0x0000001fff037819 */ /* 0x000fe40000011409 */
[C---:B------:R-:W-:Y:S02]  /*0870*/  IADD3 R6, P1, PT, R9.reuse, R16, RZ ;  /* 0x0000001009067210 */ /* 0x040fe40007f3e0ff */
[----:B------:R-:W-:-:S03]  /*0880*/  IADD3 R2, P2, PT, R9, R15, RZ ;  /* 0x0000000f09027210 */ /* 0x000fc60007f5e0ff */
[C---:B------:R-:W-:Y:S02]  /*0890*/  IMAD.X R7, R3.reuse, 0x1, R14, P1 ;  /* 0x0000000103077824 */ /* 0x040fe400008e060e */
[----:B------:R-:W-:-:S03]  /*08a0*/  IMAD.X R3, R3, 0x1, R0, P2 ;  /* 0x0000000103037824 */ /* 0x000fc600010e0600 */
[----:B------:R-:W2:Y:S04]  /*08b0*/  LDG.E.U8 R8, desc[UR4][R6.64] ;  /* 0x0000000406087981 */ /* 0x000ea8000c1e1100 */
[----:B------:R-:W2:Y:S01]  /*08c0*/  LDG.E.U8 R11, desc[UR4][R2.64] ;  /* 0x00000004020b7981 */ /* 0x000ea2000c1e1100 */
[----:B------:R-:W-:Y:S01]  /*08d0*/  IMAD.MOV.U32 R21, RZ, RZ, 0x2 ;  /* 0x00000002ff157424 */ /* 0x000fe200078e00ff */
[----:B--2---:R-:W-:Y:S01]  /*08e0*/  ISETP.NE.AND P1, PT, R8, R11, PT ;  /* 0x0000000b0800720c */ /* 0x004fe20003f25270 */
[----:B------:R-:W-:-:S03]  /*08f0*/  IMAD.WIDE R8, R9, 0x4, R4 ;  /* 0x0000000409087825 */ /* 0x000fc600078e0204 */
[----:B------:R-:W-:-:S05]  /*0900*/  SEL R11, R21, 0xffffffff, !P1 ;  /* 0xffffffff150b7807 */ /* 0x000fca0004800000 */
[----:B------:R0:W-:Y:S04]  /*0910*/  STG.E desc[UR4][R8.64], R11 ;  /* 0x0000000b08007986 */ /* 0x0001e8000c101904 */
        /* <DEDUP_REMOVED lines=10> */
[----:B0-----:R-:W2:Y:S04]  /*09c0*/  LDG.E.U8 R11, desc[UR4][R6.64+0x180] ;  /* 0x00018004060b7981 */ /* 0x001ea8000c1e1100 */
[----:B------:R-:W2:Y:S01]  /*09d0*/  LDG.E.U8 R12, desc[UR4][R2.64+0x180] ;  /* 0x00018004020c7981 */ /* 0x000ea2000c1e1100 */
[----:B------:R-:W-:Y:S01]  /*09e0*/  VIADD R18, R18, 0x4 ;  /* 0x0000000412127836 */ /* 0x000fe20000000000 */
[----:B--2---:R-:W-:-:S04]  /*09f0*/  ISETP.NE.AND P1, PT, R11, R12, PT ;  /* 0x0000000c0b00720c */ /* 0x004fc80003f25270 */
[----:B------:R-:W-:-:S05]  /*0a00*/  SEL R11, R21, 0xffffffff, !P1 ;  /* 0xffffffff150b7807 */ /* 0x000fca0004800000 */
[----:B------:R1:W-:Y:S04]  /*0a10*/  STG.E desc[UR4][R8.64+0x600], R11 ;  /* 0x0006000b08007986 */ /* 0x0003e8000c101904 */
.L_x_260:
[----:B------:R-:W-:Y:S05]  /*0a20*/  @!P0 EXIT ;  /* 0x000000000000894d */ /* 0x000fea0003800000 */
[----:B------:R-:W-:Y:S02]  /*0a30*/  ISETP.NE.AND P0, PT, R20, 0x1, PT ;  /* 0x000000011400780c */ /* 0x000fe40003f05270 */
[----:B------:R-:W-:-:S04]  /*0a40*/  LOP3.LUT R10, R10, 0x1, RZ, 0xc0, !PT ;  /* 0x000000010a0a7812 */ /* 0x000fc800078ec0ff */
[----:B------:R-:W-:-:S07]  /*0a50*/  ISETP.NE.U32.AND P1, PT, R10, 0x1, PT ;  /* 0x000000010a00780c */ /* 0x000fce0003f25070 */
[----:B------:R-:W-:Y:S06]  /*0a60*/  @!P0 BRA `(.L_x_261) ;  /* 0x00000000004c8947 */ /* 0x000fec0003800000 */
[----:B-1----:R-:W-:-:S05]  /*0a70*/  IMAD R11, R18, 0x80, R17 ;  /* 0x00000080120b7824 */ /* 0x002fca00078e0211 */
        /* <DEDUP_REMOVED lines=13> */
[----:B------:R-:W2:Y:S01]  /*0b50*/  LDG.E.U8 R13, desc[UR4][R2.64+0x80] ;  /* 0x00008004020d7981 */ /* 0x000ea2000c1e1100 */
[----:B------:R-:W-:Y:S01]  /*0b60*/  VIADD R18, R18, 0x2 ;  /* 0x0000000212127836 */ /* 0x000fe20000000000 */
[----:B--2---:R-:W-:-:S04]  /*0b70*/  ISETP.NE.AND P0, PT, R10, R13, PT ;  /* 0x0000000d0a00720c */ /* 0x004fc80003f05270 */
[----:B------:R-:W-:-:S05]  /*0b80*/  SEL R13, R12, 0xffffffff, !P0 ;  /* 0xffffffff0c0d7807 */ /* 0x000fca0004000000 */
[----:B------:R0:W-:Y:S04]  /*0b90*/  STG.E desc[UR4][R8.64+0x200], R13 ;  /* 0x0002000d08007986 */ /* 0x0001e8000c101904 */
.L_x_261:
[----:B------:R-:W-:Y:S05]  /*0ba0*/  @P1 EXIT ;  /* 0x000000000000194d */ /* 0x000fea0003800000 */
[----:B------:R-:W-:-:S05]  /*0bb0*/  IMAD R7, R18, 0x80, R17 ;  /* 0x0000008012077824 */ /* 0x000fca00078e0211 */
[C---:B------:R-:W-:Y:S02]  /*0bc0*/  IADD3 R16, P0, PT, R7.reuse, R16, RZ ;  /* 0x0000001007107210 */ /* 0x040fe40007f1e0ff */
[----:B------:R-:W-:Y:S02]  /*0bd0*/  SHF.R.S32.HI R3, RZ, 0x1f, R7 ;  /* 0x0000001fff037819 */ /* 0x000fe40000011407 */
[----:B------:R-:W-:-:S03]  /*0be0*/  IADD3 R2, P1, PT, R7, R15, RZ ;  /* 0x0000000f07027210 */ /* 0x000fc60007f3e0ff */
[C---:B------:R-:W-:Y:S02]  /*0bf0*/  IMAD.X R17, R3.reuse, 0x1, R14, P0 ;  /* 0x0000000103117824 */ /* 0x040fe400000e060e */
[----:B------:R-:W-:-:S03]  /*0c00*/  IMAD.X R3, R3, 0x1, R0, P1 ;  /* 0x0000000103037824 */ /* 0x000fc600008e0600 */
[----:B------:R-:W2:Y:S04]  /*0c10*/  LDG.E.U8 R16, desc[UR4][R16.64] ;  /* 0x0000000410107981 */ /* 0x000ea8000c1e1100 */
[----:B------:R-:W2:Y:S01]  /*0c20*/  LDG.E.U8 R3, desc[UR4][R2.64] ;  /* 0x0000000402037981 */ /* 0x000ea2000c1e1100 */
[----:B------:R-:W-:Y:S02]  /*0c30*/  IMAD.MOV.U32 R0, RZ, RZ, 0x2 ;  /* 0x00000002ff007424 */ /* 0x000fe400078e00ff */
[----:B------:R-:W-:Y:S01]  /*0c40*/  IMAD.WIDE R4, R7, 0x4, R4 ;  /* 0x0000000407047825 */ /* 0x000fe200078e0204 */
[----:B--2---:R-:W-:-:S04]  /*0c50*/  ISETP.NE.AND P0, PT, R16, R3, PT ;  /* 0x000000031000720c */ /* 0x004fc80003f05270 */
[----:B------:R-:W-:-:S05]  /*0c60*/  SEL R7, R0, 0xffffffff, !P0 ;  /* 0xffffffff00077807 */ /* 0x000fca0004000000 */
[----:B------:R-:W-:Y:S01]  /*0c70*/  STG.E desc[UR4][R4.64], R7 ;  /* 0x0000000704007986 */ /* 0x000fe2000c101904 */
[----:B------:R-:W-:Y:S05]  /*0c80*/  EXIT ;  /* 0x000000000000794d */ /* 0x000fea0003800000 */
.L_x_257:
[----:B------:R-:W-:-:S13]  /*0c90*/  ISETP.GE.AND P0, PT, R3, 0x1, PT ;  /* 0x000000010300780c */ /* 0x000fda0003f06270 */
[----:B------:R-:W-:Y:S05]  /*0ca0*/  @!P0 EXIT ;  /* 0x000000000000894d */ /* 0x000fea0003800000 */
[C---:B------:R-:W-:Y:S01]  /*0cb0*/  ISETP.GE.U32.AND P0, PT, R3.reuse, 0x8, PT ;  /* 0x000000080300780c */ /* 0x040fe20003f06070 */
[----:B------:R-:W-:Y:S01]  /*0cc0*/  IMAD.MOV.U32 R6, RZ, RZ, RZ ;  /* 0x000000ffff067224 */ /* 0x000fe200078e00ff */
[----:B------:R-:W-:-:S11]  /*0cd0*/  LOP3.LUT R22, R3, 0x7, RZ, 0xc0, !PT ;  /* 0x0000000703167812 */ /* 0x000fd600078ec0ff */
[----:B------:R-:W-:Y:S05]  /*0ce0*/  @!P0 BRA `(.L_x_262) ;  /* 0x00000004004c8947 */ /* 0x000fea0003800000 */
[----:B------:R-:W-:Y:S01]  /*0cf0*/  LOP3.LUT R6, R3, 0x7ffffff8, RZ, 0xc0, !PT ;  /* 0x7ffffff803067812 */ /* 0x000fe200078ec0ff */
[----:B------:R-:W-:-:S07]  /*0d00*/  IMAD.MOV.U32 R7, RZ, RZ, RZ ;  /* 0x000000ffff077224 */ /* 0x000fce00078e00ff */
.L_x_265:
[----:B0-----:R-:W-:-:S05]  /*0d10*/  IMAD R3, R7, 0x80, R17 ;  /* 0x0000008007037824 */ /* 0x001fca00078e0211 */
[----:B------:R-:W-:-:S13]  /*0d20*/  ISETP.GE.AND P1, PT, R3, R2, PT ;  /* 0x000000020300720c */ /* 0x000fda0003f26270 */
[C---:B------:R-:W-:Y:S02]  /*0d30*/  @!P1 IADD3 R20, P2, PT, R3.reuse, R15, RZ ;  /* 0x0000000f03149210 */ /* 0x040fe40007f5e0ff */
[----:B------:R-:W-:-:S03]  /*0d40*/  @!P1 IADD3 R18, P0, PT, R3, R16, RZ ;  /* 0x0000001003129210 */ /* 0x000fc60007f1e0ff */
[----:B------:R-:W-:Y:S02]  /*0d50*/  @!P1 IMAD.X R21, RZ, RZ, R0, P2 ;  /* 0x000000ffff159224 */ /* 0x000fe400010e0600 */
[----:B------:R-:W-:-:S04]  /*0d60*/  @!P1 IMAD.X R19, RZ, RZ, R14, P0 ;  /* 0x000000ffff139224 */ /* 0x000fc800000e060e */
[----:B------:R-:W2:Y:S04]  /*0d70*/  @!P1 LDG.E.U8 R21, desc[UR4][R20.64] ;  /* 0x0000000414159981 */ /* 0x000ea8000c1e1100 */
[----:B------:R-:W2:Y:S01]  /*0d80*/  @!P1 LDG.E.U8 R18, desc[UR4][R18.64] ;  /* 0x0000000412129981 */ /* 0x000ea2000c1e1100 */
[----:B------:R-:W-:Y:S02]  /*0d90*/  VIADD R25, R3, 0x80 ;  /* 0x0000008003197836 */ /* 0x000fe40000000000 */
[----:B------:R-:W-:-:S03]  /*0da0*/  @!P1 IMAD.MOV.U32 R23, RZ, RZ, 0x2 ;  /* 0x00000002ff179424 */ /* 0x000fc600078e00ff */
[C---:B------:R-:W-:Y:S02]  /*0db0*/  ISETP.GE.AND P0, PT, R25.reuse, R2, PT ;  /* 0x000000021900720c */ /* 0x040fe40003f06270 */
[----:B------:R-:W-:Y:S02]  /*0dc0*/  SHF.R.S32.HI R11, RZ, 0x1f, R25 ;  /* 0x0000001fff0b7819 */ /* 0x000fe40000011419 */
[C---:B------:R-:W-:Y:S02]  /*0dd0*/  IADD3 R8, P3, PT, R25.reuse, R16, RZ ;  /* 0x0000001019087210 */ /* 0x040fe40007f7e0ff */
[----:B------:R-:W-:Y:S01]  /*0de0*/  IADD3 R10, P4, PT, R25, R15, RZ ;  /* 0x0000000f190a7210 */ /* 0x000fe20007f9e0ff */
[----:B------:R-:W-:-:S04]  /*0df0*/  @!P1 IMAD.WIDE.U32 R12, R3, 0x4, R4 ;  /* 0x00000004030c9825 */ /* 0x000fc800078e0004 */
[C---:B------:R-:W-:Y:S02]  /*0e00*/  IMAD.X R9, R11.reuse, 0x1, R14, P3 ;  /* 0x000000010b097824 */ /* 0x040fe400018e060e */
[----:B------:R-:W-:Y:S01]  /*0e10*/  IMAD.X R11, R11, 0x1, R0, P4 ;  /* 0x000000010b0b7824 */ /* 0x000fe200020e0600 */
[----:B--2---:R-:W-:-:S04]  /*0e20*/  @!P1 ISETP.NE.AND P2, PT, R18, R21, PT ;  /* 0x000000151200920c */ /* 0x004fc80003f45270 */
[----:B------:R-:W-:-:S05]  /*0e30*/  @!P1 SEL R23, R23, 0xffffffff, !P2 ;  /* 0xffffffff17179807 */ /* 0x000fca0005000000 */
[----:B------:R0:W-:Y:S04]  /*0e40*/  @!P1 STG.E desc[UR4][R12.64], R23 ;  /* 0x000000170c009986 */ /* 0x0001e8000c101904 */
[----:B------:R-:W2:Y:S04]  /*0e50*/  @!P0 LDG.E.U8 R18, desc[UR4][R8.64] ;  /* 0x0000000408128981 */ /* 0x000ea8000c1e1100 */
[----:B------:R-:W2:Y:S01]  /*0e60*/  @!P0 LDG.E.U8 R19, desc[UR4][R10.64] ;  /* 0x000000040a138981 */ /* 0x000ea2000c1e1100 */
[----:B------:R-:W-:-:S05]  /*0e70*/  VIADD R21, R3, 0x100 ;  /* 0x0000010003157836 */ /* 0x000fca0000000000 */
[----:B------:R-:W-:Y:S01]  /*0e80*/  ISETP.GE.AND P2, PT, R21, R2, PT ;  /* 0x000000021500720c */ /* 0x000fe20003f46270 */
[----:B------:R-:W-:Y:S01]  /*0e90*/  @!P0 IMAD.MOV.U32 R21, RZ, RZ, 0x2 ;  /* 0x00000002ff158424 */ /* 0x000fe200078e00ff */
[----:B--2---:R-:W-:Y:S01]  /*0ea0*/  @!P0 ISETP.NE.AND P1, PT, R18, R19, PT ;  /* 0x000000131200820c */ /* 0x004fe20003f25270 */
[----:B------:R-:W-:-:S03]  /*0eb0*/  IMAD.WIDE R18, R25, 0x4, R4 ;  /* 0x0000000419127825 */ /* 0x000fc600078e0204 */
[----:B------:R-:W-:-:S05]  /*0ec0*/  @!P0 SEL R21, R21, 0xffffffff, !P1 ;  /* 0xffffffff15158807 */ /* 0x000fca0004800000 */
[----:B------:R1:W-:Y:S04]  /*0ed0*/  @!P0 STG.E desc[UR4][R18.64], R21 ;  /* 0x0000001512008986 */ /* 0x0003e8000c101904 */
[----:B------:R-:W2:Y:S04]  /*0ee0*/  @!P2 LDG.E.U8 R20, desc[UR4][R8.64+0x80] ;  /* 0x000080040814a981 */ /* 0x000ea8000c1e1100 */
[----:B0-----:R-:W2:Y:S01]  /*0ef0*/  @!P2 LDG.E.U8 R13, desc[UR4][R10.64+0x80] ;  /* 0x000080040a0da981 */ /* 0x001ea2000c1e1100 */
[----:B------:R-:W-:Y:S02]  /*0f00*/  VIADD R23, R3, 0x180 ;  /* 0x0000018003177836 */ /* 0x000fe40000000000 */
[----:B------:R-:W-:-:S03]  /*0f10*/  @!P2 IMAD.MOV.U32 R12, RZ, RZ, 0x2 ;  /* 0x00000002ff0ca424 */ /* 0x000fc600078e00ff */
[----:B------:R-:W-:Y:S02]  /*0f20*/  ISETP.GE.AND P1, PT, R23, R2, PT ;  /* 0x000000021700720c */ /* 0x000fe40003f26270 */
[----:B--2---:R-:W-:-:S04]  /*0f30*/  @!P2 ISETP.NE.AND P0, PT, R20, R13, PT ;  /* 0x0000000d1400a20c */ /* 0x004fc80003f05270 */
[----:B------:R-:W-:-:S05]  /*0f40*/  @!P2 SEL R13, R12, 0xffffffff, !P0 ;  /* 0xffffffff0c0da807 */ /* 0x000fca0004000000 */
[----:B------:R0:W-:Y:S04]  /*0f50*/  @!P2 STG.E desc[UR4][R18.64+0x200], R13 ;  /* 0x0002000d1200a986 */ /* 0x0001e8000c101904 */
[----:B------:R-:W2:Y:S04]  /*0f60*/  @!P1 LDG.E.U8 R12, desc[UR4][R8.64+0x100] ;  /* 0x00010004080c9981 */ /* 0x000ea8000c1e1100 */
[----:B------:R-:W2:Y:S01]  /*0f70*/  @!P1 LDG.E.U8 R23, desc[UR4][R10.64+0x100] ;  /* 0x000100040a179981 */ /* 0x000ea2000c1e1100 */
[----:B-1----:R-:W-:-:S05]  /*0f80*/  VIADD R21, R3, 0x200 ;  /* 0x0000020003157836 */ /* 0x002fca0000000000 */
[----:B------:R-:W-:Y:S01]  /*0f90*/  ISETP.GE.AND P2, PT, R21, R2, PT ;  /* 0x000000021500720c */ /* 0x000fe20003f46270 */
[----:B------:R-:W-:Y:S01]  /*0fa0*/  @!P1 IMAD.MOV.U32 R21, RZ, RZ, 0x2 ;  /* 0x00000002ff159424 */ /* 0x000fe200078e00ff */
[----:B--2---:R-:W-:-:S04]  /*0fb0*/  @!P1 ISETP.NE.AND P0, PT, R12, R23, PT ;  /* 0x000000170c00920c */ /* 0x004fc80003f05270 */
[----:B------:R-:W-:-:S05]  /*0fc0*/  @!P1 SEL R21, R21, 0xffffffff, !P0 ;  /* 0xffffffff15159807 */ /* 0x000fca0004000000 */
[----:B------:R1:W-:Y:S04]  /*0fd0*/  @!P1 STG.E desc[UR4][R18.64+0x400], R21 ;  /* 0x0004001512009986 */ /* 0x0003e8000c101904 */
[----:B------:R-:W2:Y:S04]  /*0fe0*/  @!P2 LDG.E.U8 R12, desc[UR4][R8.64+0x180] ;  /* 0x00018004080ca981 */ /* 0x000ea8000c1e1100 */
[----:B------:R-:W2:Y:S01]  /*0ff0*/  @!P2 LDG.E.U8 R23, desc[UR4][R10.64+0x180] ;  /* 0x000180040a17a981 */ /* 0x000ea2000c1e1100 */
[----:B0-----:R-:W-:-:S05]  /*1000*/  VIADD R13, R3, 0x280 ;  /* 0x00000280030d7836 */ /* 0x001fca0000000000 */
[----:B------:R-:W-:Y:S01]  /*1010*/  ISETP.GE.AND P1, PT, R13, R2, PT ;  /* 0x000000020d00720c */ /* 0x000fe20003f26270 */
[----:B------:R-:W-:Y:S01]  /*1020*/  @!P2 IMAD.MOV.U32 R13, RZ, RZ, 0x2 ;  /* 0x00000002ff0da424 */ /* 0x000fe200078e00ff */
        /* <DEDUP_REMOVED lines=13> */
[----:B0-----:R-:W-:Y:S02]  /*1100*/  @!P2 IMAD.MOV.U32 R13, RZ, RZ, 0x2 ;  /* 0x00000002ff0da424 */ /* 0x001fe400078e00ff */
[----:B------:R-:W-:-:S02]  /*1110*/  VIADD R3, R3, 0x380 ;  /* 0x0000038003037836 */ /* 0x000fc40000000000 */
[----:B------:R-:W-:Y:S01]  /*1120*/  VIADD R7, R7, 0x8 ;  /* 0x0000000807077836 */ /* 0x000fe20000000000 */
[----:B------:R-:W-:Y:S04]  /*1130*/  BSSY.RECONVERGENT B0, `(.L_x_263) ;  /* 0x000000d000007945 */ /* 0x000fe80003800200 */
[----:B------:R-:W-:Y:S02]  /*1140*/  ISETP.NE.AND P1, PT, R7, R6, PT ;  /* 0x000000060700720c */ /* 0x000fe40003f25270 */
[----:B--2---:R-:W-:-:S04]  /*1150*/  @!P2 ISETP.NE.AND P0, PT, R12, R23, PT ;  /* 0x000000170c00a20c */ /* 0x004fc80003f05270 */
[----:B------:R-:W-:-:S05]  /*1160*/  @!P2 SEL R13, R13, 0xffffffff, !P0 ;  /* 0xffffffff0d0da807 */ /* 0x000fca0004000000 */
[----:B------:R1:W-:Y:S01]  /*1170*/  @!P2 STG.E desc[UR4][R18.64+0xa00], R13 ;  /* 0x000a000d1200a986 */ /* 0x0003e2000c101904 */
[----:B------:R-:W-:-:S13]  /*1180*/  ISETP.GE.AND P0, PT, R3, R2, PT ;  /* 0x000000020300720c */ /* 0x000fda0003f06270 */
[----:B-1----:R-:W-:Y:S05]  /*1190*/  @P0 BRA `(.L_x_264) ;  /* 0x0000000000180947 */ /* 0x002fea0003800000 */
[----:B------:R-:W2:Y:S04]  /*11a0*/  LDG.E.U8 R8, desc[UR4][R8.64+0x300] ;  /* 0x0003000408087981 */ /* 0x000ea8000c1e1100 */
[----:B------:R-:W2:Y:S01]  /*11b0*/  LDG.E.U8 R11, desc[UR4][R10.64+0x300] ;  /* 0x000300040a0b7981 */ /* 0x000ea2000c1e1100 */
[----:B------:R-:W-:Y:S01]  /*11c0*/  IMAD.MOV.U32 R3, RZ, RZ, 0x2 ;  /* 0x00000002ff037424 */ /* 0x000fe200078e00ff */
[----:B--2---:R-:W-:-:S04]  /*11d0*/  ISETP.NE.AND P0, PT, R8, R11, PT ;  /* 0x0000000b0800720c */ /* 0x004fc80003f05270 */
[----:B------:R-:W-:-:S05]  /*11e0*/  SEL R3, R3, 0xffffffff, !P0 ;  /* 0xffffffff03037807 */ /* 0x000fca0004000000 */
[----:B------:R0:W-:Y:S04]  /*11f0*/  STG.E desc[UR4][R18.64+0xc00], R3 ;  /* 0x000c000312007986 */ /* 0x0001e8000c101904 */
.L_x_264:
[----:B------:R-:W-:Y:S05]  /*1200*/  BSYNC.RECONVERGENT B0 ;  /* 0x0000000000007941 */ /* 0x000fea0003800200 */
.L_x_263:
[----:B------:R-:W-:Y:S05]  /*1210*/  @P1 BRA `(.L_x_265) ;  /* 0xfffffff800bc1947 */ /* 0x000fea000383ffff */
.L_x_262:
[----:B------:R-:W-:-:S13]  /*1220*/  ISETP.NE.AND P0, PT, R22, RZ, PT ;  /* 0x000000ff1600720c */ /* 0x000fda0003f05270 */
[----:B------:R-:W-:Y:S05]  /*1230*/  @!P0 EXIT ;  /* 0x000000000000894d */ /* 0x000fea0003800000 */
[----:B0-----:R-:W0:Y:S01]  /*1240*/  LDC R3, c[0x0][0x384] ;  /* 0x0000e100ff037b82 */ /* 0x001e220000000800 */
[----:B------:R-:W-:Y:S02]  /*1250*/  ISETP.GE.U32.AND P1, PT, R22, 0x4, PT ;  /* 0x000000041600780c */ /* 0x000fe40003f26070 */
[----:B0-----:R-:W-:-:S04]  /*1260*/  LOP3.LUT R24, R3, 0x3, RZ, 0xc0, !PT ;  /* 0x0000000303187812 */ /* 0x001fc800078ec0ff */
[----:B------:R-:W-:-:S07]  /*1270*/  ISETP.NE.AND P0, PT, R24, RZ, PT ;  /* 0x000000ff1800720c */ /* 0x000fce0003f05270 */
[----:B------:R-:W-:Y:S06]  /*1280*/  @!P1 BRA `(.L_x_266) ;  /* 0x0000000000e49947 */ /* 0x000fec0003800000 */
[----:B------:R-:W-:-:S05]  /*1290*/  IMAD R7, R6, 0x80, R17 ;  /* 0x0000008006077824 */ /* 0x000fca00078e0211 */
[----:B------:R-:W-:-:S13]  /*12a0*/  ISETP.GE.AND P2, PT, R7, R2, PT ;  /* 0x000000020700720c */ /* 0x000fda0003f46270 */
[----:B------:R-:W-:Y:S02]  /*12b0*/  @!P2 SHF.R.S32.HI R9, RZ, 0x1f, R7 ;  /* 0x0000001fff09a819 */ /* 0x000fe40000011407 */
[C---:B------:R-:W-:Y:S02]  /*12c0*/  @!P2 IADD3 R18, P3, PT, R7.reuse, R15, RZ ;  /* 0x0000000f0712a210 */ /* 0x040fe40007f7e0ff */
[----:B------:R-:W-:-:S03]  /*12d0*/  @!P2 IADD3 R20, P1, PT, R7, R16, RZ ;  /* 0x000000100714a210 */ /* 0x000fc60007f3e0ff */
[C---:B------:R-:W-:Y:S02]  /*12e0*/  @!P2 IMAD.X R19, R9.reuse, 0x1, R0, P3 ;  /* 0x000000010913a824 */ /* 0x040fe400018e0600 */
[----:B------:R-:W-:-:S04]  /*12f0*/  @!P2 IMAD.X R21, R9, 0x1, R14, P1 ;  /* 0x000000010915a824 */ /* 0x000fc800008e060e */
[----:B------:R-:W2:Y:S04]  /*1300*/  @!P2 LDG.E.U8 R19, desc[UR4][R18.64] ;  /* 0x000000041213a981 */ /* 0x000ea8000c1e1100 */
[----:B------:R-:W2:Y:S01]  /*1310*/  @!P2 LDG.E.U8 R20, desc[UR4][R20.64] ;  /* 0x000000041414a981 */ /* 0x000ea2000c1e1100 */
[----:B------:R-:W-:-:S05]  /*1320*/  VIADD R23, R7, 0x80 ;  /* 0x0000008007177836 */ /* 0x000fca0000000000 */
[----:B------:R-:W-:Y:S01]  /*1330*/  ISETP.GE.AND P1, PT, R23, R2, PT ;  /* 0x000000021700720c */ /* 0x000fe20003f26270 */
[----:B------:R-:W-:Y:S02]  /*1340*/  @!P2 IMAD.MOV.U32 R27, RZ, RZ, 0x2 ;  /* 0x00000002ff1ba424 */ /* 0x000fe400078e00ff */
[----:B------:R-:W-:-:S10]  /*1350*/  @!P2 IMAD.WIDE R12, R7, 0x4, R4 ;  /* 0x00000004070ca825 */ /* 0x000fd400078e0204 */
[----:B------:R-:W-:Y:S02]  /*1360*/  @!P1 SHF.R.S32.HI R11, RZ, 0x1f, R23 ;  /* 0x0000001fff0b9819 */ /* 0x000fe40000011417 */
[C---:B------:R-:W-:Y:S02]  /*1370*/  @!P1 IADD3 R8, P4, PT, R23.reuse, R16, RZ ;  /* 0x0000001017089210 */ /* 0x040fe40007f9e0ff */
[----:B------:R-:W-:-:S03]  /*1380*/  @!P1 IADD3 R10, P5, PT, R23, R15, RZ ;  /* 0x0000000f170a9210 */ /* 0x000fc60007fbe0ff */
[C---:B------:R-:W-:Y:S02]  /*1390*/  @!P1 IMAD.X R9, R11.reuse, 0x1, R14, P4 ;  /* 0x000000010b099824 */ /* 0x040fe400020e060e */
[----:B------:R-:W-:Y:S01]  /*13a0*/  @!P1 IMAD.X R11, R11, 0x1, R0, P5 ;  /* 0x000000010b0b9824 */ /* 0x000fe200028e0600 */
[----:B--2---:R-:W-:-:S04]  /*13b0*/  @!P2 ISETP.NE.AND P3, PT, R20, R19, PT ;  /* 0x000000131400a20c */ /* 0x004fc80003f65270 */
[----:B------:R-:W-:-:S05]  /*13c0*/  @!P2 SEL R27, R27, 0xffffffff, !P3 ;  /* 0xffffffff1b1ba807 */ /* 0x000fca0005800000 */
[----:B------:R0:W-:Y:S04]  /*13d0*/  @!P2 STG.E desc[UR4][R12.64], R27 ;  /* 0x0000001b0c00a986 */ /* 0x0001e8000c101904 */
        /* <DEDUP_REMOVED lines=12> */
[----:B0-----:R-:W-:-:S05]  /*14a0*/  @!P1 SEL R27, R26, 0xffffffff, !P3 ;  /* 0xffffffff1a1b9807 */ /* 0x001fca0005800000 */
        /* <DEDUP_REMOVED lines=17> */
[----:B------:R-:W-:Y:S02]  /*15c0*/  @!P1 IMAD.MOV.U32 R21, RZ, RZ, 0x2 ;  /* 0x00000002ff159424 */ /* 0x000fe400078e00ff */
[----:B------:R-:W-:-:S04]  /*15d0*/  @!P1 IMAD.WIDE R18, R29, 0x4, R4 ;  /* 0x000000041d129825 */ /* 0x000fc800078e0204 */
[----:B------:R-:W-:Y:S01]  /*15e0*/  VIADD R6, R6, 0x4 ;  /* 0x0000000406067836 */ /* 0x000fe20000000000 */
[----:B--2---:R-:W-:-:S04]  /*15f0*/  @!P1 ISETP.NE.AND P2, PT, R8, R11, PT ;  /* 0x0000000b0800920c */ /* 0x004fc80003f45270 */
[----:B------:R-:W-:-:S05]  /*1600*/  @!P1 SEL R21, R21, 0xffffffff, !P2 ;  /* 0xffffffff15159807 */ /* 0x000fca0005000000 */
[----:B------:R0:W-:Y:S04]  /*1610*/  @!P1 STG.E desc[UR4][R18.64], R21 ;  /* 0x0000001512009986 */ /* 0x0001e8000c101904 */
.L_x_266:
[----:B------:R-:W-:Y:S05]  /*1620*/  @!P0 EXIT ;  /* 0x000000000000894d */ /* 0x000fea0003800000 */
[----:B------:R-:W-:Y:S02]  /*1630*/  ISETP.NE.AND P1, PT, R24, 0x1, PT ;  /* 0x000000011800780c */ /* 0x000fe40003f25270 */
[----:B------:R-:W-:-:S04]  /*1640*/  LOP3.LUT R3, R3, 0x1, RZ, 0xc0, !PT ;  /* 0x0000000103037812 */ /* 0x000fc800078ec0ff */
[----:B------:R-:W-:-:S07]  /*1650*/  ISETP.NE.U32.AND P0, PT, R3, 0x1, PT ;  /* 0x000000010300780c */ /* 0x000fce0003f05070 */
[----:B------:R-:W-:Y:S06]  /*1660*/  @!P1 BRA `(.L_x_267) ;  /* 0x0000000000749947 */ /* 0x000fec0003800000 */
[----:B0-----:R-:W-:-:S05]  /*1670*/  IMAD R13, R6, 0x80, R17 ;  /* 0x00000080060d7824 */ /* 0x001fca00078e0211 */
        /* <DEDUP_REMOVED lines=28> */
.L_x_267:
[----:B------:R-:W-:Y:S05]  /*1840*/  @P0 EXIT ;  /* 0x000000000000094d */ /* 0x000fea0003800000 */
[----:B01----:R-:W-:-:S05]  /*1850*/  IMAD R7, R6, 0x80, R17 ;  /* 0x0000008006077824 */ /* 0x003fca00078e0211 */
[----:B------:R-:W-:-:S13]  /*1860*/  ISETP.GE.AND P0, PT, R7, R2, PT ;  /* 0x000000020700720c */ /* 0x000fda0003f06270 */
[----:B------:R-:W-:Y:S05]  /*1870*/  @P0 EXIT ;  /* 0x000000000000094d */ /* 0x000fea0003800000 */
        /* <DEDUP_REMOVED lines=13> */
.L_x_268:
        /* <DEDUP_REMOVED lines=11> */
.L_x_279:


//--------------------- .text._ZN3cub18CUB_300001_SM_10006detail8for_each13static_kernelINS2_12policy_hub_t12policy_500_tEmN6thrust24THRUST_300001_SM_1000_NS8cuda_cub20__uninitialized_fill7functorINS7_10device_ptrIiEEiEEEEvT0_T1_ --------------------------
	.section	.text._ZN3cub18CUB_300001_SM_10006detail8for_each13static_kernelINS2_12policy_hub_t12policy_500_tEmN6thrust24THRUST_300001_SM_1000_NS8cuda_cub20__uninitialized_fill7functorINS7_10device_ptrIiEEiEEEEvT0_T1_,"ax",@progbits
	.align	128
        .global         _ZN3cub18CUB_300001_SM_10006detail8for_each13static_kernelINS2_12policy_hub_t12policy_500_tEmN6thrust24THRUST_300001_SM_1000_NS8cuda_cub20__uninitialized_fill7functorINS7_10device_ptrIiEEiEEEEvT0_T1_
        .type           _ZN3cub18CUB_300001_SM_10006detail8for_each13static_kernelINS2_12policy_hub_t12policy_500_tEmN6thrust24THRUST_300001_SM_1000_NS8cuda_cub20__uninitialized_fill7functorINS7_10device_ptrIiEEiEEEEvT0_T1_,@function
        .size           _ZN3cub18CUB_300001_SM_10006detail8for_each13static_kernelINS2_12policy_hub_t12policy_500_tEmN6thrust24THRUST_300001_SM_1000_NS8cuda_cub20__uninitialized_fill7functorINS7_10device_ptrIiEEiEEEEvT0_T1_,(.L_x_280 - _ZN3cub18CUB_300001_SM_10006detail8for_each13static_kernelINS2_12policy_hub_t12policy_500_tEmN6thrust24THRUST_300001_SM_1000_NS8cuda_cub20__uninitialized_fill7functorINS7_10device_ptrIiEEiEEEEvT0_T1_)
        .other          _ZN3cub18CUB_300001_SM_10006detail8for_each13static_kernelINS2_12policy_hub_t12policy_500_tEmN6thrust24THRUST_300001_SM_1000_NS8cuda_cub20__uninitialized_fill7functorINS7_10device_ptrIiEEiEEEEvT0_T1_,@"STO_CUDA_ENTRY STV_DEFAULT"
_ZN3cub18CUB_300001_SM_10006detail8for_each13static_kernelINS2_12policy_hub_t12policy_500_tEmN6thrust24THRUST_300001_SM_1000_NS8cuda_cub20__uninitialized_fill7functorINS7_10device_ptrIiEEiEEEEvT0_T1_:
.text._ZN3cub18CUB_300001_SM_10006detail8for_each13static_kernelINS2_12policy_hub_t12policy_500_tEmN6thrust24THRUST_300001_SM_1000_NS8cuda_cub20__uninitialized_fill7functorINS7_10device_ptrIiEEiEEEEvT0_T1_:
[----:B------:R-:W-:Y:S08]  /*0000*/  LDC R1, c[0x0][0x37c] ;  /* 0x0000df00ff017b82 */ /* 0x000ff00000000800 */
[----:B------:R-:W0:Y:S01]  /*0010*/  S2UR UR4, SR_CTAID.X ;  /* 0x00000000000479c3 */ /* 0x000e220000002500 */
[----:B------:R-:W1:Y:S01]  /*0020*/  LDCU.64 UR6, c[0x0][0x380] ;  /* 0x00007000ff0677ac */ /* 0x000e620008000a00 */
[----:B------:R-:W2:Y:S01]  /*0030*/  LDCU.64 UR8, c[0x0][0x358] ;  /* 0x00006b00ff0877ac */ /* 0x000ea20008000a00 */
[----:B0-----:R-:W-:-:S04]  /*0040*/  UIMAD.WIDE.U32 UR4, UR4, 0x200, URZ ;  /* 0x00000200040478a5 */ /* 0x001fc8000f8e00ff */
[----:B-1----:R-:W-:-:S04]  /*0050*/  UIADD3 UR6, UP0, UPT, -UR4, UR6, URZ ;  /* 0x0000000604067290 */ /* 0x002fc8000ff1e1ff */
[----:B------:R-:W-:Y:S02]  /*0060*/  UIADD3.X UR7, UPT, UPT, ~UR5, UR7, URZ, UP0, !UPT ;  /* 0x0000000705077290 */ /* 0x000fe400087fe5ff */
[----:B------:R-:W-:-:S04]  /*0070*/  UISETP.GE.U32.AND UP0, UPT, UR6, 0x200, UPT ;  /* 0x000002000600788c */ /* 0x000fc8000bf06070 */
[----:B------:R-:W-:-:S09]  /*0080*/  UISETP.GE.U32.AND.EX UP0, UPT, UR7, URZ, UPT, UP0 ;  /* 0x000000ff0700728c */ /* 0x000fd2000bf06100 */
[----:B--2---:R-:W-:Y:S05]  /*0090*/  BRA.U !UP0, `(.L_x_269) ;  /* 0x0000000108287547 */ /* 0x004fea000b800000 */
[----:B------:R-:W0:Y:S01]  /*00a0*/  S2R R0, SR_TID.X ;  /* 0x0000000000007919 */ /* 0x000e220000002100 */
[----:B------:R-:W1:Y:S01]  /*00b0*/  LDCU.64 UR6, c[0x0][0x388] ;  /* 0x00007100ff0677ac */ /* 0x000e620008000a00 */
[----:B------:R-:W2:Y:S01]  /*00c0*/  LDC R5, c[0x0][0x390] ;  /* 0x0000e400ff057b82 */ /* 0x000ea20000000800 */
[----:B0-----:R-:W-:-:S05]  /*00d0*/  IADD3 R0, P0, PT, R0, UR4, RZ ;  /* 0x0000000400007c10 */ /* 0x001fca000ff1e0ff */
[----:B------:R-:W-:Y:S01]  /*00e0*/  IMAD.X R3, RZ, RZ, UR5, P0 ;  /* 0x00000005ff037e24 */ /* 0x000fe200080e06ff */
[----:B-1----:R-:W-:-:S04]  /*00f0*/  LEA R2, P0, R0, UR6, 0x2 ;  /* 0x0000000600027c11 */ /* 0x002fc8000f8010ff */
[----:B------:R-:W-:-:S05]  /*0100*/  LEA.HI.X R3, R0, UR7, R3, 0x2, P0 ;  /* 0x0000000700037c11 */ /* 0x000fca00080f1403 */
[----:B--2---:R-:W-:Y:S04]  /*0110*/  STG.E desc[UR8][R2.64], R5 ;  /* 0x0000000502007986 */ /* 0x004fe8000c101908 */
[----:B------:R-:W-:Y:S01]  /*0120*/  STG.E desc[UR8][R2.64+0x400], R5 ;  /* 0x0004000502007986 */ /* 0x000fe2000c101908 */
[----:B------:R-:W-:Y:S05]  /*0130*/  EXIT ;  /* 0x000000000000794d */ /* 0x000fea0003800000 */
.L_x_269:
[----:B------:R-:W0:Y:S01]  /*0140*/  S2R R0, SR_TID.X ;  /* 0x0000000000007919 */ /* 0x000e220000002100 */
[----:B------:R-:W-:Y:S01]  /*0150*/  IMAD.U32 R2, RZ, RZ, UR7 ;  /* 0x00000007ff027e24 */ /* 0x000fe2000f8e00ff */
[----:B------:R-:W1:Y:S01]  /*0160*/  LDCU.64 UR10, c[0x0][0x388] ;  /* 0x00007100ff0a77ac */ /* 0x000e620008000a00 */
[----:B------:R-:W-:Y:S01]  /*0170*/  IMAD.U32 R4, RZ, RZ, UR7 ;  /* 0x00000007ff047e24 */ /* 0x000fe2000f8e00ff */
[----:B0-----:R-:W-:-:S04]  /*0180*/  ISETP.LT.U32.AND P0, PT, R0, UR6, PT ;  /* 0x0000000600007c0c */ /* 0x001fc8000bf01070 */
[----:B------:R-:W-:Y:S01]  /*0190*/  ISETP.GT.U32.AND.EX P0, PT, R2, RZ, PT, P0 ;  /* 0x000000ff0200720c */ /* 0x000fe20003f04100 */
[C---:B------:R-:W-:Y:S01]  /*01a0*/  VIADD R2, R0.reuse, 0x100 ;  /* 0x0000010000027836 */ /* 0x040fe20000000000 */
[----:B------:R-:W-:-:S04]  /*01b0*/  IADD3 R0, P2, PT, R0, UR4, RZ ;  /* 0x0000000400007c10 */ /* 0x000fc8000ff5e0ff */
[----:B------:R-:W-:Y:S01]  /*01c0*/  ISETP.LT.U32.AND P1, PT, R2, UR6, PT ;  /* 0x0000000602007c0c */ /* 0x000fe2000bf21070 */
[----:B------:R-:W-:Y:S01]  /*01d0*/  IMAD.X R3, RZ, RZ, UR5, P2 ;  /* 0x00000005ff037e24 */ /* 0x000fe200090e06ff */
[----:B-1----:R-:W-:Y:S02]  /*01e0*/  LEA R2, P2, R0, UR10, 0x2 ;  /* 0x0000000a00027c11 */ /* 0x002fe4000f8410ff */
[----:B------:R-:W-:Y:S02]  /*01f0*/  ISETP.GT.U32.AND.EX P1, PT, R4, RZ, PT, P1 ;  /* 0x000000ff0400720c */ /* 0x000fe40003f24110 */
[----:B------:R-:W-:Y:S01]  /*0200*/  LEA.HI.X R3, R0, UR11, R3, 0x2, P2 ;  /* 0x0000000b00037c11 */ /* 0x000fe200090f1403 */
[----:B------:R-:W0:Y:S04]  /*0210*/  @P0 LDC R5, c[0x0][0x390] ;  /* 0x0000e400ff050b82 */ /* 0x000e280000000800 */
[----:B0-----:R0:W-:Y:S06]  /*0220*/  @P0 STG.E desc[UR8][R2.64], R5 ;  /* 0x0000000502000986 */ /* 0x0011ec000c101908 */
[----:B------:R-:W-:Y:S05]  /*0230*/  @!P1 EXIT ;  /* 0x000000000000994d */ /* 0x000fea0003800000 */
[----:B0-----:R-:W0:Y:S02]  /*0240*/  LDC R5, c[0x0][0x390] ;  /* 0x0000e400ff057b82 */ /* 0x001e240000000800 */
[----:B0-----:R-:W-:Y:S01]  /*0250*/  STG.E desc[UR8][R2.64+0x400], R5 ;  /* 0x0004000502007986 */ /* 0x001fe2000c101908 */
[----:B------:R-:W-:Y:S05]  /*0260*/  EXIT ;  /* 0x000000000000794d */ /* 0x000fea0003800000 */
.L_x_270:
        /* <DEDUP_REMOVED lines=9> */
.L_x_280:


//--------------------- .text._ZN3cub18CUB_300001_SM_10006detail11EmptyKernelIvEEvv --------------------------
	.section	.text._ZN3cub18CUB_300001_SM_10006detail11EmptyKernelIvEEvv,"ax",@progbits
	.align	128
        .global         _ZN3cub18CUB_300001_SM_10006detail11EmptyKernelIvEEvv
        .type           _ZN3cub18CUB_300001_SM_10006detail11EmptyKernelIvEEvv,@function
        .size           _ZN3cub18CUB_300001_SM_10006detail11EmptyKernelIvEEvv,(.L_x_281 - _ZN3cub18CUB_300001_SM_10006detail11EmptyKernelIvEEvv)
        .other          _ZN3cub18CUB_300001_SM_10006detail11EmptyKernelIvEEvv,@"STO_CUDA_ENTRY STV_DEFAULT"
_ZN3cub18CUB_300001_SM_10006detail11EmptyKernelIvEEvv:
.text._ZN3cub18CUB_300001_SM_10006detail11EmptyKernelIvEEvv:
[----:B------:R-:W-:Y:S01]  /*0000*/  LDC R1, c[0x0][0x37c] ;  /* 0x0000df00ff017b82 */ /* 0x000fe20000000800 */
[----:B------:R-:W-:Y:S05]  /*0010*/  EXIT ;  /* 0x000000000000794d */ /* 0x000fea0003800000 */
.L_x_271:
        /* <DEDUP_REMOVED lines=14> */
.L_x_281:


//--------------------- .nv.shared._ZN3cub18CUB_300001_SM_10006detail6reduce28DeviceReduceSingleTileKernelINS2_10policy_hubIiyN4cuda3std3__44plusIiEEE10Policy1000EPiSC_iS9_iiNS7_10__identityEEEvT0_T1_T2_T3_T4_T6_ --------------------------
	.section	.nv.shared._ZN3cub18CUB_300001_SM_10006detail6reduce28DeviceReduceSingleTileKernelINS2_10policy_hubIiyN4cuda3std3__44plusIiEEE10Policy1000EPiSC_iS9_iiNS7_10__identityEEEvT0_T1_T2_T3_T4_T6_,"aw",@nobits
	.sectionflags	@""
	.align	4
.nv.shared._ZN3cub18CUB_300001_SM_10006detail6reduce28DeviceReduceSingleTileKernelINS2_10policy_hubIiyN4cuda3std3__44plusIiEEE10Policy1000EPiSC_iS9_iiNS7_10__identityEEEvT0_T1_T2_T3_T4_T6_:
	.zero		1068


//--------------------- .nv.shared.reserved.0     --------------------------
	.section	.nv.shared.reserved.0,"aw",@nobits
	.weak		__nv_reservedSMEM_offset_0_alias
	.size		__nv_reservedSMEM_offset_0_alias, 0, 64
	.other		__nv_reservedSMEM_offset_0_alias,@"STO_CUDA_RESERVED_SHARED STV_DEFAULT"
__nv_reservedSMEM_offset_0_alias:
	.zero		0
	.zero		64


//--------------------- .nv.global                --------------------------
	.section	.nv.global,"aw",@nobits
.nv.global:
	.type		_ZN30_INTERNAL_420438ed_4_k_cu_main6thrust24THRUST_300001_SM_1000_NS3seqE,@object
	.size		_ZN30_INTERNAL_420438ed_4_k_cu_main6thrust24THRUST_300001_SM_1000_NS3seqE,(_ZN30_INTERNAL_420438ed_4_k_cu_main4cuda3std3__48in_placeE - _ZN30_INTERNAL_420438ed_4_k_cu_main6thrust24THRUST_300001_SM_1000_NS3seqE)
_ZN30_INTERNAL_420438ed_4_k_cu_main6thrust24THRUST_300001_SM_1000_NS3seqE:
	.zero		1
	.type		_ZN30_INTERNAL_420438ed_4_k_cu_main4cuda3std3__48in_placeE,@object
	.size		_ZN30_INTERNAL_420438ed_4_k_cu_main4cuda3std3__48in_placeE,(_ZN30_INTERNAL_420438ed_4_k_cu_main4cuda3std6ranges3__45__cpo4sizeE - _ZN30_INTERNAL_420438ed_4_k_cu_main4cuda3std3__48in_placeE)
_ZN30_INTERNAL_420438ed_4_k_cu_main4cuda3std3__48in_placeE:
	.zero		1
	.type		_ZN30_INTERNAL_420438ed_4_k_cu_main4cuda3std6ranges3__45__cpo4sizeE,@object
	.size		_ZN30_INTERNAL_420438ed_4_k_cu_main4cuda3std6ranges3__45__cpo4sizeE,(_ZN30_INTERNAL_420438ed_4_k_cu_main6thrust24THRUST_300001_SM_1000_NS12placeholders2_3E - _ZN30_INTERNAL_420438ed_4_k_cu_main4cuda3std6ranges3__45__cpo4sizeE)
_ZN30_INTERNAL_420438ed_4_k_cu_main4cuda3std6ranges3__45__cpo4sizeE:
	.zero		1
	.type		_ZN30_INTERNAL_420438ed_4_k_cu_main6thrust24THRUST_300001_SM_1000_NS12placeholders2_3E,@object
	.size		_ZN30_INTERNAL_420438ed_4_k_cu_main6thrust24THRUST_300001_SM_1000_NS12placeholders2_3E,(_ZN30_INTERNAL_420438ed_4_k_cu_main4cuda3std3__45__cpo6cbeginE - _ZN30_INTERNAL_420438ed_4_k_cu_main6thrust24THRUST_300001_SM_1000_NS12placeholders2_3E)
_ZN30_INTERNAL_420438ed_4_k_cu_main6thrust24THRUST_300001_SM_1000_NS12placeholders2_3E:
	.zero		1
	.type		_ZN30_INTERNAL_420438ed_4_k_cu_main4cuda3std3__45__cpo6cbeginE,@object
	.size		_ZN30_INTERNAL_420438ed_4_k_cu_main4cuda3std3__45__cpo6cbeginE,(_ZN30_INTERNAL_420438ed_4_k_cu_main4cuda3std6ranges3__45__cpo6cbeginE - _ZN30_INTERNAL_420438ed_4_k_cu_main4cuda3std3__45__cpo6cbeginE)
_ZN30_INTERNAL_420438ed_4_k_cu_main4cuda3std3__45__cpo6cbeginE:
	.zero		1
	.type		_ZN30_INTERNAL_420438ed_4_k_cu_main4cuda3std6ranges3__45__cpo6cbeginE,@object
	.size		_ZN30_INTERNAL_420438ed_4_k_cu_main4cuda3std6ranges3__45__cpo6cbeginE,(_ZN30_INTERNAL_420438ed_4_k_cu_main6thrust24THRUST_300001_SM_1000_NS12placeholders2_7E - _ZN30_INTERNAL_420438ed_4_k_cu_main4cuda3std6ranges3__45__cpo6cbeginE)
_ZN30_INTERNAL_420438ed_4_k_cu_main4cuda3std6ranges3__45__cpo6cbeginE:
	.zero		1
	.type		_ZN30_INTERNAL_420438ed_4_k_cu_main6thrust24THRUST_300001_SM_1000_NS12placeholders2_7E,@object
	.size		_ZN30_INTERNAL_420438ed_4_k_cu_main6thrust24THRUST_300001_SM_1000_NS12placeholders2_7E,(_ZN30_INTERNAL_420438ed_4_k_cu_main4cuda3std3__45__cpo7crbeginE - _ZN30_INTERNAL_420438ed_4_k_cu_main6thrust24THRUST_300001_SM_1000_NS12placeholders2_7E)
_ZN30_INTERNAL_420438ed_4_k_cu_main6thrust24THRUST_300001_SM_1000_NS12placeholders2_7E:
	.zero		1
	.type		_ZN30_INTERNAL_420438ed_4_k_cu_main4cuda3std3__45__cpo7crbeginE,@object
	.size		_ZN30_INTERNAL_420438ed_4_k_cu_main4cuda3std3__45__cpo7crbeginE,(_ZN30_INTERNAL_420438ed_4_k_cu_main4cuda3std6ranges3__45__cpo4nextE - _ZN30_INTERNAL_420438ed_4_k_cu_main4cuda3std3__45__cpo7crbeginE)
_ZN30_INTERNAL_420438ed_4_k_cu_main4cuda3std3__45__cpo7crbeginE:
	.zero		1
	.type		_ZN30_INTERNAL_420438ed_4_k_cu_main4cuda3std6ranges3__45__cpo4nextE,@object
	.size		_ZN30_INTERNAL_420438ed_4_k_cu_main4cuda3std6ranges3__45__cpo4nextE,(_ZN30_INTERNAL_420438ed_4_k_cu_main4cuda3std6ranges3__45__cpo4swapE - _ZN30_INTERNAL_420438ed_4_k_cu_main4cuda3std6ranges3__45__cpo4nextE)
_ZN30_INTERNAL_420438ed_4_k_cu_main4cuda3std6ranges3__45__cpo4nextE:
	.zero		1
	.type		_ZN30_INTERNAL_420438ed_4_k_cu_main4cuda3std6ranges3__45__cpo4swapE,@object
	.size		_ZN30_INTERNAL_420438ed_4_k_cu_main4cuda3std6ranges3__45__cpo4swapE,(_ZN30_INTERNAL_420438ed_4_k_cu_main6thrust24THRUST_300001_SM_1000_NS8cuda_cub10par_nosyncE - _ZN30_INTERNAL_420438ed_4_k_cu_main4cuda3std6ranges3__45__cpo4swapE)
_ZN30_INTERNAL_420438ed_4_k_cu_main4cuda3std6ranges3__45__cpo4swapE:
	.zero		1
	.type		_ZN30_INTERNAL_420438ed_4_k_cu_main6thrust24THRUST_300001_SM_1000_NS8cuda_cub10par_nosyncE,@object
	.size		_ZN30_INTERNAL_420438ed_4_k_cu_main6thrust24THRUST_300001_SM_1000_NS8cuda_cub10par_nosyncE,(_ZN30_INTERNAL_420438ed_4_k_cu_main6thrust24THRUST_300001_SM_1000_NS12placeholders2_9E - _ZN30_INTERNAL_420438ed_4_k_cu_main6thrust24THRUST_300001_SM_1000_NS8cuda_cub10par_nosyncE)
_ZN30_INTERNAL_420438ed_4_k_cu_main6thrust24THRUST_300001_SM_1000_NS8cuda_cub10par_nosyncE:
	.zero		1
	.type		_ZN30_INTERNAL_420438ed_4_k_cu_main6thrust24THRUST_300001_SM_1000_NS12placeholders2_9E,@object
	.size		_ZN30_INTERNAL_420438ed_4_k_cu_main6thrust24THRUST_300001_SM_1000_NS12placeholders2_9E,(_ZN30_INTERNAL_420438ed_4_k_cu_main4cuda3std3__432_GLOBAL__N__420438ed_4_k_cu_main6ignoreE - _ZN30_INTERNAL_420438ed_4_k_cu_main6thrust24THRUST_300001_SM_1000_NS12placeholders2_9E)
_ZN30_INTERNAL_420438ed_4_k_cu_main6thrust24THRUST_300001_SM_1000_NS12placeholders2_9E:
	.zero		1
	.type		_ZN30_INTERNAL_420438ed_4_k_cu_main4cuda3std3__432_GLOBAL__N__420438ed_4_k_cu_main6ignoreE,@object
	.size		_ZN30_INTERNAL_420438ed_4_k_cu_main4cuda3std3__432_GLOBAL__N__420438ed_4_k_cu_main6ignoreE,(_ZN30_INTERNAL_420438ed_4_k_cu_main4cuda3std6ranges3__45__cpo4dataE - _ZN30_INTERNAL_420438ed_4_k_cu_main4cuda3std3__432_GLOBAL__N__420438ed_4_k_cu_main6ignoreE)
_ZN30_INTERNAL_420438ed_4_k_cu_main4cuda3std3__432_GLOBAL__N__420438ed_4_k_cu_main6ignoreE:
	.zero		1
	.type		_ZN30_INTERNAL_420438ed_4_k_cu_main4cuda3std6ranges3__45__cpo4dataE,@object
	.size		_ZN30_INTERNAL_420438ed_4_k_cu_main4cuda3std6ranges3__45__cpo4dataE,(_ZN30_INTERNAL_420438ed_4_k_cu_main6thrust24THRUST_300001_SM_1000_NS12placeholders2_1E - _ZN30_INTERNAL_420438ed_4_k_cu_main4cuda3std6ranges3__45__cpo4dataE)
_ZN30_INTERNAL_420438ed_4_k_cu_main4cuda3std6ranges3__45__cpo4dataE:
	.zero		1
	.type		_ZN30_INTERNAL_420438ed_4_k_cu_main6thrust24THRUST_300001_SM_1000_NS12placeholders2_1E,@object
	.size		_ZN30_INTERNAL_420438ed_4_k_cu_main6thrust24THRUST_300001_SM_1000_NS12placeholders2_1E,(_ZN30_INTERNAL_420438ed_4_k_cu_main4cuda3std3__45__cpo5beginE - _ZN30_INTERNAL_420438ed_4_k_cu_main6thrust24THRUST_300001_SM_1000_NS12placeholders2_1E)
_ZN30_INTERNAL_420438ed_4_k_cu_main6thrust24THRUST_300001_SM_1000_NS12placeholders2_1E:
	.zero		1
	.type		_ZN30_INTERNAL_420438ed_4_k_cu_main4cuda3std3__45__cpo5beginE,@object
	.size		_ZN30_INTERNAL_420438ed_4_k_cu_main4cuda3std3__45__cpo5beginE,(_ZN30_INTERNAL_420438ed_4_k_cu_main4cuda3std6ranges3__45__cpo5beginE - _ZN30_INTERNAL_420438ed_4_k_cu_main4cuda3std3__45__cpo5beginE)
_ZN30_INTERNAL_420438ed_4_k_cu_main4cuda3std3__45__cpo5beginE:
	.zero		1
	.type		_ZN30_INTERNAL_420438ed_4_k_cu_main4cuda3std6ranges3__45__cpo5beginE,@object
	.size		_ZN30_INTERNAL_420438ed_4_k_cu_main4cuda3std6ranges3__45__cpo5beginE,(_ZN30_INTERNAL_420438ed_4_k_cu_main6thrust24THRUST_300001_SM_1000_NS12placeholders2_5E - _ZN30_INTERNAL_420438ed_4_k_cu_main4cuda3std6ranges3__45__cpo5beginE)
_ZN30_INTERNAL_420438ed_4_k_cu_main4cuda3std6ranges3__45__cpo5beginE:
	.zero		1
	.type		_ZN30_INTERNAL_420438ed_4_k_cu_main6thrust24THRUST_300001_SM_1000_NS12placeholders2_5E,@object
	.size		_ZN30_INTERNAL_420438ed_4_k_cu_main6thrust24THRUST_300001_SM_1000_NS12placeholders2_5E,(_ZN30_INTERNAL_420438ed_4_k_cu_main4cuda3std3__45__cpo6rbeginE - _ZN30_INTERNAL_420438ed_4_k_cu_main6thrust24THRUST_300001_SM_1000_NS12placeholders2_5E)
_ZN30_INTERNAL_420438ed_4_k_cu_main6thrust24THRUST_300001_SM_1000_NS12placeholders2_5E:
	.zero		1
	.type		_ZN30_INTERNAL_420438ed_4_k_cu_main4cuda3std3__45__cpo6rbeginE,@object
	.size		_ZN30_INTERNAL_420438ed_4_k_cu_main4cuda3std3__45__cpo6rbeginE,(_ZN30_INTERNAL_420438ed_4_k_cu_main4cuda3std6ranges3__45__cpo7advanceE - _ZN30_INTERNAL_420438ed_4_k_cu_main4cuda3std3__45__cpo6rbeginE)
_ZN30_INTERNAL_420438ed_4_k_cu_main4cuda3std3__45__cpo6rbeginE:
	.zero		1
	.type		_ZN30_INTERNAL_420438ed_4_k_cu_main4cuda3std6ranges3__45__cpo7advanceE,@object
	.size		_ZN30_INTERNAL_420438ed_4_k_cu_main4cuda3std6ranges3__45__cpo7advanceE,(_ZN30_INTERNAL_420438ed_4_k_cu_main4cuda3std3__47nulloptE - _ZN30_INTERNAL_420438ed_4_k_cu_main4cuda3std6ranges3__45__cpo7advanceE)
_ZN30_INTERNAL_420438ed_4_k_cu_main4cuda3std6ranges3__45__cpo7advanceE:
	.zero		1
	.type		_ZN30_INTERNAL_420438ed_4_k_cu_main4cuda3std3__47nulloptE,@object
	.size		_ZN30_INTERNAL_420438ed_4_k_cu_main4cuda3std3__47nulloptE,(_ZN30_INTERNAL_420438ed_4_k_cu_main4cuda3std6ranges3__45__cpo8distanceE - _ZN30_INTERNAL_420438ed_4_k_cu_main4cuda3std3__47nulloptE)
_ZN30_INTERNAL_420438ed_4_k_cu_main4cuda3std3__47nulloptE:
	.zero		1
	.type		_ZN30_INTERNAL_420438ed_4_k_cu_main4cuda3std6ranges3__45__cpo8distanceE,@object
	.size		_ZN30_INTERNAL_420438ed_4_k_cu_main4cuda3std6ranges3__45__cpo8distanceE,(_ZN30_INTERNAL_420438ed_4_k_cu_main6thrust24THRUST_300001_SM_1000_NS12placeholders3_10E - _ZN30_INTERNAL_420438ed_4_k_cu_main4cuda3std6ranges3__45__cpo8distanceE)
_ZN30_INTERNAL_420438ed_4_k_cu_main4cuda3std6ranges3__45__cpo8distanceE:
	.zero		1
	.type		_ZN30_INTERNAL_420438ed_4_k_cu_main6thrust24THRUST_300001_SM_1000_NS12placeholders3_10E,@object
	.size		_ZN30_INTERNAL_420438ed_4_k_cu_main6thrust24THRUST_300001_SM_1000_NS12placeholders3_10E,(_ZN30_INTERNAL_420438ed_4_k_cu_main4cuda3std3__419piecewise_constructE - _ZN30_INTERNAL_420438ed_4_k_cu_main6thrust24THRUST_300001_SM_1000_NS12placeholders3_10E)
_ZN30_INTERNAL_420438ed_4_k_cu_main6thrust24THRUST_300001_SM_1000_NS12placeholders3_10E:
	.zero		1
	.type		_ZN30_INTERNAL_420438ed_4_k_cu_main4cuda3std3__419piecewise_constructE,@object
	.size		_ZN30_INTERNAL_420438ed_4_k_cu_main4cuda3std3__419piecewise_constructE,(_ZN30_INTERNAL_420438ed_4_k_cu_main4cuda3std6ranges3__45__cpo5cdataE - _ZN30_INTERNAL_420438ed_4_k_cu_main4cuda3std3__419piecewise_constructE)
_ZN30_INTERNAL_420438ed_4_k_cu_main4cuda3std3__419piecewise_constructE:
	.zero		1
	.type		_ZN30_INTERNAL_420438ed_4_k_cu_main4cuda3std6ranges3__45__cpo5cdataE,@object
	.size		_ZN30_INTERNAL_420438ed_4_k_cu_main4cuda3std6ranges3__45__cpo5cdataE,(_ZN30_INTERNAL_420438ed_4_k_cu_main6thrust24THRUST_300001_SM_1000_NS12placeholders2_2E - _ZN30_INTERNAL_420438ed_4_k_cu_main4cuda3std6ranges3__45__cpo5cdataE)
_ZN30_INTERNAL_420438ed_4_k_cu_main4cuda3std6ranges3__45__cpo5cdataE:
	.zero		1
	.type		_ZN30_INTERNAL_420438ed_4_k_cu_main6thrust24THRUST_300001_SM_1000_NS12placeholders2_2E,@object
	.size		_ZN30_INTERNAL_420438ed_4_k_cu_main6thrust24THRUST_300001_SM_1000_NS12placeholders2_2E,(_ZN30_INTERNAL_420438ed_4_k_cu_main4cuda3std3__45__cpo3endE - _ZN30_INTERNAL_420438ed_4_k_cu_main6thrust24THRUST_300001_SM_1000_NS12placeholders2_2E)
_ZN30_INTERNAL_420438ed_4_k_cu_main6thrust24THRUST_300001_SM_1000_NS12placeholders2_2E:
	.zero		1
	.type		_ZN30_INTERNAL_420438ed_4_k_cu_main4cuda3std3__45__cpo3endE,@object
	.size		_ZN30_INTERNAL_420438ed_4_k_cu_main4cuda3std3__45__cpo3endE,(_ZN30_INTERNAL_420438ed_4_k_cu_main4cuda3std6ranges3__45__cpo3endE - _ZN30_INTERNAL_420438ed_4_k_cu_main4cuda3std3__45__cpo3endE)
_ZN30_INTERNAL_420438ed_4_k_cu_main4cuda3std3__45__cpo3endE:
	.zero		1
	.type		_ZN30_INTERNAL_420438ed_4_k_cu_main4cuda3std6ranges3__45__cpo3endE,@object
	.size		_ZN30_INTERNAL_420438ed_4_k_cu_main4cuda3std6ranges3__45__cpo3endE,(_ZN30_INTERNAL_420438ed_4_k_cu_main6thrust24THRUST_300001_SM_1000_NS12placeholders2_6E - _ZN30_INTERNAL_420438ed_4_k_cu_main4cuda3std6ranges3__45__cpo3endE)
_ZN30_INTERNAL_420438ed_4_k_cu_main4cuda3std6ranges3__45__cpo3endE:
	.zero		1
	.type		_ZN30_INTERNAL_420438ed_4_k_cu_main6thrust24THRUST_300001_SM_1000_NS12placeholders2_6E,@object
	.size		_ZN30_INTERNAL_420438ed_4_k_cu_main6thrust24THRUST_300001_SM_1000_NS12placeholders2_6E,(_ZN30_INTERNAL_420438ed_4_k_cu_main4cuda3std3__45__cpo4rendE - _ZN30_INTERNAL_420438ed_4_k_cu_main6thrust24THRUST_300001_SM_1000_NS12placeholders2_6E)
_ZN30_INTERNAL_420438ed_4_k_cu_main6thrust24THRUST_300001_SM_1000_NS12placeholders2_6E:
	.zero		1
	.type		_ZN30_INTERNAL_420438ed_4_k_cu_main4cuda3std3__45__cpo4rendE,@object
	.size		_ZN30_INTERNAL_420438ed_4_k_cu_main4cuda3std3__45__cpo4rendE,(_ZN30_INTERNAL_420438ed_4_k_cu_main4cuda3std6ranges3__45__cpo9iter_swapE - _ZN30_INTERNAL_420438ed_4_k_cu_main4cuda3std3__45__cpo4rendE)
_ZN30_INTERNAL_420438ed_4_k_cu_main4cuda3std3__45__cpo4rendE:
	.zero		1
	.type		_ZN30_INTERNAL_420438ed_4_k_cu_main4cuda3std6ranges3__45__cpo9iter_swapE,@object
	.size		_ZN30_INTERNAL_420438ed_4_k_cu_main4cuda3std6ranges3__45__cpo9iter_swapE,(_ZN30_INTERNAL_420438ed_4_k_cu_main4cuda3std3__48unexpectE - _ZN30_INTERNAL_420438ed_4_k_cu_main4cuda3std6ranges3__45__cpo9iter_swapE)
_ZN30_INTERNAL_420438ed_4_k_cu_main4cuda3std6ranges3__45__cpo9iter_swapE:
	.zero		1
	.type		_ZN30_INTERNAL_420438ed_4_k_cu_main4cuda3std3__48unexpectE,@object
	.size		_ZN30_INTERNAL_420438ed_4_k_cu_main4cuda3std3__48unexpectE,(_ZN30_INTERNAL_420438ed_4_k_cu_main6thrust24THRUST_300001_SM_1000_NS8cuda_cub3parE - _ZN30_INTERNAL_420438ed_4_k_cu_main4cuda3std3__48unexpectE)
_ZN30_INTERNAL_420438ed_4_k_cu_main4cuda3std3__48unexpectE:
	.zero		1
	.type		_ZN30_INTERNAL_420438ed_4_k_cu_main6thrust24THRUST_300001_SM_1000_NS8cuda_cub3parE,@object
	.size		_ZN30_INTERNAL_420438ed_4_k_cu_main6thrust24THRUST_300001_SM_1000_NS8cuda_cub3parE,(_ZN30_INTERNAL_420438ed_4_k_cu_main6thrust24THRUST_300001_SM_1000_NS12placeholders2_4E - _ZN30_INTERNAL_420438ed_4_k_cu_main6thrust24THRUST_300001_SM_1000_NS8cuda_cub3parE)
_ZN30_INTERNAL_420438ed_4_k_cu_main6thrust24THRUST_300001_SM_1000_NS8cuda_cub3parE:
	.zero		1
	.type		_ZN30_INTERNAL_420438ed_4_k_cu_main6thrust24THRUST_300001_SM_1000_NS12placeholders2_4E,@object
	.size		_ZN30_INTERNAL_420438ed_4_k_cu_main6thrust24THRUST_300001_SM_1000_NS12placeholders2_4E,(_ZN30_INTERNAL_420438ed_4_k_cu_main4cuda3std3__45__cpo4cendE - _ZN30_INTERNAL_420438ed_4_k_cu_main6thrust24THRUST_300001_SM_1000_NS12placeholders2_4E)
_ZN30_INTERNAL_420438ed_4_k_cu_main6thrust24THRUST_300001_SM_1000_NS12placeholders2_4E:
	.zero		1
	.type		_ZN30_INTERNAL_420438ed_4_k_cu_main4cuda3std3__45__cpo4cendE,@object
	.size		_ZN30_INTERNAL_420438ed_4_k_cu_main4cuda3std3__45__cpo4cendE,(_ZN30_INTERNAL_420438ed_4_k_cu_main4cuda3std6ranges3__45__cpo4cendE - _ZN30_INTERNAL_420438ed_4_k_cu_main4cuda3std3__45__cpo4cendE)
_ZN30_INTERNAL_420438ed_4_k_cu_main4cuda3std3__45__cpo4cendE:
	.zero		1
	.type		_ZN30_INTERNAL_420438ed_4_k_cu_main4cuda3std6ranges3__45__cpo4cendE,@object
	.size		_ZN30_INTERNAL_420438ed_4_k_cu_main4cuda3std6ranges3__45__cpo4cendE,(_ZN30_INTERNAL_420438ed_4_k_cu_main4cuda3std3__420unreachable_sentinelE - _ZN30_INTERNAL_420438ed_4_k_cu_main4cuda3std6ranges3__45__cpo4cendE)
_ZN30_INTERNAL_420438ed_4_k_cu_main4cuda3std6ranges3__45__cpo4cendE:
	.zero		1
	.type		_ZN30_INTERNAL_420438ed_4_k_cu_main4cuda3std3__420unreachable_sentinelE,@object
	.size		_ZN30_INTERNAL_420438ed_4_k_cu_main4cuda3std3__420unreachable_sentinelE,(_ZN30_INTERNAL_420438ed_4_k_cu_main4cuda3std6ranges3__45__cpo5ssizeE - _ZN30_INTERNAL_420438ed_4_k_cu_main4cuda3std3__420unreachable_sentinelE)
_ZN30_INTERNAL_420438ed_4_k_cu_main4cuda3std3__420unreachable_sentinelE:
	.zero		1
	.type		_ZN30_INTERNAL_420438ed_4_k_cu_main4cuda3std6ranges3__45__cpo5ssizeE,@object
	.size		_ZN30_INTERNAL_420438ed_4_k_cu_main4cuda3std6ranges3__45__cpo5ssizeE,(_ZN30_INTERNAL_420438ed_4_k_cu_main6thrust24THRUST_300001_SM_1000_NS12placeholders2_8E - _ZN30_INTERNAL_420438ed_4_k_cu_main4cuda3std6ranges3__45__cpo5ssizeE)
_ZN30_INTERNAL_420438ed_4_k_cu_main4cuda3std6ranges3__45__cpo5ssizeE:
	.zero		1
	.type		_ZN30_INTERNAL_420438ed_4_k_cu_main6thrust24THRUST_300001_SM_1000_NS12placeholders2_8E,@object
	.size		_ZN30_INTERNAL_420438ed_4_k_cu_main6thrust24THRUST_300001_SM_1000_NS12placeholders2_8E,(_ZN30_INTERNAL_420438ed_4_k_cu_main4cuda3std3__45__cpo5crendE - _ZN30_INTERNAL_420438ed_4_k_cu_main6thrust24THRUST_300001_SM_1000_NS12placeholders2_8E)
_ZN30_INTERNAL_420438ed_4_k_cu_main6thrust24THRUST_300001_SM_1000_NS12placeholders2_8E:
	.zero		1
	.type		_ZN30_INTERNAL_420438ed_4_k_cu_main4cuda3std3__45__cpo5crendE,@object
	.size		_ZN30_INTERNAL_420438ed_4_k_cu_main4cuda3std3__45__cpo5crendE,(_ZN30_INTERNAL_420438ed_4_k_cu_main4cuda3std6ranges3__45__cpo4prevE - _ZN30_INTERNAL_420438ed_4_k_cu_main4cuda3std3__45__cpo5crendE)
_ZN30_INTERNAL_420438ed_4_k_cu_main4cuda3std3__45__cpo5crendE:
	.zero		1
	.type		_ZN30_INTERNAL_420438ed_4_k_cu_main4cuda3std6ranges3__45__cpo4prevE,@object
	.size		_ZN30_INTERNAL_420438ed_4_k_cu_main4cuda3std6ranges3__45__cpo4prevE,(_ZN30_INTERNAL_420438ed_4_k_cu_main4cuda3std6ranges3__45__cpo9iter_moveE - _ZN30_INTERNAL_420438ed_4_k_cu_main4cuda3std6ranges3__45__cpo4prevE)
_ZN30_INTERNAL_420438ed_4_k_cu_main4cuda3std6ranges3__45__cpo4prevE:
	.zero		1
	.type		_ZN30_INTERNAL_420438ed_4_k_cu_main4cuda3std6ranges3__45__cpo9iter_moveE,@object
	.size		_ZN30_INTERNAL_420438ed_4_k_cu_main4cuda3std6ranges3__45__cpo9iter_moveE,(_ZN30_INTERNAL_420438ed_4_k_cu_main6thrust24THRUST_300001_SM_1000_NS6system6detail10sequential3seqE - _ZN30_INTERNAL_420438ed_4_k_cu_main4cuda3std6ranges3__45__cpo9iter_moveE)
_ZN30_INTERNAL_420438ed_4_k_cu_main4cuda3std6ranges3__45__cpo9iter_moveE:
	.zero		1
	.type		_ZN30_INTERNAL_420438ed_4_k_cu_main6thrust24THRUST_300001_SM_1000_NS6system6detail10sequential3seqE,@object
	.size		_ZN30_INTERNAL_420438ed_4_k_cu_main6thrust24THRUST_300001_SM_1000_NS6system6detail10sequential3seqE,(.L_31 - _ZN30_INTERNAL_420438ed_4_k_cu_main6thrust24THRUST_300001_SM_1000_NS6system6detail10sequential3seqE)
_ZN30_INTERNAL_420438ed_4_k_cu_main6thrust24THRUST_300001_SM_1000_NS6system6detail10sequential3seqE:
	.zero		1
.L_31:


//--------------------- .nv.shared._ZN3cub18CUB_300001_SM_10006detail6reduce18DeviceReduceKernelINS2_10policy_hubIiyN4cuda3std3__44plusIiEEE10Policy1000EN6thrust24THRUST_300001_SM_1000_NS6detail15normal_iteratorINSD_10device_ptrIiEEEEyS9_iNS7_10__identityEEEvT0_PT3_T1_NS0_13GridEvenShareISN_EET2_T4_ --------------------------
	.section	.nv.shared._ZN3cub18CUB_300001_SM_10006detail6reduce18DeviceReduceKernelINS2_10policy_hubIiyN4cuda3std3__44plusIiEEE10Policy1000EN6thrust24THRUST_300001_SM_1000_NS6detail15normal_iteratorINSD_10device_ptrIiEEEEyS9_iNS7_10__identityEEEvT0_PT3_T1_NS0_13GridEvenShareISN_EET2_T4_,"aw",@nobits
	.sectionflags	@""
	.align	4
.nv.shared._ZN3cub18CUB_300001_SM_10006detail6reduce18DeviceReduceKernelINS2_10policy_hubIiyN4cuda3std3__44plusIiEEE10Policy1000EN6thrust24THRUST_300001_SM_1000_NS6detail15normal_iteratorINSD_10device_ptrIiEEEEyS9_iNS7_10__identityEEEvT0_PT3_T1_NS0_13GridEvenShareISN_EET2_T4_:
	.zero		1068


//--------------------- .nv.shared._ZN3cub18CUB_300001_SM_10006detail6reduce28DeviceReduceSingleTileKernelINS2_10policy_hubIiyN4cuda3std3__44plusIiEEE10Policy1000EN6thrust24THRUST_300001_SM_1000_NS6detail15normal_iteratorINSD_10device_ptrIiEEEEPiyS9_iiNS7_10__identityEEEvT0_T1_T2_T3_T4_T6_ --------------------------
	.section	.nv.shared._ZN3cub18CUB_300001_SM_10006detail6reduce28DeviceReduceSingleTileKernelINS2_10policy_hubIiyN4cuda3std3__44plusIiEEE10Policy1000EN6thrust24THRUST_300001_SM_1000_NS6detail15normal_iteratorINSD_10device_ptrIiEEEEPiyS9_iiNS7_10__identityEEEvT0_T1_T2_T3_T4_T6_,"aw",@nobits
	.sectionflags	@""
	.align	4
.nv.shared._ZN3cub18CUB_300001_SM_10006detail6reduce28DeviceReduceSingleTileKernelINS2_10policy_hubIiyN4cuda3std3__44plusIiEEE10Policy1000EN6thrust24THRUST_300001_SM_1000_NS6detail15normal_iteratorINSD_10device_ptrIiEEEEPiyS9_iiNS7_10__identityEEEvT0_T1_T2_T3_T4_T6_:
	.zero		1068


//--------------------- .nv.shared._ZN3cub18CUB_300001_SM_10006detail6reduce28DeviceReduceSingleTileKernelINS2_10policy_hubIijN4cuda3std3__44plusIiEEE10Policy1000EPiSC_iS9_iiNS7_10__identityEEEvT0_T1_T2_T3_T4_T6_ --------------------------
	.section	.nv.shared._ZN3cub18CUB_300001_SM_10006detail6reduce28DeviceReduceSingleTileKernelINS2_10policy_hubIijN4cuda3std3__44plusIiEEE10Policy1000EPiSC_iS9_iiNS7_10__identityEEEvT0_T1_T2_T3_T4_T6_,"aw",@nobits
	.sectionflags	@""
	.align	4
.nv.shared._ZN3cub18CUB_300001_SM_10006detail6reduce28DeviceReduceSingleTileKernelINS2_10policy_hubIijN4cuda3std3__44plusIiEEE10Policy1000EPiSC_iS9_iiNS7_10__identityEEEvT0_T1_T2_T3_T4_T6_:
	.zero		1068


//--------------------- .nv.shared._ZN3cub18CUB_300001_SM_10006detail6reduce18DeviceReduceKernelINS2_10policy_hubIijN4cuda3std3__44plusIiEEE10Policy1000EN6thrust24THRUST_300001_SM_1000_NS6detail15normal_iteratorINSD_10device_ptrIiEEEEjS9_iNS7_10__identityEEEvT0_PT3_T1_NS0_13GridEvenShareISN_EET2_T4_ --------------------------
	.section	.nv.shared._ZN3cub18CUB_300001_SM_10006detail6reduce18DeviceReduceKernelINS2_10policy_hubIijN4cuda3std3__44plusIiEEE10Policy1000EN6thrust24THRUST_300001_SM_1000_NS6detail15normal_iteratorINSD_10device_ptrIiEEEEjS9_iNS7_10__identityEEEvT0_PT3_T1_NS0_13GridEvenShareISN_EET2_T4_,"aw",@nobits
	.sectionflags	@""
	.align	4
.nv.shared._ZN3cub18CUB_300001_SM_10006detail6reduce18DeviceReduceKernelINS2_10policy_hubIijN4cuda3std3__44plusIiEEE10Policy1000EN6thrust24THRUST_300001_SM_1000_NS6detail15normal_iteratorINSD_10device_ptrIiEEEEjS9_iNS7_10__identityEEEvT0_PT3_T1_NS0_13GridEvenShareISN_EET2_T4_:
	.zero		1068


//--------------------- .nv.shared._ZN3cub18CUB_300001_SM_10006detail6reduce28DeviceReduceSingleTileKernelINS2_10policy_hubIijN4cuda3std3__44plusIiEEE10Policy1000EN6thrust24THRUST_300001_SM_1000_NS6detail15normal_iteratorINSD_10device_ptrIiEEEEPijS9_iiNS7_10__identityEEEvT0_T1_T2_T3_T4_T6_ --------------------------
	.section	.nv.shared._ZN3cub18CUB_300001_SM_10006detail6reduce28DeviceReduceSingleTileKernelINS2_10policy_hubIijN4cuda3std3__44plusIiEEE10Policy1000EN6thrust24THRUST_300001_SM_1000_NS6detail15normal_iteratorINSD_10device_ptrIiEEEEPijS9_iiNS7_10__identityEEEvT0_T1_T2_T3_T4_T6_,"aw",@nobits
	.sectionflags	@""
	.align	4
.nv.shared._ZN3cub18CUB_300001_SM_10006detail6reduce28DeviceReduceSingleTileKernelINS2_10policy_hubIijN4cuda3std3__44plusIiEEE10Policy1000EN6thrust24THRUST_300001_SM_1000_NS6detail15normal_iteratorINSD_10device_ptrIiEEEEPijS9_iiNS7_10__identityEEEvT0_T1_T2_T3_T4_T6_:
	.zero		1068


//--------------------- .nv.constant0._ZN3cub18CUB_300001_SM_10006detail6reduce28DeviceReduceSingleTileKernelINS2_10policy_hubIiyN4cuda3std3__44plusIiEEE10Policy1000EPiSC_iS9_iiNS7_10__identityEEEvT0_T1_T2_T3_T4_T6_ --------------------------
	.section	.nv.constant0._ZN3cub18CUB_300001_SM_10006detail6reduce28DeviceReduceSingleTileKernelINS2_10policy_hubIiyN4cuda3std3__44plusIiEEE10Policy1000EPiSC_iS9_iiNS7_10__identityEEEvT0_T1_T2_T3_T4_T6_,"a",@progbits
	.sectionflags	@""
	.align	4
.nv.constant0._ZN3cub18CUB_300001_SM_10006detail6reduce28DeviceReduceSingleTileKernelINS2_10policy_hubIiyN4cuda3std3__44plusIiEEE10Policy1000EPiSC_iS9_iiNS7_10__identityEEEvT0_T1_T2_T3_T4_T6_:
	.zero		925


//--------------------- .nv.constant0._ZN3cub18CUB_300001_SM_10006detail6reduce18DeviceReduceKernelINS2_10policy_hubIiyN4cuda3std3__44plusIiEEE10Policy1000EN6thrust24THRUST_300001_SM_1000_NS6detail15normal_iteratorINSD_10device_ptrIiEEEEyS9_iNS7_10__identityEEEvT0_PT3_T1_NS0_13GridEvenShareISN_EET2_T4_ --------------------------
	.section	.nv.constant0._ZN3cub18CUB_300001_SM_10006detail6reduce18DeviceReduceKernelINS2_10policy_hubIiyN4cuda3std3__44plusIiEEE10Policy1000EN6thrust24THRUST_300001_SM_1000_NS6detail15normal_iteratorINSD_10device_ptrIiEEEEyS9_iNS7_10__identityEEEvT0_PT3_T1_NS0_13GridEvenShareISN_EET2_T4_,"a",@progbits
	.sectionflags	@""
	.align	4
.nv.constant0._ZN3cub18CUB_300001_SM_10006detail6reduce18DeviceReduceKernelINS2_10policy_hubIiyN4cuda3std3__44plusIiEEE10Policy1000EN6thrust24THRUST_300001_SM_1000_NS6detail15normal_iteratorINSD_10device_ptrIiEEEEyS9_iNS7_10__identityEEEvT0_PT3_T1_NS0_13GridEvenShareISN_EET2_T4_:
	.zero		994


//--------------------- .nv.constant0._ZN3cub18CUB_300001_SM_10006detail6reduce28DeviceReduceSingleTileKernelINS2_10policy_hubIiyN4cuda3std3__44plusIiEEE10Policy1000EN6thrust24THRUST_300001_SM_1000_NS6detail15normal_iteratorINSD_10device_ptrIiEEEEPiyS9_iiNS7_10__identityEEEvT0_T1_T2_T3_T4_T6_ --------------------------
	.section	.nv.constant0._ZN3cub18CUB_300001_SM_10006detail6reduce28DeviceReduceSingleTileKernelINS2_10policy_hubIiyN4cuda3std3__44plusIiEEE10Policy1000EN6thrust24THRUST_300001_SM_1000_NS6detail15normal_iteratorINSD_10device_ptrIiEEEEPiyS9_iiNS7_10__identityEEEvT0_T1_T2_T3_T4_T6_,"a",@progbits
	.sectionflags	@""
	.align	4
.nv.constant0._ZN3cub18CUB_300001_SM_10006detail6reduce28DeviceReduceSingleTileKernelINS2_10policy_hubIiyN4cuda3std3__44plusIiEEE10Policy1000EN6thrust24THRUST_300001_SM_1000_NS6detail15normal_iteratorINSD_10device_ptrIiEEEEPiyS9_iiNS7_10__identityEEEvT0_T1_T2_T3_T4_T6_:
	.zero		929


//--------------------- .nv.constant0._ZN3cub18CUB_300001_SM_10006detail6reduce28DeviceReduceSingleTileKernelINS2_10policy_hubIijN4cuda3std3__44plusIiEEE10Policy1000EPiSC_iS9_iiNS7_10__identityEEEvT0_T1_T2_T3_T4_T6_ --------------------------
	.section	.nv.constant0._ZN3cub18CUB_300001_SM_10006detail6reduce28DeviceReduceSingleTileKernelINS2_10policy_hubIijN4cuda3std3__44plusIiEEE10Policy1000EPiSC_iS9_iiNS7_10__identityEEEvT0_T1_T2_T3_T4_T6_,"a",@progbits
	.sectionflags	@""
	.align	4
.nv.constant0._ZN3cub18CUB_300001_SM_10006detail6reduce28DeviceReduceSingleTileKernelINS2_10policy_hubIijN4cuda3std3__44plusIiEEE10Policy1000EPiSC_iS9_iiNS7_10__identityEEEvT0_T1_T2_T3_T4_T6_:
	.zero		925


//--------------------- .nv.constant0._ZN3cub18CUB_300001_SM_10006detail6reduce18DeviceReduceKernelINS2_10policy_hubIijN4cuda3std3__44plusIiEEE10Policy1000EN6thrust24THRUST_300001_SM_1000_NS6detail15normal_iteratorINSD_10device_ptrIiEEEEjS9_iNS7_10__identityEEEvT0_PT3_T1_NS0_13GridEvenShareISN_EET2_T4_ --------------------------
	.section	.nv.constant0._ZN3cub18CUB_300001_SM_10006detail6reduce18DeviceReduceKernelINS2_10policy_hubIijN4cuda3std3__44plusIiEEE10Policy1000EN6thrust24THRUST_300001_SM_1000_NS6detail15normal_iteratorINSD_10device_ptrIiEEEEjS9_iNS7_10__identityEEEvT0_PT3_T1_NS0_13GridEvenShareISN_EET2_T4_,"a",@progbits
	.sectionflags	@""
	.align	4
.nv.constant0._ZN3cub18CUB_300001_SM_10006detail6reduce18DeviceReduceKernelINS2_10policy_hubIijN4cuda3std3__44plusIiEEE10Policy1000EN6thrust24THRUST_300001_SM_1000_NS6detail15normal_iteratorINSD_10device_ptrIiEEEEjS9_iNS7_10__identityEEEvT0_PT3_T1_NS0_13GridEvenShareISN_EET2_T4_:
	.zero		958


//--------------------- .nv.constant0._ZN3cub18CUB_300001_SM_10006detail6reduce28DeviceReduceSingleTileKernelINS2_10policy_hubIijN4cuda3std3__44plusIiEEE10Policy1000EN6thrust24THRUST_300001_SM_1000_NS6detail15normal_iteratorINSD_10device_ptrIiEEEEPijS9_iiNS7_10__identityEEEvT0_T1_T2_T3_T4_T6_ --------------------------
	.section	.nv.constant0._ZN3cub18CUB_300001_SM_10006detail6reduce28DeviceReduceSingleTileKernelINS2_10policy_hubIijN4cuda3std3__44plusIiEEE10Policy1000EN6thrust24THRUST_300001_SM_1000_NS6detail15normal_iteratorINSD_10device_ptrIiEEEEPijS9_iiNS7_10__identityEEEvT0_T1_T2_T3_T4_T6_,"a",@progbits
	.sectionflags	@""
	.align	4
.nv.constant0._ZN3cub18CUB_300001_SM_10006detail6reduce28DeviceReduceSingleTileKernelINS2_10policy_hubIijN4cuda3std3__44plusIiEEE10Policy1000EN6thrust24THRUST_300001_SM_1000_NS6detail15normal_iteratorINSD_10device_ptrIiEEEEPijS9_iiNS7_10__identityEEEvT0_T1_T2_T3_T4_T6_:
	.zero		925


//--------------------- .nv.constant0._ZN3cub18CUB_300001_SM_10006detail9transform16transform_kernelINS2_10policy_hubILb1EN4cuda3std3__45tupleIJN6thrust24THRUST_300001_SM_1000_NS6detail15normal_iteratorINSA_10device_ptrIcEEEESF_EEEE10policy1000El15calculate_scoreIcENSC_INSD_IiEEEEJPcSN_EEEvT0_iT1_T2_DpNS2_10kernel_argIT3_EE --------------------------
	.section	.nv.constant0._ZN3cub18CUB_300001_SM_10006detail9transform16transform_kernelINS2_10policy_hubILb1EN4cuda3std3__45tupleIJN6thrust24THRUST_300001_SM_1000_NS6detail15normal_iteratorINSA_10device_ptrIcEEEESF_EEEE10policy1000El15calculate_scoreIcENSC_INSD_IiEEEEJPcSN_EEEvT0_iT1_T2_DpNS2_10kernel_argIT3_EE,"a",@progbits
	.sectionflags	@""
	.align	4
.nv.constant0._ZN3cub18CUB_300001_SM_10006detail9transform16transform_kernelINS2_10policy_hubILb1EN4cuda3std3__45tupleIJN6thrust24THRUST_300001_SM_1000_NS6detail15normal_iteratorINSA_10device_ptrIcEEEESF_EEEE10policy1000El15calculate_scoreIcENSC_INSD_IiEEEEJPcSN_EEEvT0_iT1_T2_DpNS2_10kernel_argIT3_EE:
	.zero		952


//--------------------- .nv.constant0._ZN3cub18CUB_300001_SM_10006detail9transform16transform_kernelINS2_10policy_hubILb1EN4cuda3std3__45tupleIJN6thrust24THRUST_300001_SM_1000_NS6detail15normal_iteratorINSA_10device_ptrIcEEEESF_EEEE10policy1000Ei15calculate_scoreIcENSC_INSD_IiEEEEJPcSN_EEEvT0_iT1_T2_DpNS2_10kernel_argIT3_EE --------------------------
	.section	.nv.constant0._ZN3cub18CUB_300001_SM_10006detail9transform16transform_kernelINS2_10policy_hubILb1EN4cuda3std3__45tupleIJN6thrust24THRUST_300001_SM_1000_NS6detail15normal_iteratorINSA_10device_ptrIcEEEESF_EEEE10policy1000Ei15calculate_scoreIcENSC_INSD_IiEEEEJPcSN_EEEvT0_iT1_T2_DpNS2_10kernel_argIT3_EE,"a",@progbits
	.sectionflags	@""
	.align	4
.nv.constant0._ZN3cub18CUB_300001_SM_10006detail9transform16transform_kernelINS2_10policy_hubILb1EN4cuda3std3__45tupleIJN6thrust24THRUST_300001_SM_1000_NS6detail15normal_iteratorINSA_10device_ptrIcEEEESF_EEEE10policy1000Ei15calculate_scoreIcENSC_INSD_IiEEEEJPcSN_EEEvT0_iT1_T2_DpNS2_10kernel_argIT3_EE:
	.zero		952


//--------------------- .nv.constant0._ZN3cub18CUB_300001_SM_10006detail8for_each13static_kernelINS2_12policy_hub_t12policy_500_tEmN6thrust24THRUST_300001_SM_1000_NS8cuda_cub20__uninitialized_fill7functorINS7_10device_ptrIiEEiEEEEvT0_T1_ --------------------------
	.section	.nv.constant0._ZN3cub18CUB_300001_SM_10006detail8for_each13static_kernelINS2_12policy_hub_t12policy_500_tEmN6thrust24THRUST_300001_SM_1000_NS8cuda_cub20__uninitialized_fill7functorINS7_10device_ptrIiEEiEEEEvT0_T1_,"a",@progbits
	.sectionflags	@""
	.align	4
.nv.constant0._ZN3cub18CUB_300001_SM_10006detail8for_each13static_kernelINS2_12policy_hub_t12policy_500_tEmN6thrust24THRUST_300001_SM_1000_NS8cuda_cub20__uninitialized_fill7functorINS7_10device_ptrIiEEiEEEEvT0_T1_:
	.zero		920


//--------------------- .nv.constant0._ZN3cub18CUB_300001_SM_10006detail11EmptyKernelIvEEvv --------------------------
	.section	.nv.constant0._ZN3cub18CUB_300001_SM_10006detail11EmptyKernelIvEEvv,"a",@progbits
	.sectionflags	@""
	.align	4
.nv.constant0._ZN3cub18CUB_300001_SM_10006detail11EmptyKernelIvEEvv:
	.zero		896


//--------------------- SYMBOLS --------------------------

	.type		.nv.reservedSmem.offset0,@object
	.size		.nv.reservedSmem.offset0,0x4
	.type		.nv.reservedSmem.cap,@object
	.size		.nv.reservedSmem.cap,0x4
